def matmul_kernel(
    a_ptr,
    b_ptr,
    c_ptr,
    M,
    N,
    K,
    stride_am,
    stride_ak,
    stride_bk,
    stride_bn,
    stride_cm,
    stride_cn,
    BLOCK_M: tl.constexpr,
    BLOCK_N: tl.constexpr,
    BLOCK_K: tl.constexpr,
    GROUP_M: tl.constexpr,
):
    pid = tl.program_id(axis=0)
    num_pid_m = tl.cdiv(M, BLOCK_M)
    num_pid_n = tl.cdiv(N, BLOCK_N)
    num_pid_in_group = GROUP_M * num_pid_n
    group_id = pid // num_pid_in_group
    first_pid_m = group_id * GROUP_M
    group_size_m = min(num_pid_m - first_pid_m, GROUP_M)
    pid_m = first_pid_m + ((pid % num_pid_in_group) % group_size_m)
    pid_n = (pid % num_pid_in_group) // group_size_m

    offs_am = (pid_m * BLOCK_M + tl.arange(0, BLOCK_M)) % M
    offs_bn = (pid_n * BLOCK_N + tl.arange(0, BLOCK_N)) % N
    offs_k = tl.arange(0, BLOCK_K)
    a_ptrs = a_ptr + offs_am[:, None] * stride_am + offs_k[None, :] * stride_ak
    b_ptrs = b_ptr + offs_k[:, None] * stride_bk + offs_bn[None, :] * stride_bn

    acc = tl.zeros((BLOCK_M, BLOCK_N), dtype=tl.float32)
    for kk in range(0, tl.cdiv(K, BLOCK_K)):
        a = tl.load(a_ptrs, mask=offs_k[None, :] < K - kk * BLOCK_K, other=0.0)
        b = tl.load(b_ptrs, mask=offs_k[:, None] < K - kk * BLOCK_K, other=0.0)
        acc = tl.dot(a, b, acc)
        a_ptrs += BLOCK_K * stride_ak
        b_ptrs += BLOCK_K * stride_bk

    c = acc.to(c_ptr.dtype.element_ty)
    offs_cm = pid_m * BLOCK_M + tl.arange(0, BLOCK_M)
    offs_cn = pid_n * BLOCK_N + tl.arange(0, BLOCK_N)
    c_ptrs = c_ptr + offs_cm[:, None] * stride_cm + offs_cn[None, :] * stride_cn
    mask = (offs_cm[:, None] < M) & (offs_cn[None, :] < N)
    tl.store(c_ptrs, c, mask=mask)

# config = {"BLOCK_K": 128, "BLOCK_M": 256, "BLOCK_N": 128, "GROUP_M": 8, "arch": "sm_90", "dtype": "bf16", "num_ctas": 4, "num_stages": 3, "num_warps": 4}
# arch = sm_90


// ===== COMPILED SASS (sm_90a) =====

	.target	sm_90a

	.elftype	@"ET_EXEC"


//--------------------- .note.nv.tkinfo           --------------------------
	.section	.note.nv.tkinfo,"",@"SHT_NOTE"
	.sectionflags	@"SHF_NOTE_NV_TKINFO"
	.tkinfo
        /*0018*/ 	.word	0x00000002
        /*0030*/ 	.string	""
        /*0030*/ 	.string	"ptxas"
        /*0030*/ 	.string	"Cuda compilation tools, release 13.0, V13.0.88"
        /*0030*/ 	.string	"Build cuda_13.0.r13.0/compiler.36424714_0"
        /*0030*/ 	.string	"-v  -suppress-debug-info  -lineinfo  -arch sm_90a "



//--------------------- .note.nv.cuinfo           --------------------------
	.section	.note.nv.cuinfo,"",@"SHT_NOTE"
	.sectionflags	@"SHF_NOTE_NV_CUINFO"
        /*0018*/ 	.short	0x0002
        /*001a*/ 	.short	0x005a
        /*001c*/ 	.short	0x0082
	.zero		2


//--------------------- .nv.info                  --------------------------
	.section	.nv.info,"",@"SHT_CUDA_INFO"
	.align	4


	//----- nvinfo : EIATTR_REGCOUNT
	.align		4
        /*0000*/ 	.byte	0x04, 0x2f
        /*0002*/ 	.short	(.L_1 - .L_0)
	.align		4
.L_0:
        /*0004*/ 	.word	index@(matmul_kernel)
        /*0008*/ 	.word	0x000000ff


	//----- nvinfo : EIATTR_FRAME_SIZE
	.align		4
.L_1:
        /*000c*/ 	.byte	0x04, 0x11
        /*000e*/ 	.short	(.L_3 - .L_2)
	.align		4
.L_2:
        /*0010*/ 	.word	index@(matmul_kernel)
        /*0014*/ 	.word	0x00000658


	//----- nvinfo : EIATTR_MIN_STACK_SIZE
	.align		4
.L_3:
        /*0018*/ 	.byte	0x04, 0x12
        /*001a*/ 	.short	(.L_5 - .L_4)
	.align		4
.L_4:
        /*001c*/ 	.word	index@(matmul_kernel)
        /*0020*/ 	.word	0x00000658
.L_5:


//--------------------- .nv.compat                --------------------------
	.section	.nv.compat,"",@"SHT_CUDA_COMPAT_INFO"
	.align	4
        /*0000*/ 	.byte	0x02, 0x09, 0x01, 0x00, 0x02, 0x02, 0x04, 0x00, 0x02, 0x05, 0x05, 0x00, 0x03, 0x07, 0x01, 0x01
        /*0010*/ 	.byte	0x02, 0x03, 0x00, 0x00, 0x02, 0x06, 0x01, 0x00, 0x04, 0x0b, 0x08, 0x00, 0x00, 0x00, 0x00, 0x00
        /*0020*/ 	.byte	0x00, 0x00, 0x00, 0x00


//--------------------- .nv.info.matmul_kernel    --------------------------
	.section	.nv.info.matmul_kernel,"",@"SHT_CUDA_INFO"
	.sectionflags	@""
	.align	4


	//----- nvinfo : EIATTR_CUDA_API_VERSION
	.align		4
        /*0000*/ 	.byte	0x04, 0x37
        /*0002*/ 	.short	(.L_7 - .L_6)
.L_6:
        /*0004*/ 	.word	0x00000082


	//----- nvinfo : EIATTR_KPARAM_INFO
	.align		4
.L_7:
        /*0008*/ 	.byte	0x04, 0x17
        /*000a*/ 	.short	(.L_9 - .L_8)
.L_8:
        /*000c*/ 	.word	0x00000000
        /*0010*/ 	.short	0x000d
        /*0012*/ 	.short	0x0048
        /*0014*/ 	.byte	0x00, 0xf4, 0x21, 0x00


	//----- nvinfo : EIATTR_KPARAM_INFO
	.align		4
.L_9:
        /*0018*/ 	.byte	0x04, 0x17
        /*001a*/ 	.short	(.L_11 - .L_10)
.L_10:
        /*001c*/ 	.word	0x00000000
        /*0020*/ 	.short	0x000c
        /*0022*/ 	.short	0x0040
        /*0024*/ 	.byte	0x00, 0xf4, 0x21, 0x00


	//----- nvinfo : EIATTR_KPARAM_INFO
	.align		4
.L_11:
        /*0028*/ 	.byte	0x04, 0x17
        /*002a*/ 	.short	(.L_13 - .L_12)
.L_12:
        /*002c*/ 	.word	0x00000000
        /*0030*/ 	.short	0x000b
        /*0032*/ 	.short	0x0038
        /*0034*/ 	.byte	0x00, 0xf0, 0x11, 0x00


	//----- nvinfo : EIATTR_KPARAM_INFO
	.align		4
.L_13:
        /*0038*/ 	.byte	0x04, 0x17
        /*003a*/ 	.short	(.L_15 - .L_14)
.L_14:
        /*003c*/ 	.word	0x00000000
        /*0040*/ 	.short	0x000a
        /*0042*/ 	.short	0x0034
        /*0044*/ 	.byte	0x00, 0xf0, 0x11, 0x00


	//----- nvinfo : EIATTR_KPARAM_INFO
	.align		4
.L_15:
        /*0048*/ 	.byte	0x04, 0x17
        /*004a*/ 	.short	(.L_17 - .L_16)
.L_16:
        /*004c*/ 	.word	0x00000000
        /*0050*/ 	.short	0x0009
        /*0052*/ 	.short	0x0030
        /*0054*/ 	.byte	0x00, 0xf0, 0x11, 0x00


	//----- nvinfo : EIATTR_KPARAM_INFO
	.align		4
.L_17:
        /*0058*/ 	.byte	0x04, 0x17
        /*005a*/ 	.short	(.L_19 - .L_18)
.L_18:
        /*005c*/ 	.word	0x00000000
        /*0060*/ 	.short	0x0008
        /*0062*/ 	.short	0x002c
        /*0064*/ 	.byte	0x00, 0xf0, 0x11, 0x00


	//----- nvinfo : EIATTR_KPARAM_INFO
	.align		4
.L_19:
        /*0068*/ 	.byte	0x04, 0x17
        /*006a*/ 	.short	(.L_21 - .L_20)
.L_20:
        /*006c*/ 	.word	0x00000000
        /*0070*/ 	.short	0x0007
        /*0072*/ 	.short	0x0028
        /*0074*/ 	.byte	0x00, 0xf0, 0x11, 0x00


	//----- nvinfo : EIATTR_KPARAM_INFO
	.align		4
.L_21:
        /*0078*/ 	.byte	0x04, 0x17
        /*007a*/ 	.short	(.L_23 - .L_22)
.L_22:
        /*007c*/ 	.word	0x00000000
        /*0080*/ 	.short	0x0006
        /*0082*/ 	.short	0x0024
        /*0084*/ 	.byte	0x00, 0xf0, 0x11, 0x00


	//----- nvinfo : EIATTR_KPARAM_INFO
	.align		4
.L_23:
        /*0088*/ 	.byte	0x04, 0x17
        /*008a*/ 	.short	(.L_25 - .L_24)
.L_24:
        /*008c*/ 	.word	0x00000000
        /*0090*/ 	.short	0x0005
        /*0092*/ 	.short	0x0020
        /*0094*/ 	.byte	0x00, 0xf0, 0x11, 0x00


	//----- nvinfo : EIATTR_KPARAM_INFO
	.align		4
.L_25:
        /*0098*/ 	.byte	0x04, 0x17
        /*009a*/ 	.short	(.L_27 - .L_26)
.L_26:
        /*009c*/ 	.word	0x00000000
        /*00a0*/ 	.short	0x0004
        /*00a2*/ 	.short	0x001c
        /*00a4*/ 	.byte	0x00, 0xf0, 0x11, 0x00


	//----- nvinfo : EIATTR_KPARAM_INFO
	.align		4
.L_27:
        /*00a8*/ 	.byte	0x04, 0x17
        /*00aa*/ 	.short	(.L_29 - .L_28)
.L_28:
        /*00ac*/ 	.word	0x00000000
        /*00b0*/ 	.short	0x0003
        /*00b2*/ 	.short	0x0018
        /*00b4*/ 	.byte	0x00, 0xf0, 0x11, 0x00


	//----- nvinfo : EIATTR_KPARAM_INFO
	.align		4
.L_29:
        /*00b8*/ 	.byte	0x04, 0x17
        /*00ba*/ 	.short	(.L_31 - .L_30)
.L_30:
        /*00bc*/ 	.word	0x00000000
        /*00c0*/ 	.short	0x0002
        /*00c2*/ 	.short	0x0010
        /*00c4*/ 	.byte	0x00, 0xf4, 0x21, 0x00


	//----- nvinfo : EIATTR_KPARAM_INFO
	.align		4
.L_31:
        /*00c8*/ 	.byte	0x04, 0x17
        /*00ca*/ 	.short	(.L_33 - .L_32)
.L_32:
        /*00cc*/ 	.word	0x00000000
        /*00d0*/ 	.short	0x0001
        /*00d2*/ 	.short	0x0008
        /*00d4*/ 	.byte	0x00, 0xf4, 0x21, 0x00


	//----- nvinfo : EIATTR_KPARAM_INFO
	.align		4
.L_33:
        /*00d8*/ 	.byte	0x04, 0x17
        /*00da*/ 	.short	(.L_35 - .L_34)
.L_34:
        /*00dc*/ 	.word	0x00000000
        /*00e0*/ 	.short	0x0000
        /*00e2*/ 	.short	0x0000
        /*00e4*/ 	.byte	0x00, 0xf4, 0x21, 0x00


	//----- nvinfo : EIATTR_EXPLICIT_CLUSTER
	.align		4
.L_35:
        /*00e8*/ 	.byte	0x01, 0x3e
	.zero		2


	//----- nvinfo : EIATTR_CTA_PER_CLUSTER
	.align		4
        /*00ec*/ 	.byte	0x04, 0x3d
        /*00ee*/ 	.short	(.L_37 - .L_36)
.L_36:
        /*00f0*/ 	.word	0x00000004
        /*00f4*/ 	.word	0x00000001
        /*00f8*/ 	.word	0x00000001


	//----- nvinfo : EIATTR_SPARSE_MMA_MASK
	.align		4
.L_37:
        /*00fc*/ 	.byte	0x03, 0x50
        /*00fe*/ 	.short	0x0000


	//----- nvinfo : EIATTR_MAXREG_COUNT
	.align		4
        /*0100*/ 	.byte	0x03, 0x1b
        /*0102*/ 	.short	0x00ff


	//----- nvinfo : EIATTR_NUM_BARRIERS
	.align		4
        /*0104*/ 	.byte	0x02, 0x4c
        /*0106*/ 	.byte	0x01
	.zero		1


	//----- nvinfo : EIATTR_ANNOTATIONS
	.align		4
        /*0108*/ 	.byte	0x04, 0x55
        /*010a*/ 	.short	(.L_39 - .L_38)


	//   ....[0]....
.L_38:
        /*010c*/ 	.word	0x00000001
        /*0110*/ 	.byte	0xd0, 0x07, 0x00, 0x00, 0x01, 0x00, 0x00, 0x00, 0xd0, 0x42, 0x00, 0x00, 0x01, 0x00, 0x00, 0x00
        /* <DEDUP_REMOVED lines=692> */
        /*2c60*/ 	.byte	0x70, 0x1a, 0x01, 0x00, 0x01, 0x00, 0x00, 0x00, 0x20, 0x21, 0x01, 0x00


	//----- nvinfo : EIATTR_MERCURY_ISA_VERSION
	.align		4
.L_39:
        /*2c6c*/ 	.byte	0x03, 0x5f
        /*2c6e*/ 	.short	0x0101


	//----- nvinfo : EIATTR_EXIT_INSTR_OFFSETS
	.align		4
        /*2c70*/ 	.byte	0x04, 0x1c
        /*2c72*/ 	.short	(.L_41 - .L_40)


	//   ....[0]....
.L_40:
        /*2c74*/ 	.word	0x00013e20


	//   ....[1]....
        /*2c78*/ 	.word	0x00013e50


	//----- nvinfo : EIATTR_REQNTID
	.align		4
.L_41:
        /*2c7c*/ 	.byte	0x04, 0x10
        /*2c7e*/ 	.short	(.L_43 - .L_42)
.L_42:
        /*2c80*/ 	.word	0x00000080
        /*2c84*/ 	.word	0x00000001
        /*2c88*/ 	.word	0x00000001


	//----- nvinfo : EIATTR_CBANK_PARAM_SIZE
	.align		4
.L_43:
        /*2c8c*/ 	.byte	0x03, 0x19
        /*2c8e*/ 	.short	0x0050


	//----- nvinfo : EIATTR_PARAM_CBANK
	.align		4
        /*2c90*/ 	.byte	0x04, 0x0a
        /*2c92*/ 	.short	(.L_45 - .L_44)
	.align		4
.L_44:
        /*2c94*/ 	.word	index@(.nv.constant0.matmul_kernel)
        /*2c98*/ 	.short	0x0210
        /*2c9a*/ 	.short	0x0050


	//----- nvinfo : EIATTR_SW_WAR
	.align		4
.L_45:
        /*2c9c*/ 	.byte	0x04, 0x36
        /*2c9e*/ 	.short	(.L_47 - .L_46)
.L_46:
        /*2ca0*/ 	.word	0x00000008
.L_47:


//--------------------- .nv.callgraph             --------------------------
	.section	.nv.callgraph,"",@"SHT_CUDA_CALLGRAPH"
	.align	4
	.sectionentsize	8
	.align		4
        /*0000*/ 	.word	0x00000000
	.align		4
        /*0004*/ 	.word	0xffffffff
	.align		4
        /*0008*/ 	.word	0x00000000
	.align		4
        /*000c*/ 	.word	0xfffffffe
	.align		4
        /*0010*/ 	.word	0x00000000
	.align		4
        /*0014*/ 	.word	0xfffffffd
	.align		4
        /*0018*/ 	.word	0x00000000
	.align		4
        /*001c*/ 	.word	0xfffffffc


//--------------------- .text.matmul_kernel       --------------------------
	.section	.text.matmul_kernel,"ax",@progbits
	.align	128
        .global         matmul_kernel
        .type           matmul_kernel,@function
        .size           matmul_kernel,(.L_x_3 - matmul_kernel)
        .other          matmul_kernel,@"STO_CUDA_ENTRY STV_DEFAULT"
matmul_kernel:
.text.matmul_kernel:
[----:B------:R-:W0:Y:S08]  /*0000*/  LDC R1, c[0x0][0x28] ;  /* 0x00000a00ff017b82 */ /* 0x000e300000000800 */
[----:B------:R-:W1:Y:S01]  /*0010*/  LDC.64 R56, c[0x0][0x228] ;  /* 0x00008a00ff387b82 */ /* 0x000e620000000a00 */
[----:B0-----:R-:W-:Y:S01]  /*0020*/  VIADD R1, R1, 0xfffff9a8 ;  /* 0xfffff9a801017836 */ /* 0x001fe20000000000 */
[----:B------:R-:W-:-:S02]  /*0030*/  CS2R R28, SRZ ;  /* 0x00000000001c7805 */ /* 0x000fc4000001ff00 */
[----:B------:R-:W-:Y:S02]  /*0040*/  CS2R R30, SRZ ;  /* 0x00000000001e7805 */ /* 0x000fe4000001ff00 */
[----:B------:R-:W-:Y:S02]  /*0050*/  CS2R R32, SRZ ;  /* 0x0000000000207805 */ /* 0x000fe4000001ff00 */
[----:B------:R-:W-:Y:S02]  /*0060*/  CS2R R34, SRZ ;  /* 0x0000000000227805 */ /* 0x000fe4000001ff00 */
[----:B------:R-:W-:Y:S02]  /*0070*/  CS2R R36, SRZ ;  /* 0x0000000000247805 */ /* 0x000fe4000001ff00 */
[----:B------:R-:W-:Y:S01]  /*0080*/  CS2R R38, SRZ ;  /* 0x0000000000267805 */ /* 0x000fe2000001ff00 */
[----:B------:R-:W0:Y:S01]  /*0090*/  S2UR UR4, SR_CTAID.X ;  /* 0x00000000000479c3 */ /* 0x000e220000002500 */
[----:B------:R-:W-:-:S02]  /*00a0*/  CS2R R40, SRZ ;  /* 0x0000000000287805 */ /* 0x000fc4000001ff00 */
[----:B------:R-:W-:Y:S02]  /*00b0*/  CS2R R42, SRZ ;  /* 0x00000000002a7805 */ /* 0x000fe4000001ff00 */
[----:B------:R-:W-:Y:S02]  /*00c0*/  CS2R R44, SRZ ;  /* 0x00000000002c7805 */ /* 0x000fe4000001ff00 */
[----:B------:R-:W-:Y:S02]  /*00d0*/  CS2R R46, SRZ ;  /* 0x00000000002e7805 */ /* 0x000fe4000001ff00 */
[----:B------:R-:W-:Y:S02]  /*00e0*/  CS2R R48, SRZ ;  /* 0x0000000000307805 */ /* 0x000fe4000001ff00 */
[----:B------:R-:W-:Y:S02]  /*00f0*/  CS2R R50, SRZ ;  /* 0x0000000000327805 */ /* 0x000fe4000001ff00 */
[----:B------:R-:W-:Y:S01]  /*0100*/  CS2R R52, SRZ ;  /* 0x0000000000347805 */ /* 0x000fe2000001ff00 */
[----:B------:R-:W2:Y:S01]  /*0110*/  S2UR UR6, SR_CgaCtaId ;  /* 0x00000000000679c3 */ /* 0x000ea20000008800 */
[----:B------:R-:W-:Y:S01]  /*0120*/  CS2R R54, SRZ ;  /* 0x0000000000367805 */ /* 0x000fe2000001ff00 */
[----:B-1----:R-:W-:-:S06]  /*0130*/  VIADD R0, R57, 0x7f ;  /* 0x0000007f39007836 */ /* 0x002fcc0000000000 */
[----:B------:R-:W1:Y:S01]  /*0140*/  LDC R112, c[0x0][0x230] ;  /* 0x00008c00ff707b82 */ /* 0x000e620000000800 */
[----:B------:R-:W-:Y:S02]  /*0150*/  SHF.R.S32.HI R3, RZ, 0x1f, R0 ;  /* 0x0000001fff037819 */ /* 0x000fe40000011400 */
[----:B0-----:R-:W-:Y:S01]  /*0160*/  I2FP.F32.U32 R5, UR4 ;  /* 0x0000000400057c45 */ /* 0x001fe20008201000 */
[----:B------:R-:W-:Y:S01]  /*0170*/  ULDC UR4, c[0x0][0x150] ;  /* 0x0000540000047ab9 */ /* 0x000fe20000000800 */
[----:B------:R-:W-:-:S03]  /*0180*/  LEA.HI R3, R3, R0, RZ, 0x7 ;  /* 0x0000000003037211 */ /* 0x000fc600078f38ff */
[----:B------:R-:W-:Y:S01]  /*0190*/  FMUL R5, R5, UR4 ;  /* 0x0000000405057c20 */ /* 0x000fe20008400000 */
[----:B------:R-:W-:Y:S01]  /*01a0*/  SHF.R.S32.HI R3, RZ, 0x7, R3 ;  /* 0x00000007ff037819 */ /* 0x000fe20000011403 */
[----:B------:R-:W-:Y:S01]  /*01b0*/  UMOV UR4, 0x400 ;  /* 0x0000040000047882 */ /* 0x000fe20000000000 */
[----:B--2---:R-:W-:Y:S02]  /*01c0*/  USHF.L.U32 UR5, UR6, 0x6, URZ ;  /* 0x0000000606057899 */ /* 0x004fe4000800063f */
[----:B------:R-:W-:Y:S01]  /*01d0*/  ULEA UR4, UR6, UR4, 0x18 ;  /* 0x0000000406047291 */ /* 0x000fe2000f8ec03f */
[----:B------:R-:W-:Y:S01]  /*01e0*/  IMAD.SHL.U32 R4, R3, 0x8, RZ ;  /* 0x0000000803047824 */ /* 0x000fe200078e00ff */
[----:B------:R-:W0:Y:S01]  /*01f0*/  F2I.U32.TRUNC.NTZ R5, R5 ;  /* 0x0000000500057305 */ /* 0x000e22000020f000 */
[----:B------:R-:W-:Y:S02]  /*0200*/  ULOP3.LUT UR7, UR5, 0x40, URZ, 0xc0, !UPT ;  /* 0x0000004005077892 */ /* 0x000fe4000f8ec03f */
[----:B------:R-:W-:Y:S01]  /*0210*/  ULOP3.LUT UR5, UR5, 0x80, URZ, 0xc0, !UPT ;  /* 0x0000008005057892 */ /* 0x000fe2000f8ec03f */
[----:B------:R-:W-:Y:S01]  /*0220*/  IABS R7, R4 ;  /* 0x0000000400077213 */ /* 0x000fe20000000000 */
[----:B-1----:R-:W-:-:S03]  /*0230*/  VIADD R112, R112, 0x7f ;  /* 0x0000007f70707836 */ /* 0x002fc60000000000 */
[----:B------:R-:W1:Y:S01]  /*0240*/  I2F.RP R0, R7 ;  /* 0x0000000700007306 */ /* 0x000e620000209400 */
[----:B0-----:R-:W-:-:S07]  /*0250*/  IABS R11, R5 ;  /* 0x00000005000b7213 */ /* 0x001fce0000000000 */
[----:B-1----:R-:W0:Y:S02]  /*0260*/  MUFU.RCP R0, R0 ;  /* 0x0000000000007308 */ /* 0x002e240000001000 */
[----:B0-----:R-:W-:Y:S01]  /*0270*/  VIADD R2, R0, 0xffffffe ;  /* 0x0ffffffe00027836 */ /* 0x001fe20000000000 */
[----:B------:R-:W-:-:S05]  /*0280*/  IABS R0, R4 ;  /* 0x0000000400007213 */ /* 0x000fca0000000000 */
[----:B------:R0:W1:Y:S01]  /*0290*/  F2I.FTZ.U32.TRUNC.NTZ R3, R2 ;  /* 0x0000000200037305 */ /* 0x000062000021f000 */
[----:B------:R-:W-:Y:S02]  /*02a0*/  IMAD.MOV R0, RZ, RZ, -R0 ;  /* 0x000000ffff007224 */ /* 0x000fe400078e0a00 */
[----:B0-----:R-:W-:Y:S02]  /*02b0*/  IMAD.MOV.U32 R2, RZ, RZ, RZ ;  /* 0x000000ffff027224 */ /* 0x001fe400078e00ff */
[----:B-1----:R-:W-:-:S04]  /*02c0*/  IMAD.MOV R6, RZ, RZ, -R3 ;  /* 0x000000ffff067224 */ /* 0x002fc800078e0a03 */
[----:B------:R-:W-:-:S04]  /*02d0*/  IMAD R9, R6, R7, RZ ;  /* 0x0000000706097224 */ /* 0x000fc800078e02ff */
[----:B------:R-:W-:-:S06]  /*02e0*/  IMAD.HI.U32 R2, R3, R9, R2 ;  /* 0x0000000903027227 */ /* 0x000fcc00078e0002 */
[----:B------:R-:W-:-:S04]  /*02f0*/  IMAD.HI.U32 R2, R2, R11, RZ ;  /* 0x0000000b02027227 */ /* 0x000fc800078e00ff */
[----:B------:R-:W-:-:S05]  /*0300*/  IMAD R0, R2, R0, R11 ;  /* 0x0000000002007224 */ /* 0x000fca00078e020b */
[----:B------:R-:W-:-:S13]  /*0310*/  ISETP.GT.U32.AND P1, PT, R7, R0, PT ;  /* 0x000000000700720c */ /* 0x000fda0003f24070 */
[----:B------:R-:W-:Y:S02]  /*0320*/  @!P1 IMAD.IADD R0, R0, 0x1, -R7 ;  /* 0x0000000100009824 */ /* 0x000fe400078e0a07 */
[----:B------:R-:W-:Y:S01]  /*0330*/  @!P1 VIADD R2, R2, 0x1 ;  /* 0x0000000102029836 */ /* 0x000fe20000000000 */
[----:B------:R-:W-:Y:S02]  /*0340*/  ISETP.NE.AND P1, PT, R4, RZ, PT ;  /* 0x000000ff0400720c */ /* 0x000fe40003f25270 */
[----:B------:R-:W-:Y:S02]  /*0350*/  ISETP.GE.U32.AND P0, PT, R0, R7, PT ;  /* 0x000000070000720c */ /* 0x000fe40003f06070 */
[----:B------:R-:W-:-:S04]  /*0360*/  LOP3.LUT R0, R5, R4, RZ, 0x3c, !PT ;  /* 0x0000000405007212 */ /* 0x000fc800078e3cff */
[----:B------:R-:W-:Y:S01]  /*0370*/  ISETP.GE.AND P2, PT, R0, RZ, PT ;  /* 0x000000ff0000720c */ /* 0x000fe20003f46270 */
[----:B------:R-:W-:-:S05]  /*0380*/  VIADD R0, R56, 0xff ;  /* 0x000000ff38007836 */ /* 0x000fca0000000000 */
[----:B------:R-:W-:Y:S01]  /*0390*/  SHF.R.S32.HI R3, RZ, 0x1f, R0 ;  /* 0x0000001fff037819 */ /* 0x000fe20000011400 */
[----:B------:R-:W-:-:S03]  /*03a0*/  @P0 VIADD R2, R2, 0x1 ;  /* 0x0000000102020836 */ /* 0x000fc60000000000 */
[----:B------:R-:W-:-:S03]  /*03b0*/  LEA.HI R3, R3, R0, RZ, 0x8 ;  /* 0x0000000003037211 */ /* 0x000fc600078f40ff */
[----:B------:R-:W-:Y:S01]  /*03c0*/  @!P2 IMAD.MOV R2, RZ, RZ, -R2 ;  /* 0x000000ffff02a224 */ /* 0x000fe200078e0a02 */
[----:B------:R-:W-:-:S05]  /*03d0*/  @!P1 LOP3.LUT R2, RZ, R4, RZ, 0x33, !PT ;  /* 0x00000004ff029212 */ /* 0x000fca00078e33ff */
[----:B------:R-:W-:Y:S02]  /*03e0*/  IMAD.SHL.U32 R8, R2, 0x8, RZ ;  /* 0x0000000802087824 */ /* 0x000fe400078e00ff */
[----:B------:R-:W-:-:S03]  /*03f0*/  IMAD.MOV R2, RZ, RZ, -R2 ;  /* 0x000000ffff027224 */ /* 0x000fc600078e0a02 */
[----:B------:R-:W-:Y:S01]  /*0400*/  LEA.HI.SX32 R3, R3, -R8, 0x18 ;  /* 0x8000000803037211 */ /* 0x000fe200078fc2ff */
[----:B------:R-:W-:-:S03]  /*0410*/  IMAD R4, R4, R2, R5 ;  /* 0x0000000204047224 */ /* 0x000fc600078e0205 */
[----:B------:R-:W-:Y:S02]  /*0420*/  VIMNMX R11, R3, 0x8, PT ;  /* 0x00000008030b7848 */ /* 0x000fe40003fe0100 */
[----:B------:R-:W-:Y:S02]  /*0430*/  IABS R9, R4 ;  /* 0x0000000400097213 */ /* 0x000fe40000000000 */
[----:B------:R-:W-:-:S04]  /*0440*/  IABS R7, R11 ;  /* 0x0000000b00077213 */ /* 0x000fc80000000000 */
[----:B------:R-:W0:Y:S08]  /*0450*/  I2F.RP R0, R7 ;  /* 0x0000000700007306 */ /* 0x000e300000209400 */
[----:B0-----:R-:W0:Y:S02]  /*0460*/  MUFU.RCP R0, R0 ;  /* 0x0000000000007308 */ /* 0x001e240000001000 */
[----:B0-----:R-:W-:-:S06]  /*0470*/  VIADD R3, R0, 0xffffffe ;  /* 0x0ffffffe00037836 */ /* 0x001fcc0000000000 */
[----:B------:R-:W0:Y:S02]  /*0480*/  F2I.FTZ.U32.TRUNC.NTZ R3, R3 ;  /* 0x0000000300037305 */ /* 0x000e24000021f000 */
[----:B0-----:R-:W-:-:S04]  /*0490*/  IMAD.MOV R6, RZ, RZ, -R3 ;  /* 0x000000ffff067224 */ /* 0x001fc800078e0a03 */
[----:B------:R-:W-:Y:S01]  /*04a0*/  IMAD.MOV.U32 R2, RZ, RZ, R6 ;  /* 0x000000ffff027224 */ /* 0x000fe200078e0006 */
[----:B------:R-:W-:-:S03]  /*04b0*/  IABS R6, R11 ;  /* 0x0000000b00067213 */ /* 0x000fc60000000000 */
[----:B------:R-:W-:Y:S02]  /*04c0*/  IMAD R5, R2, R7, RZ ;  /* 0x0000000702057224 */ /* 0x000fe400078e02ff */
[----:B------:R-:W-:Y:S02]  /*04d0*/  IMAD.MOV.U32 R2, RZ, RZ, RZ ;  /* 0x000000ffff027224 */ /* 0x000fe400078e00ff */
[----:B------:R-:W-:Y:S02]  /*04e0*/  IMAD.MOV R0, RZ, RZ, -R6 ;  /* 0x000000ffff007224 */ /* 0x000fe400078e0a06 */
        /* <DEDUP_REMOVED lines=8> */
[----:B------:R-:W-:Y:S02]  /*0570*/  CS2R R6, SRZ ;  /* 0x0000000000067805 */ /* 0x000fe4000001ff00 */
[----:B------:R-:W-:-:S04]  /*0580*/  LOP3.LUT R0, R4, R11, RZ, 0x3c, !PT ;  /* 0x0000000b04007212 */ /* 0x000fc800078e3cff */
[----:B------:R-:W-:-:S05]  /*0590*/  ISETP.GE.AND P2, PT, R0, RZ, PT ;  /* 0x000000ff0000720c */ /* 0x000fca0003f46270 */
[----:B------:R-:W-:Y:S01]  /*05a0*/  @P0 VIADD R2, R2, 0x1 ;  /* 0x0000000102020836 */ /* 0x000fe20000000000 */
[----:B------:R-:W-:-:S03]  /*05b0*/  ISETP.GE.AND P0, PT, R112, 0x80, PT ;  /* 0x000000807000780c */ /* 0x000fc60003f06270 */
[----:B------:R-:W-:-:S04]  /*05c0*/  IMAD.MOV.U32 R0, RZ, RZ, R2 ;  /* 0x000000ffff007224 */ /* 0x000fc800078e0002 */
[----:B------:R-:W-:Y:S01]  /*05d0*/  @!P2 IMAD.MOV R0, RZ, RZ, -R0 ;  /* 0x000000ffff00a224 */ /* 0x000fe200078e0a00 */
[----:B------:R-:W-:-:S05]  /*05e0*/  @!P1 LOP3.LUT R0, RZ, R11, RZ, 0x33, !PT ;  /* 0x0000000bff009212 */ /* 0x000fca00078e33ff */
[----:B------:R-:W-:Y:S01]  /*05f0*/  IMAD.MOV R2, RZ, RZ, -R0 ;  /* 0x000000ffff027224 */ /* 0x000fe200078e0a00 */
[----:B------:R-:W-:Y:S01]  /*0600*/  LEA R0, R0, UR7, 0x7 ;  /* 0x0000000700007c11 */ /* 0x000fe2000f8e38ff */
[----:B------:R-:W-:Y:S02]  /*0610*/  ULDC.64 UR6, c[0x0][0x208] ;  /* 0x0000820000067ab9 */ /* 0x000fe40000000a00 */
[----:B------:R-:W-:Y:S01]  /*0620*/  IMAD R2, R11, R2, R4 ;  /* 0x000000020b027224 */ /* 0x000fe200078e0204 */
[----:B------:R-:W-:Y:S01]  /*0630*/  CS2R R4, SRZ ;  /* 0x0000000000047805 */ /* 0x000fe2000001ff00 */
[----:B------:R-:W-:Y:S02]  /*0640*/  VIADD R74, R0, 0x1 ;  /* 0x00000001004a7836 */ /* 0x000fe40000000000 */
[----:B------:R-:W-:Y:S02]  /*0650*/  IMAD.IADD R8, R8, 0x1, R2 ;  /* 0x0000000108087824 */ /* 0x000fe400078e0202 */
[----:B------:R-:W0:Y:S01]  /*0660*/  S2R R2, SR_TID.X ;  /* 0x0000000000027919 */ /* 0x000e220000002100 */
[----:B------:R-:W-:-:S02]  /*0670*/  VIADD R76, R0, 0x2 ;  /* 0x00000002004c7836 */ /* 0x000fc40000000000 */
[----:B------:R-:W-:Y:S01]  /*0680*/  LEA R8, R8, UR5, 0x8 ;  /* 0x0000000508087c11 */ /* 0x000fe2000f8e40ff */
[C---:B------:R-:W-:Y:S02]  /*0690*/  VIADD R79, R0.reuse, 0x3 ;  /* 0x00000003004f7836 */ /* 0x040fe40000000000 */
[C---:B------:R-:W-:Y:S02]  /*06a0*/  VIADD R78, R0.reuse, 0x4 ;  /* 0x00000004004e7836 */ /* 0x040fe40000000000 */
[C---:B------:R-:W-:Y:S02]  /*06b0*/  VIADD R80, R0.reuse, 0x5 ;  /* 0x0000000500507836 */ /* 0x040fe40000000000 */
[C---:B------:R-:W-:Y:S02]  /*06c0*/  VIADD R81, R0.reuse, 0x6 ;  /* 0x0000000600517836 */ /* 0x040fe40000000000 */
[C---:B------:R-:W-:Y:S02]  /*06d0*/  VIADD R83, R0.reuse, 0x7 ;  /* 0x0000000700537836 */ /* 0x040fe40000000000 */
[----:B------:R-:W-:-:S02]  /*06e0*/  VIADD R82, R0, 0x8 ;  /* 0x0000000800527836 */ /* 0x000fc40000000000 */
[C---:B------:R-:W-:Y:S02]  /*06f0*/  VIADD R84, R0.reuse, 0x9 ;  /* 0x0000000900547836 */ /* 0x040fe40000000000 */
[C---:B------:R-:W-:Y:S02]  /*0700*/  VIADD R68, R0.reuse, 0xa ;  /* 0x0000000a00447836 */ /* 0x040fe40000000000 */
[C---:B------:R-:W-:Y:S02]  /*0710*/  VIADD R65, R0.reuse, 0xb ;  /* 0x0000000b00417836 */ /* 0x040fe40000000000 */
[C---:B------:R-:W-:Y:S02]  /*0720*/  VIADD R61, R0.reuse, 0xc ;  /* 0x0000000c003d7836 */ /* 0x040fe40000000000 */
[C---:B------:R-:W-:Y:S02]  /*0730*/  VIADD R59, R0.reuse, 0xd ;  /* 0x0000000d003b7836 */ /* 0x040fe40000000000 */
[----:B------:R-:W-:-:S02]  /*0740*/  VIADD R3, R0, 0xe ;  /* 0x0000000e00037836 */ /* 0x000fc40000000000 */
[C---:B------:R-:W-:Y:S02]  /*0750*/  VIADD R60, R0.reuse, 0xf ;  /* 0x0000000f003c7836 */ /* 0x040fe40000000000 */
[----:B------:R-:W-:Y:S01]  /*0760*/  VIADD R62, R0, 0x10 ;  /* 0x00000010003e7836 */ /* 0x000fe20000000000 */
[----:B0-----:R-:W-:Y:S01]  /*0770*/  LOP3.LUT R109, R2, 0x7f, RZ, 0xc0, !PT ;  /* 0x0000007f026d7812 */ /* 0x001fe200078ec0ff */
[C---:B------:R-:W-:Y:S02]  /*0780*/  VIADD R58, R0.reuse, 0x11 ;  /* 0x00000011003a7836 */ /* 0x040fe40000000000 */
[C---:B------:R-:W-:Y:S02]  /*0790*/  VIADD R63, R0.reuse, 0x12 ;  /* 0x00000012003f7836 */ /* 0x040fe40000000000 */
[----:B------:R-:W-:Y:S02]  /*07a0*/  IMAD.IADD R19, R109, 0x1, R8 ;  /* 0x000000016d137824 */ /* 0x000fe400078e0208 */
[----:B------:R-:W-:-:S02]  /*07b0*/  VIADD R66, R0, 0x13 ;  /* 0x0000001300427836 */ /* 0x000fc40000000000 */
[C---:B------:R-:W-:Y:S01]  /*07c0*/  VIADD R64, R0.reuse, 0x14 ;  /* 0x0000001400407836 */ /* 0x040fe20000000000 */
[----:B------:R0:W-:Y:S01]  /*07d0*/  STL [R1+0x578], R19 ;  /* 0x0005781301007387 */ /* 0x0001e20000100800 */
        /* <DEDUP_REMOVED lines=43> */
[----:B0-----:R-:W-:Y:S06]  /*0a90*/  @!P0 BRA `(.L_x_0) ;  /* 0x0000011400988947 */ /* 0x001fec0003800000 */
[----:B------:R-:W-:Y:S01]  /*0aa0*/  IABS R12, R56 ;  /* 0x00000038000c7213 */ /* 0x000fe20000000000 */
[----:B------:R-:W-:Y:S01]  /*0ab0*/  ULDC UR60, c[0x0][0x23c] ;  /* 0x00008f00003c7ab9 */ /* 0x000fe20000000800 */
[----:B------:R-:W-:Y:S01]  /*0ac0*/  IABS R4, R57 ;  /* 0x0000003900047213 */ /* 0x000fe20000000000 */
[----:B------:R-:W-:Y:S01]  /*0ad0*/  ULDC.64 UR8, c[0x0][0x218] ;  /* 0x0000860000087ab9 */ /* 0x000fe20000000a00 */
[----:B------:R-:W0:Y:S01]  /*0ae0*/  I2F.RP R5, R12 ;  /* 0x0000000c00057306 */ /* 0x000e220000209400 */
[----:B------:R-:W-:Y:S01]  /*0af0*/  IABS R111, R19 ;  /* 0x00000013006f7213 */ /* 0x000fe20000000000 */
[----:B------:R-:W-:Y:S01]  /*0b00*/  ULDC UR10, c[0x0][0x240] ;  /* 0x00009000000a7ab9 */ /* 0x000fe20000000800 */
[----:B------:R-:W-:Y:S01]  /*0b10*/  ISETP.GE.AND P3, PT, R13, RZ, PT ;  /* 0x000000ff0d00720c */ /* 0x000fe20003f66270 */
[----:B------:R-:W-:Y:S01]  /*0b20*/  ULDC UR5, c[0x0][0x234] ;  /* 0x00008d0000057ab9 */ /* 0x000fe20000000800 */
[----:B------:R-:W-:Y:S01]  /*0b30*/  IABS R14, R18 ;  /* 0x00000012000e7213 */ /* 0x000fe20000000000 */
[----:B------:R-:W-:Y:S01]  /*0b40*/  USHF.R.U32.HI UR36, URZ, 0x4, UR4 ;  /* 0x000000043f247899 */ /* 0x000fe20008011604 */
[----:B------:R-:W-:Y:S01]  /*0b50*/  ISETP.GE.AND P5, PT, R15, RZ, PT ;  /* 0x000000ff0f00720c */ /* 0x000fe20003fa6270 */
[----:B------:R-:W1:Y:S01]  /*0b60*/  I2F.RP R10, R4 ;  /* 0x00000004000a7306 */ /* 0x000e620000209400 */
[----:B------:R-:W-:Y:S01]  /*0b70*/  IABS R16, R17 ;  /* 0x0000001100107213 */ /* 0x000fe20000000000 */
[----:B------:R-:W-:Y:S01]  /*0b80*/  USGXT.U32 UR36, UR36, 0xe ;  /* 0x0000000e2424789a */ /* 0x000fe20008000000 */
[----:B------:R-:W-:Y:S01]  /*0b90*/  ISETP.GE.AND P4, PT, R19, RZ, PT ;  /* 0x000000ff1300720c */ /* 0x000fe20003f86270 */
[----:B------:R-:W-:Y:S01]  /*0ba0*/  UMOV UR39, 0x40000040 ;  /* 0x4000004000277882 */ /* 0x000fe20000000000 */
[----:B------:R-:W-:Y:S01]  /*0bb0*/  ISETP.NE.AND P2, PT, R56, RZ, PT ;  /* 0x000000ff3800720c */ /* 0x000fe20003f45270 */
[----:B------:R-:W-:Y:S01]  /*0bc0*/  UIADD3 UR11, UP0, UR36, 0x80, URZ ;  /* 0x00000080240b7890 */ /* 0x000fe2000ff1e03f */
[----:B------:R-:W-:Y:S01]  /*0bd0*/  IABS R19, R102 ;  /* 0x0000006600137213 */ /* 0x000fe20000000000 */
[----:B0-----:R-:W0:Y:S01]  /*0be0*/  MUFU.RCP R5, R5 ;  /* 0x0000000500057308 */ /* 0x001e220000001000 */
[----:B------:R-:W-:-:S02]  /*0bf0*/  IABS R20, R26 ;  /* 0x0000001a00147213 */ /* 0x000fc40000000000 */
[----:B------:R-:W-:Y:S02]  /*0c00*/  IABS R28, R100 ;  /* 0x00000064001c7213 */ /* 0x000fe40000000000 */
[----:B------:R-:W-:Y:S02]  /*0c10*/  IABS R30, R99 ;  /* 0x00000063001e7213 */ /* 0x000fe40000000000 */
[----:B------:R-:W-:Y:S01]  /*0c20*/  IABS R31, R98 ;  /* 0x00000062001f7213 */ /* 0x000fe20000000000 */
[----:B-1----:R-:W1:Y:S01]  /*0c30*/  MUFU.RCP R10, R10 ;  /* 0x0000000a000a7308 */ /* 0x002e620000001000 */
[----:B------:R-:W-:Y:S02]  /*0c40*/  IABS R32, R96 ;  /* 0x0000006000207213 */ /* 0x000fe40000000000 */
[----:B------:R-:W-:Y:S02]  /*0c50*/  IABS R35, R94 ;  /* 0x0000005e00237213 */ /* 0x000fe40000000000 */
[----:B------:R-:W-:-:S02]  /*0c60*/  IABS R34, R95 ;  /* 0x0000005f00227213 */ /* 0x000fc40000000000 */
[----:B------:R-:W-:Y:S01]  /*0c70*/  IABS R36, R91 ;  /* 0x0000005b00247213 */ /* 0x000fe20000000000 */
[----:B0-----:R-:W-:Y:S01]  /*0c80*/  VIADD R6, R5, 0xffffffe ;  /* 0x0ffffffe05067836 */ /* 0x001fe20000000000 */
[----:B------:R-:W-:Y:S02]  /*0c90*/  IABS R38, R89 ;  /* 0x0000005900267213 */ /* 0x000fe40000000000 */
[----:B------:R-:W-:Y:S01]  /*0ca0*/  IABS R39, R88 ;  /* 0x0000005800277213 */ /* 0x000fe20000000000 */
[----:B------:R0:W2:Y:S01]  /*0cb0*/  F2I.FTZ.U32.TRUNC.NTZ R7, R6 ;  /* 0x0000000600077305 */ /* 0x0000a2000021f000 */
[----:B------:R-:W-:Y:S02]  /*0cc0*/  IABS R41, R87 ;  /* 0x0000005700297213 */ /* 0x000fe40000000000 */
[----:B------:R-:W-:Y:S01]  /*0cd0*/  IABS R42, R86 ;  /* 0x00000056002a7213 */ /* 0x000fe20000000000 */
[----:B-1----:R-:W-:Y:S01]  /*0ce0*/  VIADD R8, R10, 0xffffffe ;  /* 0x0ffffffe0a087836 */ /* 0x002fe20000000000 */
[----:B------:R-:W-:-:S02]  /*0cf0*/  IABS R10, R13 ;  /* 0x0000000d000a7213 */ /* 0x000fc40000000000 */
[----:B------:R-:W-:Y:S01]  /*0d00*/  IABS R13, R15 ;  /* 0x0000000f000d7213 */ /* 0x000fe20000000000 */
[----:B------:R1:W3:Y:S01]  /*0d10*/  F2I.FTZ.U32.TRUNC.NTZ R9, R8 ;  /* 0x0000000800097305 */ /* 0x0002e2000021f000 */
[----:B0-----:R-:W-:Y:S01]  /*0d20*/  IMAD.MOV.U32 R6, RZ, RZ, RZ ;  /* 0x000000ffff067224 */ /* 0x001fe200078e00ff */
[----:B------:R-:W-:Y:S02]  /*0d30*/  IABS R44, R77 ;  /* 0x0000004d002c7213 */ /* 0x000fe40000000000 */
[----:B------:R-:W-:Y:S02]  /*0d40*/  IABS R46, R73 ;  /* 0x00000049002e7213 */ /* 0x000fe40000000000 */
[----:B------:R-:W-:Y:S01]  /*0d50*/  IABS R47, R70 ;  /* 0x00000046002f7213 */ /* 0x000fe20000000000 */
[----:B--2---:R-:W-:Y:S01]  /*0d60*/  IMAD.MOV R11, RZ, RZ, -R7 ;  /* 0x000000ffff0b7224 */ /* 0x004fe200078e0a07 */
[----:B------:R-:W-:Y:S01]  /*0d70*/  IABS R48, R72 ;  /* 0x0000004800307213 */ /* 0x000fe20000000000 */
[----:B-1----:R-:W-:Y:S01]  /*0d80*/  IMAD.MOV.U32 R8, RZ, RZ, RZ ;  /* 0x000000ffff087224 */ /* 0x002fe200078e00ff */
[----:B------:R-:W-:Y:S01]  /*0d90*/  IABS R49, R71 ;  /* 0x0000004700317213 */ /* 0x000fe20000000000 */
[----:B------:R-:W-:Y:S01]  /*0da0*/  IMAD R11, R11, R12, RZ ;  /* 0x0000000c0b0b7224 */ /* 0x000fe200078e02ff */
[----:B------:R-:W-:-:S02]  /*0db0*/  IABS R51, R69 ;  /* 0x0000004500337213 */ /* 0x000fc40000000000 */
[----:B------:R-:W-:Y:S01]  /*0dc0*/  IABS R53, R67 ;  /* 0x0000004300357213 */ /* 0x000fe20000000000 */
[----:B------:R-:W-:Y:S01]  /*0dd0*/  IMAD.HI.U32 R7, R7, R11, R6 ;  /* 0x0000000b07077227 */ /* 0x000fe200078e0006 */
[----:B------:R-:W-:Y:S02]  /*0de0*/  IABS R55, R64 ;  /* 0x0000004000377213 */ /* 0x000fe40000000000 */
[----:B------:R-:W-:Y:S01]  /*0df0*/  IABS R50, R63 ;  /* 0x0000003f00327213 */ /* 0x000fe20000000000 */
[----:B---3--:R-:W-:Y:S02]  /*0e00*/  IMAD.MOV R5, RZ, RZ, -R9 ;  /* 0x000000ffff057224 */ /* 0x008fe400078e0a09 */
[----:B------:R-:W-:-:S04]  /*0e10*/  IMAD.HI.U32 R7, R7, R111, RZ ;  /* 0x0000006f07077227 */ /* 0x000fc800078e00ff */
[----:B------:R-:W-:Y:S02]  /*0e20*/  IMAD.MOV R7, RZ, RZ, -R7 ;  /* 0x000000ffff077224 */ /* 0x000fe400078e0a07 */
[----:B------:R-:W-:Y:S02]  /*0e30*/  IMAD R5, R5, R4, RZ ;  /* 0x0000000405057224 */ /* 0x000fe400078e02ff */
[----:B------:R-:W-:Y:S02]  /*0e40*/  IMAD R111, R12, R7, R111 ;  /* 0x000000070c6f7224 */ /* 0x000fe400078e026f */
[----:B------:R-:W-:-:S03]  /*0e50*/  IMAD.HI.U32 R5, R9, R5, R8 ;  /* 0x0000000509057227 */ /* 0x000fc600078e0008 */
[----:B------:R-:W-:-:S03]  /*0e60*/  ISETP.GT.U32.AND P0, PT, R12, R111, PT ;  /* 0x0000006f0c00720c */ /* 0x000fc60003f04070 */
[----:B------:R-:W-:-:S04]  /*0e70*/  IMAD.HI.U32 R7, R5, R13, RZ ;  /* 0x0000000d05077227 */ /* 0x000fc800078e00ff */
[----:B------:R-:W-:-:S04]  /*0e80*/  IMAD.HI.U32 R8, R5, R14, RZ ;  /* 0x0000000e05087227 */ /* 0x000fc800078e00ff */
[----:B------:R-:W-:Y:S02]  /*0e90*/  IMAD.MOV R7, RZ, RZ, -R7 ;  /* 0x000000ffff077224 */ /* 0x000fe400078e0a07 */
[----:B------:R-:W-:Y:S02]  /*0ea0*/  @!P0 IMAD.IADD R111, R111, 0x1, -R12 ;  /* 0x000000016f6f8824 */ /* 0x000fe400078e0a0c */
[----:B------:R-:W-:Y:S02]  /*0eb0*/  IMAD.MOV R15, RZ, RZ, -R8 ;  /* 0x000000ffff0f7224 */ /* 0x000fe400078e0a08 */
[----:B------:R-:W-:Y:S01]  /*0ec0*/  IMAD R7, R4, R7, R13 ;  /* 0x0000000704077224 */ /* 0x000fe200078e020d */
[----:B------:R-:W-:Y:S01]  /*0ed0*/  ISETP.GT.U32.AND P0, PT, R12, R111, PT ;  /* 0x0000006f0c00720c */ /* 0x000fe20003f04070 */
[C---:B------:R-:W-:Y:S01]  /*0ee0*/  IMAD R8, R4.reuse, R15, R14 ;  /* 0x0000000f04087224 */ /* 0x040fe200078e020e */
[----:B------:R-:W-:Y:S01]  /*0ef0*/  IABS R14, R107 ;  /* 0x0000006b000e7213 */ /* 0x000fe20000000000 */
[----:B------:R-:W-:Y:S01]  /*0f00*/  IMAD.HI.U32 R6, R5, R10, RZ ;  /* 0x0000000a05067227 */ /* 0x000fe200078e00ff */
[----:B------:R-:W-:-:S02]  /*0f10*/  ISETP.GT.U32.AND P1, PT, R4, R7, PT ;  /* 0x000000070400720c */ /* 0x000fc40003f24070 */
[----:B------:R-:W-:Y:S01]  /*0f20*/  ISETP.GT.U32.AND P6, PT, R4, R8, PT ;  /* 0x000000080400720c */ /* 0x000fe20003fc4070 */
[----:B------:R-:W-:Y:S01]  /*0f30*/  IMAD.HI.U32 R9, R5, R16, RZ ;  /* 0x0000001005097227 */ /* 0x000fe200078e00ff */
[----:B------:R-:W-:-:S03]  /*0f40*/  IABS R15, R106 ;  /* 0x0000006a000f7213 */ /* 0x000fc60000000000 */
[----:B------:R-:W-:Y:S02]  /*0f50*/  IMAD.MOV R11, RZ, RZ, -R6 ;  /* 0x000000ffff0b7224 */ /* 0x000fe400078e0a06 */
[----:B------:R-:W-:Y:S02]  /*0f60*/  IMAD.MOV R9, RZ, RZ, -R9 ;  /* 0x000000ffff097224 */ /* 0x000fe400078e0a09 */
[C---:B------:R-:W-:Y:S01]  /*0f70*/  IMAD R6, R4.reuse, R11, R10 ;  /* 0x0000000b04067224 */ /* 0x040fe200078e020a */
[----:B------:R-:W-:Y:S01]  /*0f80*/  IABS R10, R108 ;  /* 0x0000006c000a7213 */ /* 0x000fe20000000000 */
[C---:B------:R-:W-:Y:S01]  /*0f90*/  IMAD R9, R4.reuse, R9, R16 ;  /* 0x0000000904097224 */ /* 0x040fe200078e0210 */
[----:B------:R-:W-:Y:S01]  /*0fa0*/  IABS R16, R105 ;  /* 0x0000006900107213 */ /* 0x000fe20000000000 */
[----:B------:R-:W-:Y:S01]  /*0fb0*/  @!P0 IMAD.IADD R111, R111, 0x1, -R12 ;  /* 0x000000016f6f8824 */ /* 0x000fe200078e0a0c */
[----:B------:R-:W-:Y:S01]  /*0fc0*/  ISETP.GT.U32.AND P0, PT, R4, R6, PT ;  /* 0x000000060400720c */ /* 0x000fe20003f04070 */
[----:B------:R-:W-:Y:S01]  /*0fd0*/  @!P1 IMAD.IADD R7, R7, 0x1, -R4 ;  /* 0x0000000107079824 */ /* 0x000fe200078e0a04 */
[----:B------:R-:W-:Y:S01]  /*0fe0*/  ISETP.GE.AND P1, PT, R18, RZ, PT ;  /* 0x000000ff1200720c */ /* 0x000fe20003f26270 */
[----:B------:R-:W-:Y:S01]  /*0ff0*/  IMAD.MOV.U32 R13, RZ, RZ, R10 ;  /* 0x000000ffff0d7224 */ /* 0x000fe200078e000a */
[----:B------:R-:W-:Y:S01]  /*1000*/  IABS R18, R103 ;  /* 0x0000006700127213 */ /* 0x000fe20000000000 */
[----:B------:R-:W-:Y:S01]  /*1010*/  @!P4 IMAD.MOV R111, RZ, RZ, -R111 ;  /* 0x000000ffff6fc224 */ /* 0x000fe200078e0a6f */
[----:B------:R-:W-:Y:S01]  /*1020*/  ISETP.GT.U32.AND P4, PT, R4, R9, PT ;  /* 0x000000090400720c */ /* 0x000fe20003f84070 */
[----:B------:R-:W-:Y:S01]  /*1030*/  @!P6 IMAD.IADD R8, R8, 0x1, -R4 ;  /* 0x000000010808e824 */ /* 0x000fe200078e0a04 */
[----:B------:R-:W-:Y:S01]  /*1040*/  ISETP.GT.U32.AND P6, PT, R4, R7, PT ;  /* 0x000000070400720c */ /* 0x000fe20003fc4070 */
[----:B------:R-:W-:Y:S01]  /*1050*/  IMAD.HI.U32 R10, R5, R13, RZ ;  /* 0x0000000d050a7227 */ /* 0x000fe200078e00ff */
[----:B------:R-:W-:-:S03]  /*1060*/  @!P2 LOP3.LUT R111, RZ, R56, RZ, 0x33, !PT ;  /* 0x00000038ff6fa212 */ /* 0x000fc600078e33ff */
[----:B------:R-:W-:-:S04]  /*1070*/  IMAD.HI.U32 R11, R5, R14, RZ ;  /* 0x0000000e050b7227 */ /* 0x000fc800078e00ff */
[----:B------:R-:W-:-:S04]  /*1080*/  IMAD.HI.U32 R12, R5, R15, RZ ;  /* 0x0000000f050c7227 */ /* 0x000fc800078e00ff */
[----:B------:R-:W-:Y:S02]  /*1090*/  IMAD.MOV R10, RZ, RZ, -R10 ;  /* 0x000000ffff0a7224 */ /* 0x000fe400078e0a0a */
[----:B------:R-:W-:Y:S02]  /*10a0*/  IMAD.MOV R11, RZ, RZ, -R11 ;  /* 0x000000ffff0b7224 */ /* 0x000fe400078e0a0b */
[----:B------:R-:W-:Y:S02]  /*10b0*/  IMAD.MOV R12, RZ, RZ, -R12 ;  /* 0x000000ffff0c7224 */ /* 0x000fe400078e0a0c */
[C---:B------:R-:W-:Y:S02]  /*10c0*/  IMAD R10, R4.reuse, R10, R13 ;  /* 0x0000000a040a7224 */ /* 0x040fe400078e020d */
[C---:B------:R-:W-:Y:S02]  /*10d0*/  IMAD R11, R4.reuse, R11, R14 ;  /* 0x0000000b040b7224 */ /* 0x040fe400078e020e */
[----:B------:R-:W-:Y:S01]  /*10e0*/  IMAD R12, R4, R12, R15 ;  /* 0x0000000c040c7224 */ /* 0x000fe200078e020f */
[----:B------:R-:W-:Y:S01]  /*10f0*/  IABS R15, R104 ;  /* 0x00000068000f7213 */ /* 0x000fe20000000000 */
[--C-:B------:R-:W-:Y:S01]  /*1100*/  @!P0 IMAD.IADD R6, R6, 0x1, -R4.reuse ;  /* 0x0000000106068824 */ /* 0x100fe200078e0a04 */
[C---:B------:R-:W-:Y:S01]  /*1110*/  ISETP.GT.U32.AND P0, PT, R4.reuse, R10, PT ;  /* 0x0000000a0400720c */ /* 0x040fe20003f04070 */
[--C-:B------:R-:W-:Y:S01]  /*1120*/  @!P4 IMAD.IADD R9, R9, 0x1, -R4.reuse ;  /* 0x000000010909c824 */ /* 0x100fe200078e0a04 */
[C---:B------:R-:W-:Y:S01]  /*1130*/  ISETP.GT.U32.AND P4, PT, R4.reuse, R8, PT ;  /* 0x000000080400720c */ /* 0x040fe20003f84070 */
[----:B------:R-:W-:Y:S01]  /*1140*/  @!P6 IMAD.IADD R7, R7, 0x1, -R4 ;  /* 0x000000010707e824 */ /* 0x000fe200078e0a04 */
[C---:B------:R-:W-:Y:S01]  /*1150*/  ISETP.GT.U32.AND P6, PT, R4.reuse, R11, PT ;  /* 0x0000000b0400720c */ /* 0x040fe20003fc4070 */
[----:B------:R-:W-:Y:S01]  /*1160*/  IMAD.HI.U32 R14, R5, R15, RZ ;  /* 0x0000000f050e7227 */ /* 0x000fe200078e00ff */
[----:B------:R-:W-:-:S03]  /*1170*/  ISETP.GT.U32.AND P2, PT, R4, R6, PT ;  /* 0x000000060400720c */ /* 0x000fc60003f44070 */
[----:B------:R-:W-:Y:S02]  /*1180*/  IMAD.MOV R14, RZ, RZ, -R14 ;  /* 0x000000ffff0e7224 */ /* 0x000fe400078e0a0e */
[----:B------:R-:W-:-:S04]  /*1190*/  IMAD.HI.U32 R13, R5, R16, RZ ;  /* 0x00000010050d7227 */ /* 0x000fc800078e00ff */
[----:B------:R-:W-:Y:S02]  /*11a0*/  IMAD R14, R4, R14, R15 ;  /* 0x0000000e040e7224 */ /* 0x000fe400078e020f */
[--C-:B------:R-:W-:Y:S02]  /*11b0*/  @!P0 IMAD.IADD R10, R10, 0x1, -R4.reuse ;  /* 0x000000010a0a8824 */ /* 0x100fe400078e0a04 */
[--C-:B------:R-:W-:Y:S01]  /*11c0*/  @!P4 IMAD.IADD R8, R8, 0x1, -R4.reuse ;  /* 0x000000010808c824 */ /* 0x100fe200078e0a04 */
[C---:B------:R-:W-:Y:S01]  /*11d0*/  ISETP.GT.U32.AND P4, PT, R4.reuse, R12, PT ;  /* 0x0000000c0400720c */ /* 0x040fe20003f84070 */
[--C-:B------:R-:W-:Y:S01]  /*11e0*/  @!P6 IMAD.IADD R11, R11, 0x1, -R4.reuse ;  /* 0x000000010b0be824 */ /* 0x100fe200078e0a04 */
[C---:B------:R-:W-:Y:S01]  /*11f0*/  ISETP.GT.U32.AND P6, PT, R4.reuse, R14, PT ;  /* 0x0000000e0400720c */ /* 0x040fe20003fc4070 */
[----:B------:R-:W-:Y:S01]  /*1200*/  IMAD.MOV R13, RZ, RZ, -R13 ;  /* 0x000000ffff0d7224 */ /* 0x000fe200078e0a0d */
[----:B------:R-:W-:Y:S01]  /*1210*/  ISETP.GT.U32.AND P0, PT, R4, R10, PT ;  /* 0x0000000a0400720c */ /* 0x000fe20003f04070 */
[----:B------:R-:W-:Y:S01]  /*1220*/  @!P2 IMAD.IADD R6, R6, 0x1, -R4 ;  /* 0x000000010606a824 */ /* 0x000fe200078e0a04 */
[C---:B------:R-:W-:Y:S01]  /*1230*/  ISETP.GT.U32.AND P2, PT, R4.reuse, R9, PT ;  /* 0x000000090400720c */ /* 0x040fe20003f44070 */
[----:B------:R-:W-:-:S02]  /*1240*/  IMAD R13, R4, R13, R16 ;  /* 0x0000000d040d7224 */ /* 0x000fc400078e0210 */
[----:B------:R-:W-:-:S04]  /*1250*/  IMAD.HI.U32 R16, R5, R19, RZ ;  /* 0x0000001305107227 */ /* 0x000fc800078e00ff */
[--C-:B------:R-:W-:Y:S01]  /*1260*/  @!P4 IMAD.IADD R12, R12, 0x1, -R4.reuse ;  /* 0x000000010c0cc824 */ /* 0x100fe200078e0a04 */
[----:B------:R-:W-:Y:S01]  /*1270*/  ISETP.GE.AND P4, PT, R108, RZ, PT ;  /* 0x000000ff6c00720c */ /* 0x000fe20003f86270 */
[--C-:B------:R-:W-:Y:S02]  /*1280*/  @!P6 IMAD.IADD R14, R14, 0x1, -R4.reuse ;  /* 0x000000010e0ee824 */ /* 0x100fe400078e0a04 */
[----:B------:R-:W-:Y:S01]  /*1290*/  @!P0 IMAD.IADD R10, R10, 0x1, -R4 ;  /* 0x000000010a0a8824 */ /* 0x000fe200078e0a04 */
[----:B------:R-:W-:Y:S01]  /*12a0*/  ISETP.GE.AND P0, PT, R17, RZ, PT ;  /* 0x000000ff1100720c */ /* 0x000fe20003f06270 */
[----:B------:R-:W-:Y:S01]  /*12b0*/  @!P5 IMAD.MOV R7, RZ, RZ, -R7 ;  /* 0x000000ffff07d224 */ /* 0x000fe200078e0a07 */
[C---:B------:R-:W-:Y:S01]  /*12c0*/  ISETP.GT.U32.AND P6, PT, R4.reuse, R12, PT ;  /* 0x0000000c0400720c */ /* 0x040fe20003fc4070 */
[----:B------:R-:W-:Y:S01]  /*12d0*/  IMAD.HI.U32 R17, R5, R20, RZ ;  /* 0x0000001405117227 */ /* 0x000fe200078e00ff */
[----:B------:R-:W-:-:S03]  /*12e0*/  ISETP.GT.U32.AND P5, PT, R4, R14, PT ;  /* 0x0000000e0400720c */ /* 0x000fc60003fa4070 */
[----:B------:R-:W-:Y:S02]  /*12f0*/  IMAD.MOV R16, RZ, RZ, -R16 ;  /* 0x000000ffff107224 */ /* 0x000fe400078e0a10 */
[----:B------:R-:W-:Y:S02]  /*1300*/  IMAD.MOV R17, RZ, RZ, -R17 ;  /* 0x000000ffff117224 */ /* 0x000fe400078e0a11 */
[----:B------:R-:W-:Y:S01]  /*1310*/  IMAD R16, R4, R16, R19 ;  /* 0x0000001004107224 */ /* 0x000fe200078e0213 */
[----:B------:R-:W-:Y:S01]  /*1320*/  IABS R19, R25 ;  /* 0x0000001900137213 */ /* 0x000fe20000000000 */
[----:B------:R-:W-:-:S04]  /*1330*/  IMAD.HI.U32 R15, R5, R18, RZ ;  /* 0x00000012050f7227 */ /* 0x000fc800078e00ff */
[C---:B------:R-:W-:Y:S01]  /*1340*/  IMAD R17, R4.reuse, R17, R20 ;  /* 0x0000001104117224 */ /* 0x040fe200078e0214 */
[----:B------:R-:W-:Y:S01]  /*1350*/  IABS R20, R21 ;  /* 0x0000001500147213 */ /* 0x000fe20000000000 */
[----:B------:R-:W-:Y:S01]  /*1360*/  @!P4 IMAD.MOV R10, RZ, RZ, -R10 ;  /* 0x000000ffff0ac224 */ /* 0x000fe200078e0a0a */
[----:B------:R-:W-:Y:S01]  /*1370*/  ISETP.GT.U32.AND P4, PT, R4, R16, PT ;  /* 0x000000100400720c */ /* 0x000fe20003f84070 */
[----:B------:R-:W-:Y:S02]  /*1380*/  IMAD.MOV R15, RZ, RZ, -R15 ;  /* 0x000000ffff0f7224 */ /* 0x000fe400078e0a0f */
[--C-:B------:R-:W-:Y:S01]  /*1390*/  @!P6 IMAD.IADD R12, R12, 0x1, -R4.reuse ;  /* 0x000000010c0ce824 */ /* 0x100fe200078e0a04 */
[C---:B------:R-:W-:Y:S01]  /*13a0*/  ISETP.GT.U32.AND P6, PT, R4.reuse, R17, PT ;  /* 0x000000110400720c */ /* 0x040fe20003fc4070 */
[--C-:B------:R-:W-:Y:S01]  /*13b0*/  @!P2 IMAD.IADD R9, R9, 0x1, -R4.reuse ;  /* 0x000000010909a824 */ /* 0x100fe200078e0a04 */
[----:B------:R-:W-:Y:S01]  /*13c0*/  ISETP.GT.U32.AND P2, PT, R4, R13, PT ;  /* 0x0000000d0400720c */ /* 0x000fe20003f44070 */
[----:B------:R-:W-:Y:S01]  /*13d0*/  @!P5 IMAD.IADD R14, R14, 0x1, -R4 ;  /* 0x000000010e0ed824 */ /* 0x000fe200078e0a04 */
[----:B------:R-:W-:Y:S01]  /*13e0*/  ISETP.GE.AND P5, PT, R104, RZ, PT ;  /* 0x000000ff6800720c */ /* 0x000fe20003fa6270 */
[----:B------:R-:W-:-:S02]  /*13f0*/  IMAD R15, R4, R15, R18 ;  /* 0x0000000f040f7224 */ /* 0x000fc400078e0212 */
[----:B------:R-:W-:-:S04]  /*1400*/  IMAD.HI.U32 R18, R5, R19, RZ ;  /* 0x0000001305127227 */ /* 0x000fc800078e00ff */
[----:B------:R-:W-:Y:S02]  /*1410*/  IMAD.MOV R18, RZ, RZ, -R18 ;  /* 0x000000ffff127224 */ /* 0x000fe400078e0a12 */
[----:B------:R-:W-:Y:S01]  /*1420*/  @!P4 IMAD.IADD R16, R16, 0x1, -R4 ;  /* 0x000000011010c824 */ /* 0x000fe200078e0a04 */
[----:B------:R-:W-:Y:S01]  /*1430*/  ISETP.GE.AND P4, PT, R102, RZ, PT ;  /* 0x000000ff6600720c */ /* 0x000fe20003f86270 */
[C---:B------:R-:W-:Y:S02]  /*1440*/  IMAD R18, R4.reuse, R18, R19 ;  /* 0x0000001204127224 */ /* 0x040fe400078e0213 */
[----:B------:R-:W-:Y:S01]  /*1450*/  @!P3 IMAD.MOV R6, RZ, RZ, -R6 ;  /* 0x000000ffff06b224 */ /* 0x000fe200078e0a06 */
[C---:B------:R-:W-:Y:S01]  /*1460*/  ISETP.GT.U32.AND P3, PT, R4.reuse, R11, PT ;  /* 0x0000000b0400720c */ /* 0x040fe20003f64070 */
[--C-:B------:R-:W-:Y:S01]  /*1470*/  @!P6 IMAD.IADD R17, R17, 0x1, -R4.reuse ;  /* 0x000000011111e824 */ /* 0x100fe200078e0a04 */
[C---:B------:R-:W-:Y:S01]  /*1480*/  ISETP.GT.U32.AND P6, PT, R4.reuse, R16, PT ;  /* 0x000000100400720c */ /* 0x040fe20003fc4070 */
[----:B------:R-:W-:Y:S01]  /*1490*/  @!P2 IMAD.IADD R13, R13, 0x1, -R4 ;  /* 0x000000010d0da824 */ /* 0x000fe200078e0a04 */
[----:B------:R-:W-:Y:S01]  /*14a0*/  ISETP.GE.AND P2, PT, R107, RZ, PT ;  /* 0x000000ff6b00720c */ /* 0x000fe20003f46270 */
[----:B------:R-:W-:Y:S01]  /*14b0*/  @!P5 IMAD.MOV R14, RZ, RZ, -R14 ;  /* 0x000000ffff0ed224 */ /* 0x000fe200078e0a0e */
[C---:B------:R-:W-:Y:S01]  /*14c0*/  ISETP.GT.U32.AND P5, PT, R4.reuse, R18, PT ;  /* 0x000000120400720c */ /* 0x040fe20003fa4070 */
[----:B------:R-:W-:Y:S01]  /*14d0*/  @!P1 IMAD.MOV R8, RZ, RZ, -R8 ;  /* 0x000000ffff089224 */ /* 0x000fe200078e0a08 */
[C---:B------:R-:W-:Y:S01]  /*14e0*/  ISETP.GT.U32.AND P1, PT, R4.reuse, R13, PT ;  /* 0x0000000d0400720c */ /* 0x040fe20003f24070 */
[----:B------:R-:W-:Y:S01]  /*14f0*/  @!P0 IMAD.MOV R9, RZ, RZ, -R9 ;  /* 0x000000ffff098224 */ /* 0x000fe200078e0a09 */
[----:B------:R-:W-:Y:S01]  /*1500*/  ISETP.GT.U32.AND P0, PT, R4, R15, PT ;  /* 0x0000000f0400720c */ /* 0x000fe20003f04070 */
[----:B------:R-:W-:-:S04]  /*1510*/  IMAD.HI.U32 R19, R5, R20, RZ ;  /* 0x0000001405137227 */ /* 0x000fc800078e00ff */
[--C-:B------:R-:W-:Y:S01]  /*1520*/  @!P3 IMAD.IADD R11, R11, 0x1, -R4.reuse ;  /* 0x000000010b0bb824 */ /* 0x100fe200078e0a04 */
[----:B------:R-:W-:Y:S01]  /*1530*/  ISETP.GE.AND P3, PT, R106, RZ, PT ;  /* 0x000000ff6a00720c */ /* 0x000fe20003f66270 */
[--C-:B------:R-:W-:Y:S01]  /*1540*/  @!P6 IMAD.IADD R16, R16, 0x1, -R4.reuse ;  /* 0x000000011010e824 */ /* 0x100fe200078e0a04 */
[----:B------:R-:W-:Y:S01]  /*1550*/  ISETP.GE.AND P6, PT, R21, RZ, PT ;  /* 0x000000ff1500720c */ /* 0x000fe20003fc6270 */
[--C-:B------:R-:W-:Y:S01]  /*1560*/  @!P5 IMAD.IADD R18, R18, 0x1, -R4.reuse ;  /* 0x000000011212d824 */ /* 0x100fe200078e0a04 */
[----:B------:R-:W-:Y:S01]  /*1570*/  IABS R21, R24 ;  /* 0x0000001800157213 */ /* 0x000fe20000000000 */
[----:B------:R-:W-:Y:S02]  /*1580*/  IMAD.MOV R19, RZ, RZ, -R19 ;  /* 0x000000ffff137224 */ /* 0x000fe400078e0a13 */
[----:B------:R-:W-:Y:S01]  /*1590*/  @!P1 IMAD.IADD R13, R13, 0x1, -R4 ;  /* 0x000000010d0d9824 */ /* 0x000fe200078e0a04 */
[----:B------:R-:W-:Y:S01]  /*15a0*/  ISETP.GE.AND P1, PT, R105, RZ, PT ;  /* 0x000000ff6900720c */ /* 0x000fe20003f26270 */
[C---:B------:R-:W-:Y:S01]  /*15b0*/  IMAD R19, R4.reuse, R19, R20 ;  /* 0x0000001304137224 */ /* 0x040fe200078e0214 */
[----:B------:R-:W-:Y:S01]  /*15c0*/  ISETP.GT.U32.AND P5, PT, R4, R18, PT ;  /* 0x000000120400720c */ /* 0x000fe20003fa4070 */
[----:B------:R-:W-:-:S04]  /*15d0*/  IMAD.HI.U32 R20, R5, R21, RZ ;  /* 0x0000001505147227 */ /* 0x000fc800078e00ff */
[----:B------:R-:W-:Y:S01]  /*15e0*/  @!P0 IMAD.IADD R15, R15, 0x1, -R4 ;  /* 0x000000010f0f8824 */ /* 0x000fe200078e0a04 */
[----:B------:R-:W-:Y:S01]  /*15f0*/  ISETP.GE.AND P0, PT, R103, RZ, PT ;  /* 0x000000ff6700720c */ /* 0x000fe20003f06270 */
[----:B------:R-:W-:Y:S01]  /*1600*/  @!P4 IMAD.MOV R16, RZ, RZ, -R16 ;  /* 0x000000ffff10c224 */ /* 0x000fe200078e0a10 */
[C---:B------:R-:W-:Y:S01]  /*1610*/  ISETP.GT.U32.AND P4, PT, R4.reuse, R19, PT ;  /* 0x000000130400720c */ /* 0x040fe20003f84070 */
[----:B------:R-:W-:Y:S02]  /*1620*/  IMAD.MOV R20, RZ, RZ, -R20 ;  /* 0x000000ffff147224 */ /* 0x000fe400078e0a14 */
[----:B------:R-:W-:Y:S01]  /*1630*/  @!P2 IMAD.MOV R11, RZ, RZ, -R11 ;  /* 0x000000ffff0ba224 */ /* 0x000fe200078e0a0b */
[C---:B------:R-:W-:Y:S01]  /*1640*/  ISETP.GT.U32.AND P2, PT, R4.reuse, R15, PT ;  /* 0x0000000f0400720c */ /* 0x040fe20003f44070 */
[----:B------:R-:W-:Y:S01]  /*1650*/  @!P3 IMAD.MOV R12, RZ, RZ, -R12 ;  /* 0x000000ffff0cb224 */ /* 0x000fe200078e0a0c */
[C---:B------:R-:W-:Y:S01]  /*1660*/  ISETP.GT.U32.AND P3, PT, R4.reuse, R17, PT ;  /* 0x000000110400720c */ /* 0x040fe20003f64070 */
[----:B------:R-:W-:-:S02]  /*1670*/  IMAD R20, R4, R20, R21 ;  /* 0x0000001404147224 */ /* 0x000fc400078e0215 */
[----:B------:R-:W-:Y:S01]  /*1680*/  @!P1 IMAD.MOV R13, RZ, RZ, -R13 ;  /* 0x000000ffff0d9224 */ /* 0x000fe200078e0a0d */
[----:B------:R-:W-:Y:S01]  /*1690*/  ISETP.GE.AND P1, PT, R26, RZ, PT ;  /* 0x000000ff1a00720c */ /* 0x000fe20003f26270 */
[--C-:B------:R-:W-:Y:S01]  /*16a0*/  @!P5 IMAD.IADD R18, R18, 0x1, -R4.reuse ;  /* 0x000000011212d824 */ /* 0x100fe200078e0a04 */
[----:B------:R-:W-:Y:S01]  /*16b0*/  ISETP.GT.U32.AND P5, PT, R4, R20, PT ;  /* 0x000000140400720c */ /* 0x000fe20003fa4070 */
[----:B------:R-:W-:Y:S01]  /*16c0*/  @!P4 IMAD.IADD R19, R19, 0x1, -R4 ;  /* 0x000000011313c824 */ /* 0x000fe200078e0a04 */
[----:B------:R-:W-:Y:S01]  /*16d0*/  IABS R26, R27 ;  /* 0x0000001b001a7213 */ /* 0x000fe20000000000 */
[----:B------:R-:W-:-:S03]  /*16e0*/  IMAD.HI.U32 R40, R5, R44, RZ ;  /* 0x0000002c05287227 */ /* 0x000fc600078e00ff */
[----:B------:R-:W-:Y:S01]  /*16f0*/  ISETP.GT.U32.AND P4, PT, R4, R19, PT ;  /* 0x000000130400720c */ /* 0x000fe20003f84070 */
[--C-:B------:R-:W-:Y:S01]  /*1700*/  @!P2 IMAD.IADD R15, R15, 0x1, -R4.reuse ;  /* 0x000000010f0fa824 */ /* 0x100fe200078e0a04 */
[----:B------:R-:W-:Y:S01]  /*1710*/  ISETP.GE.AND P2, PT, R25, RZ, PT ;  /* 0x000000ff1900720c */ /* 0x000fe20003f46270 */
[--C-:B------:R-:W-:Y:S01]  /*1720*/  @!P3 IMAD.IADD R17, R17, 0x1, -R4.reuse ;  /* 0x000000011111b824 */ /* 0x100fe200078e0a04 */
[----:B------:R-:W-:Y:S01]  /*1730*/  ISETP.GE.AND P3, PT, R24, RZ, PT ;  /* 0x000000ff1800720c */ /* 0x000fe20003f66270 */
[----:B------:R-:W-:Y:S01]  /*1740*/  @!P0 IMAD.MOV R15, RZ, RZ, -R15 ;  /* 0x000000ffff0f8224 */ /* 0x000fe200078e0a0f */
[----:B------:R-:W-:Y:S01]  /*1750*/  IABS R24, R23 ;  /* 0x0000001700187213 */ /* 0x000fe20000000000 */
[----:B------:R-:W-:Y:S01]  /*1760*/  @!P1 IMAD.MOV R17, RZ, RZ, -R17 ;  /* 0x000000ffff119224 */ /* 0x000fe200078e0a11 */
[----:B------:R-:W-:Y:S01]  /*1770*/  IABS R25, R22 ;  /* 0x0000001600197213 */ /* 0x000fe20000000000 */
[----:B------:R-:W-:Y:S01]  /*1780*/  @!P5 IMAD.IADD R20, R20, 0x1, -R4 ;  /* 0x000000011414d824 */ /* 0x000fe200078e0a04 */
[----:B------:R-:W-:Y:S01]  /*1790*/  ISETP.GE.AND P1, PT, R22, RZ, PT ;  /* 0x000000ff1600720c */ /* 0x000fe20003f26270 */
[----:B------:R-:W-:Y:S01]  /*17a0*/  IMAD.HI.U32 R21, R5, R24, RZ ;  /* 0x0000001805157227 */ /* 0x000fe200078e00ff */
[----:B------:R-:W-:-:S02]  /*17b0*/  ISETP.GE.AND P0, PT, R23, RZ, PT ;  /* 0x000000ff1700720c */ /* 0x000fc40003f06270 */
[----:B------:R-:W-:Y:S01]  /*17c0*/  ISETP.GT.U32.AND P5, PT, R4, R20, PT ;  /* 0x000000140400720c */ /* 0x000fe20003fa4070 */
[----:B------:R-:W-:-:S04]  /*17d0*/  IMAD.HI.U32 R22, R5, R25, RZ ;  /* 0x0000001905167227 */ /* 0x000fc800078e00ff */
[----:B------:R-:W-:-:S04]  /*17e0*/  IMAD.HI.U32 R23, R5, R26, RZ ;  /* 0x0000001a05177227 */ /* 0x000fc800078e00ff */
[----:B------:R-:W-:Y:S02]  /*17f0*/  IMAD.MOV R21, RZ, RZ, -R21 ;  /* 0x000000ffff157224 */ /* 0x000fe400078e0a15 */
[----:B------:R-:W-:Y:S02]  /*1800*/  IMAD.MOV R22, RZ, RZ, -R22 ;  /* 0x000000ffff167224 */ /* 0x000fe400078e0a16 */
[----:B------:R-:W-:Y:S02]  /*1810*/  IMAD.MOV R23, RZ, RZ, -R23 ;  /* 0x000000ffff177224 */ /* 0x000fe400078e0a17 */
[C---:B------:R-:W-:Y:S02]  /*1820*/  IMAD R21, R4.reuse, R21, R24 ;  /* 0x0000001504157224 */ /* 0x040fe400078e0218 */
[C---:B------:R-:W-:Y:S02]  /*1830*/  IMAD R22, R4.reuse, R22, R25 ;  /* 0x0000001604167224 */ /* 0x040fe400078e0219 */
[----:B------:R-:W-:Y:S01]  /*1840*/  @!P4 IMAD.IADD R19, R19, 0x1, -R4 ;  /* 0x000000011313c824 */ /* 0x000fe200078e0a04 */
[C---:B------:R-:W-:Y:S01]  /*1850*/  ISETP.GT.U32.AND P4, PT, R4.reuse, R21, PT ;  /* 0x000000150400720c */ /* 0x040fe20003f84070 */
[C---:B------:R-:W-:Y:S01]  /*1860*/  IMAD R23, R4.reuse, R23, R26 ;  /* 0x0000001704177224 */ /* 0x040fe200078e021a */
[----:B------:R-:W-:Y:S01]  /*1870*/  IABS R26, R101 ;  /* 0x00000065001a7213 */ /* 0x000fe20000000000 */
[----:B------:R-:W-:Y:S01]  /*1880*/  @!P6 IMAD.MOV R19, RZ, RZ, -R19 ;  /* 0x000000ffff13e224 */ /* 0x000fe200078e0a13 */
[----:B------:R-:W-:Y:S01]  /*1890*/  ISETP.GT.U32.AND P6, PT, R4, R22, PT ;  /* 0x000000160400720c */ /* 0x000fe20003fc4070 */
[----:B------:R-:W-:Y:S01]  /*18a0*/  @!P5 IMAD.IADD R20, R20, 0x1, -R4 ;  /* 0x000000011414d824 */ /* 0x000fe200078e0a04 */
[----:B------:R-:W-:Y:S01]  /*18b0*/  ISETP.GT.U32.AND P5, PT, R4, R23, PT ;  /* 0x000000170400720c */ /* 0x000fe20003fa4070 */
[----:B------:R-:W-:-:S04]  /*18c0*/  IMAD.HI.U32 R24, R5, R26, RZ ;  /* 0x0000001a05187227 */ /* 0x000fc800078e00ff */
[----:B------:R-:W-:-:S04]  /*18d0*/  IMAD.HI.U32 R25, R5, R28, RZ ;  /* 0x0000001c05197227 */ /* 0x000fc800078e00ff */
[--C-:B------:R-:W-:Y:S01]  /*18e0*/  @!P4 IMAD.IADD R21, R21, 0x1, -R4.reuse ;  /* 0x000000011515c824 */ /* 0x100fe200078e0a04 */
[----:B------:R-:W-:Y:S01]  /*18f0*/  ISETP.GE.AND P4, PT, R101, RZ, PT ;  /* 0x000000ff6500720c */ /* 0x000fe20003f86270 */
[----:B------:R-:W-:Y:S02]  /*1900*/  @!P6 IMAD.IADD R22, R22, 0x1, -R4 ;  /* 0x000000011616e824 */ /* 0x000fe400078e0a04 */
[----:B------:R-:W-:Y:S01]  /*1910*/  @!P2 IMAD.MOV R18, RZ, RZ, -R18 ;  /* 0x000000ffff12a224 */ /* 0x000fe200078e0a12 */
[----:B------:R-:W-:Y:S01]  /*1920*/  ISETP.GE.AND P2, PT, R27, RZ, PT ;  /* 0x000000ff1b00720c */ /* 0x000fe20003f46270 */
[----:B------:R-:W-:Y:S01]  /*1930*/  @!P5 IMAD.IADD R23, R23, 0x1, -R4 ;  /* 0x000000011717d824 */ /* 0x000fe200078e0a04 */
[C---:B------:R-:W-:Y:S01]  /*1940*/  ISETP.GT.U32.AND P6, PT, R4.reuse, R21, PT ;  /* 0x000000150400720c */ /* 0x040fe20003fc4070 */
[----:B------:R-:W-:Y:S01]  /*1950*/  IMAD.MOV R27, RZ, RZ, -R24 ;  /* 0x000000ffff1b7224 */ /* 0x000fe200078e0a18 */
[----:B------:R-:W-:Y:S01]  /*1960*/  ISETP.GT.U32.AND P5, PT, R4, R22, PT ;  /* 0x000000160400720c */ /* 0x000fe20003fa4070 */
[----:B------:R-:W-:-:S02]  /*1970*/  IMAD.MOV R29, RZ, RZ, -R25 ;  /* 0x000000ffff1d7224 */ /* 0x000fc400078e0a19 */
[----:B------:R-:W-:-:S04]  /*1980*/  IMAD.HI.U32 R24, R5, R30, RZ ;  /* 0x0000001e05187227 */ /* 0x000fc800078e00ff */
[C---:B------:R-:W-:Y:S02]  /*1990*/  IMAD R25, R4.reuse, R27, R26 ;  /* 0x0000001b04197224 */ /* 0x040fe400078e021a */
[C---:B------:R-:W-:Y:S02]  /*19a0*/  IMAD R26, R4.reuse, R29, R28 ;  /* 0x0000001d041a7224 */ /* 0x040fe400078e021c */
[----:B------:R-:W-:Y:S01]  /*19b0*/  IMAD.MOV R27, RZ, RZ, -R24 ;  /* 0x000000ffff1b7224 */ /* 0x000fe200078e0a18 */
[----:B------:R-:W-:Y:S01]  /*19c0*/  IABS R24, R97 ;  /* 0x0000006100187213 */ /* 0x000fe20000000000 */
[----:B------:R-:W-:Y:S02]  /*19d0*/  IMAD.MOV.U32 R29, RZ, RZ, R31 ;  /* 0x000000ffff1d7224 */ /* 0x000fe400078e001f */
[----:B------:R-:W-:Y:S02]  /*19e0*/  IMAD R27, R4, R27, R30 ;  /* 0x0000001b041b7224 */ /* 0x000fe400078e021e */
[----:B------:R-:W-:-:S04]  /*19f0*/  IMAD.HI.U32 R28, R5, R29, RZ ;  /* 0x0000001d051c7227 */ /* 0x000fc800078e00ff */
[----:B------:R-:W-:Y:S02]  /*1a00*/  IMAD.MOV.U32 R30, RZ, RZ, R24 ;  /* 0x000000ffff1e7224 */ /* 0x000fe400078e0018 */
[--C-:B------:R-:W-:Y:S01]  /*1a10*/  @!P6 IMAD.IADD R21, R21, 0x1, -R4.reuse ;  /* 0x000000011515e824 */ /* 0x100fe200078e0a04 */
[----:B------:R-:W-:Y:S01]  /*1a20*/  ISETP.GT.U32.AND P6, PT, R4, R25, PT ;  /* 0x000000190400720c */ /* 0x000fe20003fc4070 */
[----:B------:R-:W-:Y:S01]  /*1a30*/  @!P5 IMAD.IADD R22, R22, 0x1, -R4 ;  /* 0x000000011616d824 */ /* 0x000fe200078e0a04 */
[----:B------:R-:W-:Y:S01]  /*1a40*/  ISETP.GT.U32.AND P5, PT, R4, R26, PT ;  /* 0x0000001a0400720c */ /* 0x000fe20003fa4070 */
[----:B------:R-:W-:Y:S02]  /*1a50*/  IMAD.MOV R28, RZ, RZ, -R28 ;  /* 0x000000ffff1c7224 */ /* 0x000fe400078e0a1c */
[----:B------:R-:W-:-:S04]  /*1a60*/  IMAD.HI.U32 R24, R5, R30, RZ ;  /* 0x0000001e05187227 */ /* 0x000fc800078e00ff */
[C---:B------:R-:W-:Y:S02]  /*1a70*/  IMAD R28, R4.reuse, R28, R29 ;  /* 0x0000001c041c7224 */ /* 0x040fe400078e021d */
[----:B------:R-:W-:Y:S02]  /*1a80*/  IMAD.MOV R29, RZ, RZ, -R24 ;  /* 0x000000ffff1d7224 */ /* 0x000fe400078e0a18 */
[----:B------:R-:W-:Y:S01]  /*1a90*/  @!P3 IMAD.MOV R20, RZ, RZ, -R20 ;  /* 0x000000ffff14b224 */ /* 0x000fe200078e0a14 */
[C---:B------:R-:W-:Y:S01]  /*1aa0*/  ISETP.GT.U32.AND P3, PT, R4.reuse, R23, PT ;  /* 0x000000170400720c */ /* 0x040fe20003f64070 */
[C---:B------:R-:W-:Y:S02]  /*1ab0*/  IMAD R29, R4.reuse, R29, R30 ;  /* 0x0000001d041d7224 */ /* 0x040fe400078e021e */
[--C-:B------:R-:W-:Y:S01]  /*1ac0*/  @!P6 IMAD.IADD R25, R25, 0x1, -R4.reuse ;  /* 0x000000011919e824 */ /* 0x100fe200078e0a04 */
[----:B------:R-:W-:Y:S01]  /*1ad0*/  ISETP.GT.U32.AND P6, PT, R4, R28, PT ;  /* 0x0000001c0400720c */ /* 0x000fe20003fc4070 */
[----:B------:R-:W-:Y:S01]  /*1ae0*/  @!P5 IMAD.IADD R26, R26, 0x1, -R4 ;  /* 0x000000011a1ad824 */ /* 0x000fe200078e0a04 */
[----:B------:R-:W-:Y:S01]  /*1af0*/  ISETP.GT.U32.AND P5, PT, R4, R29, PT ;  /* 0x0000001d0400720c */ /* 0x000fe20003fa4070 */
[----:B------:R-:W-:-:S04]  /*1b00*/  IMAD.HI.U32 R24, R5, R32, RZ ;  /* 0x0000002005187227 */ /* 0x000fc800078e00ff */
[----:B------:R-:W-:Y:S02]  /*1b10*/  IMAD.MOV R33, RZ, RZ, -R24 ;  /* 0x000000ffff217224 */ /* 0x000fe400078e0a18 */
[----:B------:R-:W-:Y:S01]  /*1b20*/  @!P3 IMAD.IADD R23, R23, 0x1, -R4 ;  /* 0x000000011717b824 */ /* 0x000fe200078e0a04 */
[----:B------:R-:W-:Y:S01]  /*1b30*/  ISETP.GT.U32.AND P3, PT, R4, R27, PT ;  /* 0x0000001b0400720c */ /* 0x000fe20003f64070 */
[----:B------:R-:W-:-:S04]  /*1b40*/  IMAD.HI.U32 R24, R5, R35, RZ ;  /* 0x0000002305187227 */ /* 0x000fc800078e00ff */
[--C-:B------:R-:W-:Y:S01]  /*1b50*/  @!P6 IMAD.IADD R28, R28, 0x1, -R4.reuse ;  /* 0x000000011c1ce824 */ /* 0x100fe200078e0a04 */
[C---:B------:R-:W-:Y:S01]  /*1b60*/  ISETP.GT.U32.AND P6, PT, R4.reuse, R25, PT ;  /* 0x000000190400720c */ /* 0x040fe20003fc4070 */
[----:B------:R-:W-:Y:S02]  /*1b70*/  @!P5 IMAD.IADD R29, R29, 0x1, -R4 ;  /* 0x000000011d1dd824 */ /* 0x000fe400078e0a04 */
[C---:B------:R-:W-:Y:S01]  /*1b80*/  IMAD R30, R4.reuse, R33, R32 ;  /* 0x00000021041e7224 */ /* 0x040fe200078e0220 */
[----:B------:R-:W-:Y:S01]  /*1b90*/  IABS R33, R92 ;  /* 0x0000005c00217213 */ /* 0x000fe20000000000 */
[----:B------:R-:W-:Y:S01]  /*1ba0*/  IMAD.MOV R24, RZ, RZ, -R24 ;  /* 0x000000ffff187224 */ /* 0x000fe200078e0a18 */
[----:B------:R-:W-:Y:S01]  /*1bb0*/  ISETP.GT.U32.AND P5, PT, R4, R29, PT ;  /* 0x0000001d0400720c */ /* 0x000fe20003fa4070 */
[----:B------:R-:W-:Y:S01]  /*1bc0*/  @!P3 IMAD.IADD R27, R27, 0x1, -R4 ;  /* 0x000000011b1bb824 */ /* 0x000fe200078e0a04 */
[----:B------:R-:W-:Y:S01]  /*1bd0*/  ISETP.GE.AND P3, PT, R100, RZ, PT ;  /* 0x000000ff6400720c */ /* 0x000fe20003f66270 */
[----:B------:R-:W-:-:S02]  /*1be0*/  @!P1 IMAD.MOV R22, RZ, RZ, -R22 ;  /* 0x000000ffff169224 */ /* 0x000fc400078e0a16 */
[C---:B------:R-:W-:Y:S01]  /*1bf0*/  IMAD R32, R4.reuse, R24, R35 ;  /* 0x0000001804207224 */ /* 0x040fe200078e0223 */
[C---:B------:R-:W-:Y:S01]  /*1c00*/  ISETP.GT.U32.AND P1, PT, R4.reuse, R27, PT ;  /* 0x0000001b0400720c */ /* 0x040fe20003f24070 */
[----:B------:R-:W-:Y:S01]  /*1c10*/  @!P6 IMAD.IADD R25, R25, 0x1, -R4 ;  /* 0x000000011919e824 */ /* 0x000fe200078e0a04 */
[----:B------:R-:W-:Y:S01]  /*1c20*/  ISETP.GT.U32.AND P6, PT, R4, R30, PT ;  /* 0x0000001e0400720c */ /* 0x000fe20003fc4070 */
[----:B------:R-:W-:Y:S01]  /*1c30*/  IMAD.HI.U32 R31, R5, R34, RZ ;  /* 0x00000022051f7227 */ /* 0x000fe200078e00ff */
[----:B------:R-:W-:-:S03]  /*1c40*/  IABS R35, R93 ;  /* 0x0000005d00237213 */ /* 0x000fc60000000000 */
[----:B------:R-:W-:Y:S01]  /*1c50*/  @!P5 IMAD.IADD R29, R29, 0x1, -R4 ;  /* 0x000000011d1dd824 */ /* 0x000fe200078e0a04 */
[C---:B------:R-:W-:Y:S01]  /*1c60*/  ISETP.GT.U32.AND P5, PT, R4.reuse, R32, PT ;  /* 0x000000200400720c */ /* 0x040fe20003fa4070 */
[----:B------:R-:W-:Y:S02]  /*1c70*/  IMAD.MOV R31, RZ, RZ, -R31 ;  /* 0x000000ffff1f7224 */ /* 0x000fe400078e0a1f */
[----:B------:R-:W-:Y:S01]  /*1c80*/  @!P2 IMAD.MOV R23, RZ, RZ, -R23 ;  /* 0x000000ffff17a224 */ /* 0x000fe200078e0a17 */
[C---:B------:R-:W-:Y:S01]  /*1c90*/  ISETP.GT.U32.AND P2, PT, R4.reuse, R28, PT ;  /* 0x0000001c0400720c */ /* 0x040fe20003f44070 */
[C---:B------:R-:W-:Y:S02]  /*1ca0*/  IMAD R31, R4.reuse, R31, R34 ;  /* 0x0000001f041f7224 */ /* 0x040fe400078e0222 */
[----:B------:R-:W-:Y:S01]  /*1cb0*/  @!P0 IMAD.MOV R21, RZ, RZ, -R21 ;  /* 0x000000ffff158224 */ /* 0x000fe200078e0a15 */
[C---:B------:R-:W-:Y:S01]  /*1cc0*/  ISETP.GT.U32.AND P0, PT, R4.reuse, R26, PT ;  /* 0x0000001a0400720c */ /* 0x040fe20003f04070 */
[--C-:B------:R-:W-:Y:S01]  /*1cd0*/  @!P1 IMAD.IADD R27, R27, 0x1, -R4.reuse ;  /* 0x000000011b1b9824 */ /* 0x100fe200078e0a04 */
[----:B------:R-:W-:Y:S01]  /*1ce0*/  ISETP.GT.U32.AND P1, PT, R4, R31, PT ;  /* 0x0000001f0400720c */ /* 0x000fe20003f24070 */
[----:B------:R-:W-:Y:S01]  /*1cf0*/  @!P6 IMAD.IADD R30, R30, 0x1, -R4 ;  /* 0x000000011e1ee824 */ /* 0x000fe200078e0a04 */
[----:B------:R-:W-:Y:S01]  /*1d00*/  ISETP.GE.AND P6, PT, R97, RZ, PT ;  /* 0x000000ff6100720c */ /* 0x000fe20003fc6270 */
[----:B------:R-:W-:-:S04]  /*1d10*/  IMAD.HI.U32 R24, R5, R33, RZ ;  /* 0x0000002105187227 */ /* 0x000fc800078e00ff */
[----:B------:R-:W-:Y:S01]  /*1d20*/  @!P5 IMAD.IADD R32, R32, 0x1, -R4 ;  /* 0x000000012020d824 */ /* 0x000fe200078e0a04 */
[----:B------:R-:W-:Y:S01]  /*1d30*/  ISETP.GT.U32.AND P5, PT, R4, R30, PT ;  /* 0x0000001e0400720c */ /* 0x000fe20003fa4070 */
[----:B------:R-:W-:Y:S02]  /*1d40*/  IMAD.MOV R34, RZ, RZ, -R24 ;  /* 0x000000ffff227224 */ /* 0x000fe400078e0a18 */
[----:B------:R-:W-:-:S04]  /*1d50*/  IMAD.HI.U32 R24, R5, R35, RZ ;  /* 0x0000002305187227 */ /* 0x000fc800078e00ff */
[----:B------:R-:W-:Y:S01]  /*1d60*/  @!P2 IMAD.IADD R28, R28, 0x1, -R4 ;  /* 0x000000011c1ca824 */ /* 0x000fe200078e0a04 */
[----:B------:R-:W-:Y:S01]  /*1d70*/  ISETP.GE.AND P2, PT, R98, RZ, PT ;  /* 0x000000ff6200720c */ /* 0x000fe20003f46270 */
[----:B------:R-:W-:Y:S02]  /*1d80*/  IMAD.MOV R24, RZ, RZ, -R24 ;  /* 0x000000ffff187224 */ /* 0x000fe400078e0a18 */
[----:B------:R-:W-:Y:S02]  /*1d90*/  IMAD R33, R4, R34, R33 ;  /* 0x0000002204217224 */ /* 0x000fe400078e0221 */
[--C-:B------:R-:W-:Y:S01]  /*1da0*/  @!P0 IMAD.IADD R26, R26, 0x1, -R4.reuse ;  /* 0x000000011a1a8824 */ /* 0x100fe200078e0a04 */
[----:B------:R-:W-:Y:S01]  /*1db0*/  ISETP.GE.AND P0, PT, R99, RZ, PT ;  /* 0x000000ff6300720c */ /* 0x000fe20003f06270 */
[----:B------:R-:W-:Y:S01]  /*1dc0*/  @!P1 IMAD.IADD R31, R31, 0x1, -R4 ;  /* 0x000000011f1f9824 */ /* 0x000fe200078e0a04 */
[----:B------:R-:W-:Y:S01]  /*1dd0*/  ISETP.GE.AND P1, PT, R96, RZ, PT ;  /* 0x000000ff6000720c */ /* 0x000fe20003f26270 */
[----:B------:R-:W-:-:S02]  /*1de0*/  IMAD R34, R4, R24, R35 ;  /* 0x0000001804227224 */ /* 0x000fc400078e0223 */
[----:B------:R-:W-:Y:S01]  /*1df0*/  @!P3 IMAD.MOV R26, RZ, RZ, -R26 ;  /* 0x000000ffff1ab224 */ /* 0x000fe200078e0a1a */
[----:B------:R-:W-:Y:S01]  /*1e00*/  ISETP.GT.U32.AND P3, PT, R4, R31, PT ;  /* 0x0000001f0400720c */ /* 0x000fe20003f64070 */
[----:B------:R-:W-:Y:S01]  /*1e10*/  @!P5 IMAD.IADD R30, R30, 0x1, -R4 ;  /* 0x000000011e1ed824 */ /* 0x000fe200078e0a04 */
[----:B------:R-:W-:Y:S01]  /*1e20*/  ISETP.GT.U32.AND P5, PT, R4, R34, PT ;  /* 0x000000220400720c */ /* 0x000fe20003fa4070 */
[----:B------:R-:W-:Y:S01]  /*1e30*/  @!P2 IMAD.MOV R28, RZ, RZ, -R28 ;  /* 0x000000ffff1ca224 */ /* 0x000fe200078e0a1c */
[----:B------:R-:W-:Y:S01]  /*1e40*/  ISETP.GE.AND P2, PT, R95, RZ, PT ;  /* 0x000000ff5f00720c */ /* 0x000fe20003f46270 */
[----:B------:R-:W-:-:S04]  /*1e50*/  IMAD.HI.U32 R24, R5, R36, RZ ;  /* 0x0000002405187227 */ /* 0x000fc800078e00ff */
[----:B------:R-:W-:Y:S01]  /*1e60*/  @!P0 IMAD.MOV R27, RZ, RZ, -R27 ;  /* 0x000000ffff1b8224 */ /* 0x000fe200078e0a1b */
[----:B------:R-:W-:Y:S01]  /*1e70*/  ISETP.GT.U32.AND P0, PT, R4, R33, PT ;  /* 0x000000210400720c */ /* 0x000fe20003f04070 */
[----:B------:R-:W-:Y:S01]  /*1e80*/  IMAD.MOV R35, RZ, RZ, -R24 ;  /* 0x000000ffff237224 */ /* 0x000fe200078e0a18 */
[----:B------:R-:W-:Y:S01]  /*1e90*/  IABS R24, R90 ;  /* 0x0000005a00187213 */ /* 0x000fe20000000000 */
[----:B------:R-:W-:Y:S01]  /*1ea0*/  @!P3 IMAD.IADD R31, R31, 0x1, -R4 ;  /* 0x000000011f1fb824 */ /* 0x000fe200078e0a04 */
[----:B------:R-:W-:Y:S01]  /*1eb0*/  ISETP.GE.AND P3, PT, R92, RZ, PT ;  /* 0x000000ff5c00720c */ /* 0x000fe20003f66270 */
[----:B------:R-:W-:Y:S02]  /*1ec0*/  IMAD R35, R4, R35, R36 ;  /* 0x0000002304237224 */ /* 0x000fe400078e0224 */
[----:B------:R-:W-:Y:S02]  /*1ed0*/  @!P5 IMAD.IADD R34, R34, 0x1, -R4 ;  /* 0x000000012222d824 */ /* 0x000fe400078e0a04 */
[----:B------:R-:W-:-:S02]  /*1ee0*/  IMAD.MOV.U32 R36, RZ, RZ, R24 ;  /* 0x000000ffff247224 */ /* 0x000fc400078e0018 */
[----:B------:R-:W-:Y:S01]  /*1ef0*/  @!P1 IMAD.MOV R30, RZ, RZ, -R30 ;  /* 0x000000ffff1e9224 */ /* 0x000fe200078e0a1e */
[C---:B------:R-:W-:Y:S01]  /*1f00*/  ISETP.GT.U32.AND P1, PT, R4.reuse, R34, PT ;  /* 0x000000220400720c */ /* 0x040fe20003f24070 */
[----:B------:R-:W-:Y:S01]  /*1f10*/  @!P2 IMAD.MOV R31, RZ, RZ, -R31 ;  /* 0x000000ffff1fa224 */ /* 0x000fe200078e0a1f */
[----:B------:R-:W-:Y:S01]  /*1f20*/  ISETP.GT.U32.AND P2, PT, R4, R35, PT ;  /* 0x000000230400720c */ /* 0x000fe20003f44070 */
[----:B------:R-:W-:-:S04]  /*1f30*/  IMAD.HI.U32 R24, R5, R36, RZ ;  /* 0x0000002405187227 */ /* 0x000fc800078e00ff */
[----:B------:R-:W-:Y:S01]  /*1f40*/  @!P0 IMAD.IADD R33, R33, 0x1, -R4 ;  /* 0x0000000121218824 */ /* 0x000fe200078e0a04 */
[----:B------:R-:W-:Y:S01]  /*1f50*/  ISETP.GE.AND P0, PT, R91, RZ, PT ;  /* 0x000000ff5b00720c */ /* 0x000fe20003f06270 */
[----:B------:R-:W-:Y:S02]  /*1f60*/  IMAD.MOV R37, RZ, RZ, -R24 ;  /* 0x000000ffff257224 */ /* 0x000fe400078e0a18 */
[----:B------:R-:W-:Y:S01]  /*1f70*/  IMAD.HI.U32 R24, R5, R38, RZ ;  /* 0x0000002605187227 */ /* 0x000fe200078e00ff */
[----:B------:R-:W-:-:S03]  /*1f80*/  ISETP.GT.U32.AND P5, PT, R4, R33, PT ;  /* 0x000000210400720c */ /* 0x000fc60003fa4070 */
[----:B------:R-:W-:Y:S02]  /*1f90*/  IMAD R36, R4, R37, R36 ;  /* 0x0000002504247224 */ /* 0x000fe400078e0224 */
[--C-:B------:R-:W-:Y:S02]  /*1fa0*/  @!P1 IMAD.IADD R34, R34, 0x1, -R4.reuse ;  /* 0x0000000122229824 */ /* 0x100fe400078e0a04 */
[----:B------:R-:W-:Y:S01]  /*1fb0*/  @!P2 IMAD.IADD R35, R35, 0x1, -R4 ;  /* 0x000000012323a824 */ /* 0x000fe200078e0a04 */
[C---:B------:R-:W-:Y:S01]  /*1fc0*/  ISETP.GT.U32.AND P1, PT, R4.reuse, R36, PT ;  /* 0x000000240400720c */ /* 0x040fe20003f24070 */
[----:B------:R-:W-:Y:S01]  /*1fd0*/  @!P4 IMAD.MOV R25, RZ, RZ, -R25 ;  /* 0x000000ffff19c224 */ /* 0x000fe200078e0a19 */
[C---:B------:R-:W-:Y:S01]  /*1fe0*/  ISETP.GT.U32.AND P4, PT, R4.reuse, R32, PT ;  /* 0x000000200400720c */ /* 0x040fe20003f84070 */
[----:B------:R-:W-:Y:S01]  /*1ff0*/  IMAD.MOV R37, RZ, RZ, -R24 ;  /* 0x000000ffff257224 */ /* 0x000fe200078e0a18 */
[----:B------:R-:W-:Y:S01]  /*2000*/  ISETP.GT.U32.AND P2, PT, R4, R35, PT ;  /* 0x000000230400720c */ /* 0x000fe20003f44070 */
[----:B------:R-:W-:-:S04]  /*2010*/  IMAD.HI.U32 R24, R5, R39, RZ ;  /* 0x0000002705187227 */ /* 0x000fc800078e00ff */
[----:B------:R-:W-:Y:S01]  /*2020*/  @!P6 IMAD.MOV R29, RZ, RZ, -R29 ;  /* 0x000000ffff1de224 */ /* 0x000fe200078e0a1d */
[----:B------:R-:W-:Y:S01]  /*2030*/  ISETP.GE.AND P6, PT, R94, RZ, PT ;  /* 0x000000ff5e00720c */ /* 0x000fe20003fc6270 */
[----:B------:R-:W-:Y:S01]  /*2040*/  @!P5 IMAD.IADD R33, R33, 0x1, -R4 ;  /* 0x000000012121d824 */ /* 0x000fe200078e0a04 */
[----:B------:R-:W-:Y:S01]  /*2050*/  ISETP.GE.AND P5, PT, R89, RZ, PT ;  /* 0x000000ff5900720c */ /* 0x000fe20003fa6270 */
[C---:B------:R-:W-:Y:S02]  /*2060*/  IMAD R37, R4.reuse, R37, R38 ;  /* 0x0000002504257224 */ /* 0x040fe400078e0226 */
[----:B------:R-:W-:Y:S02]  /*2070*/  IMAD.MOV R24, RZ, RZ, -R24 ;  /* 0x000000ffff187224 */ /* 0x000fe400078e0a18 */
[----:B------:R-:W-:Y:S01]  /*2080*/  @!P3 IMAD.MOV R33, RZ, RZ, -R33 ;  /* 0x000000ffff21b224 */ /* 0x000fe200078e0a21 */
[C---:B------:R-:W-:Y:S01]  /*2090*/  ISETP.GT.U32.AND P3, PT, R4.reuse, R37, PT ;  /* 0x000000250400720c */ /* 0x040fe20003f64070 */
[----:B------:R-:W-:-:S02]  /*20a0*/  IMAD R38, R4, R24, R39 ;  /* 0x0000001804267224 */ /* 0x000fc400078e0227 */
[--C-:B------:R-:W-:Y:S02]  /*20b0*/  @!P1 IMAD.IADD R36, R36, 0x1, -R4.reuse ;  /* 0x0000000124249824 */ /* 0x100fe400078e0a04 */
[--C-:B------:R-:W-:Y:S01]  /*20c0*/  @!P4 IMAD.IADD R32, R32, 0x1, -R4.reuse ;  /* 0x000000012020c824 */ /* 0x100fe200078e0a04 */
[----:B------:R-:W-:Y:S01]  /*20d0*/  ISETP.GE.AND P4, PT, R93, RZ, PT ;  /* 0x000000ff5d00720c */ /* 0x000fe20003f86270 */
[----:B------:R-:W-:Y:S01]  /*20e0*/  @!P2 IMAD.IADD R35, R35, 0x1, -R4 ;  /* 0x000000012323a824 */ /* 0x000fe200078e0a04 */
[C---:B------:R-:W-:Y:S01]  /*20f0*/  ISETP.GT.U32.AND P1, PT, R4.reuse, R36, PT ;  /* 0x000000240400720c */ /* 0x040fe20003f24070 */
[----:B------:R-:W-:Y:S01]  /*2100*/  @!P6 IMAD.MOV R32, RZ, RZ, -R32 ;  /* 0x000000ffff20e224 */ /* 0x000fe200078e0a20 */
[----:B------:R-:W-:Y:S01]  /*2110*/  ISETP.GT.U32.AND P2, PT, R4, R38, PT ;  /* 0x000000260400720c */ /* 0x000fe20003f44070 */
[----:B------:R-:W-:Y:S01]  /*2120*/  IMAD.HI.U32 R24, R5, R41, RZ ;  /* 0x0000002905187227 */ /* 0x000fe200078e00ff */
[----:B------:R-:W-:-:S03]  /*2130*/  ISETP.GE.AND P6, PT, R90, RZ, PT ;  /* 0x000000ff5a00720c */ /* 0x000fc60003fc6270 */
[----:B------:R-:W-:-:S04]  /*2140*/  IMAD.HI.U32 R39, R5, R42, RZ ;  /* 0x0000002a05277227 */ /* 0x000fc800078e00ff */
[----:B------:R-:W-:Y:S02]  /*2150*/  IMAD.MOV R24, RZ, RZ, -R24 ;  /* 0x000000ffff187224 */ /* 0x000fe400078e0a18 */
[----:B------:R-:W-:Y:S02]  /*2160*/  @!P3 IMAD.IADD R37, R37, 0x1, -R4 ;  /* 0x000000012525b824 */ /* 0x000fe400078e0a04 */
[----:B------:R-:W-:Y:S02]  /*2170*/  IMAD.MOV R43, RZ, RZ, -R39 ;  /* 0x000000ffff2b7224 */ /* 0x000fe400078e0a27 */
[C---:B------:R-:W-:Y:S01]  /*2180*/  IMAD R39, R4.reuse, R24, R41 ;  /* 0x0000001804277224 */ /* 0x040fe200078e0229 */
[----:B------:R-:W-:Y:S01]  /*2190*/  ISETP.GT.U32.AND P3, PT, R4, R37, PT ;  /* 0x000000250400720c */ /* 0x000fe20003f64070 */
[----:B------:R-:W-:Y:S02]  /*21a0*/  IMAD.MOV R41, RZ, RZ, -R40 ;  /* 0x000000ffff297224 */ /* 0x000fe400078e0a28 */
[--C-:B------:R-:W-:Y:S01]  /*21b0*/  @!P1 IMAD.IADD R36, R36, 0x1, -R4.reuse ;  /* 0x0000000124249824 */ /* 0x100fe200078e0a04 */
[----:B------:R-:W-:Y:S01]  /*21c0*/  ISETP.GE.AND P1, PT, R86, RZ, PT ;  /* 0x000000ff5600720c */ /* 0x000fe20003f26270 */
[----:B------:R-:W-:-:S02]  /*21d0*/  @!P2 IMAD.IADD R38, R38, 0x1, -R4 ;  /* 0x000000012626a824 */ /* 0x000fc400078e0a04 */
[C---:B------:R-:W-:Y:S01]  /*21e0*/  IMAD R40, R4.reuse, R43, R42 ;  /* 0x0000002b04287224 */ /* 0x040fe200078e022a */
[----:B------:R-:W-:Y:S01]  /*21f0*/  IABS R43, R85 ;  /* 0x00000055002b7213 */ /* 0x000fe20000000000 */
[----:B------:R-:W-:Y:S01]  /*2200*/  @!P6 IMAD.MOV R36, RZ, RZ, -R36 ;  /* 0x000000ffff24e224 */ /* 0x000fe200078e0a24 */
[C---:B------:R-:W-:Y:S01]  /*2210*/  ISETP.GT.U32.AND P2, PT, R4.reuse, R38, PT ;  /* 0x000000260400720c */ /* 0x040fe20003f44070 */
[----:B------:R-:W-:Y:S01]  /*2220*/  @!P4 IMAD.MOV R34, RZ, RZ, -R34 ;  /* 0x000000ffff22c224 */ /* 0x000fe200078e0a22 */
[----:B------:R-:W-:Y:S01]  /*2230*/  ISETP.GT.U32.AND P6, PT, R4, R40, PT ;  /* 0x000000280400720c */ /* 0x000fe20003fc4070 */
[----:B------:R-:W-:Y:S01]  /*2240*/  @!P3 IMAD.IADD R37, R37, 0x1, -R4 ;  /* 0x000000012525b824 */ /* 0x000fe200078e0a04 */
[----:B------:R-:W-:Y:S01]  /*2250*/  ISETP.GE.AND P4, PT, R88, RZ, PT ;  /* 0x000000ff5800720c */ /* 0x000fe20003f86270 */
[C---:B------:R-:W-:Y:S01]  /*2260*/  IMAD R41, R4.reuse, R41, R44 ;  /* 0x0000002904297224 */ /* 0x040fe200078e022c */
[----:B------:R-:W-:Y:S01]  /*2270*/  ISETP.GT.U32.AND P3, PT, R4, R39, PT ;  /* 0x000000270400720c */ /* 0x000fe20003f64070 */
[----:B------:R-:W-:Y:S01]  /*2280*/  IMAD.HI.U32 R24, R5, R43, RZ ;  /* 0x0000002b05187227 */ /* 0x000fe200078e00ff */
[----:B------:R-:W-:-:S03]  /*2290*/  IABS R44, R75 ;  /* 0x0000004b002c7213 */ /* 0x000fc60000000000 */
[----:B------:R-:W-:Y:S02]  /*22a0*/  IMAD.MOV R24, RZ, RZ, -R24 ;  /* 0x000000ffff187224 */ /* 0x000fe400078e0a18 */
[--C-:B------:R-:W-:Y:S01]  /*22b0*/  @!P2 IMAD.IADD R38, R38, 0x1, -R4.reuse ;  /* 0x000000012626a824 */ /* 0x100fe200078e0a04 */
[----:B------:R-:W-:Y:S01]  /*22c0*/  ISETP.GT.U32.AND P2, PT, R4, R41, PT ;  /* 0x000000290400720c */ /* 0x000fe20003f44070 */
[----:B------:R-:W-:Y:S02]  /*22d0*/  @!P6 IMAD.IADD R40, R40, 0x1, -R4 ;  /* 0x000000012828e824 */ /* 0x000fe400078e0a04 */
[----:B------:R-:W-:Y:S02]  /*22e0*/  @!P4 IMAD.MOV R38, RZ, RZ, -R38 ;  /* 0x000000ffff26c224 */ /* 0x000fe400078e0a26 */
[----:B------:R-:W-:Y:S01]  /*22f0*/  IMAD.HI.U32 R42, R5, R44, RZ ;  /* 0x0000002c052a7227 */ /* 0x000fe200078e00ff */
[----:B------:R-:W-:-:S03]  /*2300*/  ISETP.GT.U32.AND P4, PT, R4, R40, PT ;  /* 0x000000280400720c */ /* 0x000fc60003f84070 */
[----:B------:R-:W-:Y:S01]  /*2310*/  @!P3 IMAD.IADD R39, R39, 0x1, -R4 ;  /* 0x000000012727b824 */ /* 0x000fe200078e0a04 */
[----:B------:R-:W-:Y:S01]  /*2320*/  ISETP.GE.AND P3, PT, R85, RZ, PT ;  /* 0x000000ff5500720c */ /* 0x000fe20003f66270 */
[----:B------:R-:W-:Y:S02]  /*2330*/  IMAD.MOV R45, RZ, RZ, -R42 ;  /* 0x000000ffff2d7224 */ /* 0x000fe400078e0a2a */
[C---:B------:R-:W-:Y:S01]  /*2340*/  IMAD R42, R4.reuse, R24, R43 ;  /* 0x00000018042a7224 */ /* 0x040fe200078e022b */
[C---:B------:R-:W-:Y:S01]  /*2350*/  ISETP.GT.U32.AND P6, PT, R4.reuse, R39, PT ;  /* 0x000000270400720c */ /* 0x040fe20003fc4070 */
[----:B------:R-:W-:Y:S02]  /*2360*/  IMAD R43, R4, R45, R44 ;  /* 0x0000002d042b7224 */ /* 0x000fe400078e022c */
[----:B------:R-:W-:-:S04]  /*2370*/  IMAD.HI.U32 R24, R5, R46, RZ ;  /* 0x0000002e05187227 */ /* 0x000fc800078e00ff */
[--C-:B------:R-:W-:Y:S01]  /*2380*/  @!P4 IMAD.IADD R40, R40, 0x1, -R4.reuse ;  /* 0x000000012828c824 */ /* 0x100fe200078e0a04 */
[C---:B------:R-:W-:Y:S01]  /*2390*/  ISETP.GT.U32.AND P4, PT, R4.reuse, R43, PT ;  /* 0x0000002b0400720c */ /* 0x040fe20003f84070 */
[----:B------:R-:W-:Y:S02]  /*23a0*/  @!P2 IMAD.IADD R41, R41, 0x1, -R4 ;  /* 0x000000012929a824 */ /* 0x000fe400078e0a04 */
[----:B------:R-:W-:Y:S02]  /*23b0*/  IMAD.MOV R45, RZ, RZ, -R24 ;  /* 0x000000ffff2d7224 */ /* 0x000fe400078e0a18 */
[----:B------:R-:W-:Y:S01]  /*23c0*/  @!P6 IMAD.IADD R39, R39, 0x1, -R4 ;  /* 0x000000012727e824 */ /* 0x000fe200078e0a04 */
[C---:B------:R-:W-:Y:S01]  /*23d0*/  ISETP.GT.U32.AND P2, PT, R4.reuse, R41, PT ;  /* 0x000000290400720c */ /* 0x040fe20003f44070 */
[----:B------:R-:W-:Y:S01]  /*23e0*/  IMAD.HI.U32 R24, R5, R47, RZ ;  /* 0x0000002f05187227 */ /* 0x000fe200078e00ff */
[----:B------:R-:W-:-:S03]  /*23f0*/  ISETP.GT.U32.AND P6, PT, R4, R42, PT ;  /* 0x0000002a0400720c */ /* 0x000fc60003fc4070 */
[----:B------:R-:W-:Y:S02]  /*2400*/  IMAD R44, R4, R45, R46 ;  /* 0x0000002d042c7224 */ /* 0x000fe400078e022e */
[----:B------:R-:W-:Y:S01]  /*2410*/  @!P0 IMAD.MOV R35, RZ, RZ, -R35 ;  /* 0x000000ffff238224 */ /* 0x000fe200078e0a23 */
[----:B------:R-:W-:Y:S01]  /*2420*/  ISETP.GE.AND P0, PT, R87, RZ, PT ;  /* 0x000000ff5700720c */ /* 0x000fe20003f06270 */
[----:B------:R-:W-:Y:S01]  /*2430*/  @!P5 IMAD.MOV R37, RZ, RZ, -R37 ;  /* 0x000000ffff25d224 */ /* 0x000fe200078e0a25 */
[----:B------:R-:W-:Y:S01]  /*2440*/  ISETP.GE.AND P5, PT, R77, RZ, PT ;  /* 0x000000ff4d00720c */ /* 0x000fe20003fa6270 */
[----:B------:R-:W-:Y:S01]  /*2450*/  IMAD.HI.U32 R45, R5, R48, RZ ;  /* 0x00000030052d7227 */ /* 0x000fe200078e00ff */
[----:B------:R-:W-:Y:S02]  /*2460*/  IABS R77, R76 ;  /* 0x0000004c004d7213 */ /* 0x000fe40000000000 */
[----:B------:R-:W-:Y:S01]  /*2470*/  CS2R R86, SRZ ;  /* 0x0000000000567805 */ /* 0x000fe2000001ff00 */
[----:B------:R-:W-:Y:S01]  /*2480*/  @!P4 IMAD.IADD R43, R43, 0x1, -R4 ;  /* 0x000000012b2bc824 */ /* 0x000fe200078e0a04 */
[----:B------:R-:W-:Y:S01]  /*2490*/  ISETP.GE.AND P4, PT, R73, RZ, PT ;  /* 0x000000ff4900720c */ /* 0x000fe20003f86270 */
[----:B------:R-:W-:Y:S01]  /*24a0*/  IMAD.MOV R24, RZ, RZ, -R24 ;  /* 0x000000ffff187224 */ /* 0x000fe200078e0a18 */
[----:B------:R-:W-:Y:S01]  /*24b0*/  IABS R73, R78 ;  /* 0x0000004e00497213 */ /* 0x000fe20000000000 */
[----:B------:R-:W-:-:S02]  /*24c0*/  IMAD.MOV.U32 R46, RZ, RZ, R49 ;  /* 0x000000ffff2e7224 */ /* 0x000fc400078e0031 */
[----:B------:R-:W-:Y:S02]  /*24d0*/  IMAD.MOV R49, RZ, RZ, -R45 ;  /* 0x000000ffff317224 */ /* 0x000fe400078e0a2d */
[----:B------:R-:W-:Y:S01]  /*24e0*/  @!P1 IMAD.MOV R40, RZ, RZ, -R40 ;  /* 0x000000ffff289224 */ /* 0x000fe200078e0a28 */
[C---:B------:R-:W-:Y:S01]  /*24f0*/  ISETP.GT.U32.AND P1, PT, R4.reuse, R43, PT ;  /* 0x0000002b0400720c */ /* 0x040fe20003f24070 */
[----:B------:R-:W-:Y:S02]  /*2500*/  IMAD R45, R4, R24, R47 ;  /* 0x00000018042d7224 */ /* 0x000fe400078e022f */
[----:B------:R-:W-:-:S04]  /*2510*/  IMAD.HI.U32 R24, R5, R46, RZ ;  /* 0x0000002e05187227 */ /* 0x000fc800078e00ff */
[----:B------:R-:W-:Y:S01]  /*2520*/  IMAD R47, R4, R49, R48 ;  /* 0x00000031042f7224 */ /* 0x000fe200078e0230 */
[----:B------:R-:W-:Y:S01]  /*2530*/  IABS R48, R66 ;  /* 0x0000004200307213 */ /* 0x000fe20000000000 */
[--C-:B------:R-:W-:Y:S01]  /*2540*/  @!P2 IMAD.IADD R41, R41, 0x1, -R4.reuse ;  /* 0x000000012929a824 */ /* 0x100fe200078e0a04 */
[----:B------:R-:W-:Y:S01]  /*2550*/  ISETP.GE.AND P2, PT, R75, RZ, PT ;  /* 0x000000ff4b00720c */ /* 0x000fe20003f46270 */
[----:B------:R-:W-:Y:S01]  /*2560*/  @!P6 IMAD.IADD R42, R42, 0x1, -R4 ;  /* 0x000000012a2ae824 */ /* 0x000fe200078e0a04 */
[C---:B------:R-:W-:Y:S01]  /*2570*/  ISETP.GT.U32.AND P6, PT, R4.reuse, R44, PT ;  /* 0x0000002c0400720c */ /* 0x040fe20003fc4070 */
[----:B------:R-:W-:Y:S01]  /*2580*/  IMAD.MOV R49, RZ, RZ, -R24 ;  /* 0x000000ffff317224 */ /* 0x000fe200078e0a18 */
[----:B------:R-:W-:Y:S01]  /*2590*/  IABS R75, R79 ;  /* 0x0000004f004b7213 */ /* 0x000fe20000000000 */
[----:B------:R-:W-:Y:S01]  /*25a0*/  @!P0 IMAD.MOV R39, RZ, RZ, -R39 ;  /* 0x000000ffff278224 */ /* 0x000fe200078e0a27 */
[C---:B------:R-:W-:Y:S01]  /*25b0*/  ISETP.GT.U32.AND P0, PT, R4.reuse, R42, PT ;  /* 0x0000002a0400720c */ /* 0x040fe20003f04070 */
[----:B------:R-:W-:-:S02]  /*25c0*/  IMAD R49, R4, R49, R46 ;  /* 0x0000003104317224 */ /* 0x000fc400078e022e */
[----:B------:R-:W-:Y:S01]  /*25d0*/  @!P5 IMAD.MOV R41, RZ, RZ, -R41 ;  /* 0x000000ffff29d224 */ /* 0x000fe200078e0a29 */
[C---:B------:R-:W-:Y:S01]  /*25e0*/  ISETP.GT.U32.AND P5, PT, R4.reuse, R47, PT ;  /* 0x0000002f0400720c */ /* 0x040fe20003fa4070 */
[----:B------:R-:W-:Y:S01]  /*25f0*/  @!P1 IMAD.IADD R43, R43, 0x1, -R4 ;  /* 0x000000012b2b9824 */ /* 0x000fe200078e0a04 */
[----:B------:R-:W-:Y:S01]  /*2600*/  ISETP.GT.U32.AND P1, PT, R4, R49, PT ;  /* 0x000000310400720c */ /* 0x000fe20003f24070 */
[----:B------:R-:W-:-:S04]  /*2610*/  IMAD.HI.U32 R24, R5, R51, RZ ;  /* 0x0000003305187227 */ /* 0x000fc800078e00ff */
[----:B------:R-:W-:Y:S02]  /*2620*/  IMAD.MOV R24, RZ, RZ, -R24 ;  /* 0x000000ffff187224 */ /* 0x000fe400078e0a18 */
[--C-:B------:R-:W-:Y:S01]  /*2630*/  @!P0 IMAD.IADD R42, R42, 0x1, -R4.reuse ;  /* 0x000000012a2a8824 */ /* 0x100fe200078e0a04 */
[C---:B------:R-:W-:Y:S01]  /*2640*/  ISETP.GT.U32.AND P0, PT, R4.reuse, R45, PT ;  /* 0x0000002d0400720c */ /* 0x040fe20003f04070 */
[C---:B------:R-:W-:Y:S02]  /*2650*/  IMAD R51, R4.reuse, R24, R51 ;  /* 0x0000001804337224 */ /* 0x040fe400078e0233 */
[--C-:B------:R-:W-:Y:S02]  /*2660*/  @!P5 IMAD.IADD R47, R47, 0x1, -R4.reuse ;  /* 0x000000012f2fd824 */ /* 0x100fe400078e0a04 */
[----:B------:R-:W-:Y:S02]  /*2670*/  @!P1 IMAD.IADD R49, R49, 0x1, -R4 ;  /* 0x0000000131319824 */ /* 0x000fe400078e0a04 */
[----:B------:R-:W-:Y:S01]  /*2680*/  IMAD.HI.U32 R24, R5, R53, RZ ;  /* 0x0000003505187227 */ /* 0x000fe200078e00ff */
[----:B------:R-:W-:-:S03]  /*2690*/  ISETP.GT.U32.AND P1, PT, R4, R47, PT ;  /* 0x0000002f0400720c */ /* 0x000fc60003f24070 */
[----:B------:R-:W-:Y:S02]  /*26a0*/  @!P6 IMAD.IADD R44, R44, 0x1, -R4 ;  /* 0x000000012c2ce824 */ /* 0x000fe400078e0a04 */
[----:B------:R-:W-:Y:S02]  /*26b0*/  IMAD.MOV R24, RZ, RZ, -R24 ;  /* 0x000000ffff187224 */ /* 0x000fe400078e0a18 */
[--C-:B------:R-:W-:Y:S01]  /*26c0*/  @!P0 IMAD.IADD R45, R45, 0x1, -R4.reuse ;  /* 0x000000012d2d8824 */ /* 0x100fe200078e0a04 */
[C---:B------:R-:W-:Y:S01]  /*26d0*/  ISETP.GT.U32.AND P6, PT, R4.reuse, R44, PT ;  /* 0x0000002c0400720c */ /* 0x040fe20003fc4070 */
[C---:B------:R-:W-:Y:S01]  /*26e0*/  IMAD R53, R4.reuse, R24, R53 ;  /* 0x0000001804357224 */ /* 0x040fe200078e0235 */
[----:B------:R-:W-:Y:S01]  /*26f0*/  ISETP.GE.AND P0, PT, R71, RZ, PT ;  /* 0x000000ff4700720c */ /* 0x000fe20003f06270 */
[----:B------:R-:W-:Y:S01]  /*2700*/  @!P2 IMAD.MOV R43, RZ, RZ, -R43 ;  /* 0x000000ffff2ba224 */ /* 0x000fe200078e0a2b */
[C---:B------:R-:W-:Y:S01]  /*2710*/  ISETP.GT.U32.AND P2, PT, R4.reuse, R49, PT ;  /* 0x000000310400720c */ /* 0x040fe20003f44070 */
[----:B------:R-:W-:Y:S01]  /*2720*/  @!P1 IMAD.IADD R47, R47, 0x1, -R4 ;  /* 0x000000012f2f9824 */ /* 0x000fe200078e0a04 */
[C---:B------:R-:W-:Y:S01]  /*2730*/  ISETP.GT.U32.AND P5, PT, R4.reuse, R45, PT ;  /* 0x0000002d0400720c */ /* 0x040fe20003fa4070 */
[----:B------:R-:W-:Y:S01]  /*2740*/  IMAD.HI.U32 R24, R5, R55, RZ ;  /* 0x0000003705187227 */ /* 0x000fe200078e00ff */
[----:B------:R-:W-:-:S03]  /*2750*/  ISETP.GT.U32.AND P1, PT, R4, R53, PT ;  /* 0x000000350400720c */ /* 0x000fc60003f24070 */
[----:B------:R-:W-:-:S04]  /*2760*/  IMAD.HI.U32 R46, R5, R48, RZ ;  /* 0x00000030052e7227 */ /* 0x000fc800078e00ff */
[--C-:B------:R-:W-:Y:S01]  /*2770*/  @!P6 IMAD.IADD R44, R44, 0x1, -R4.reuse ;  /* 0x000000012c2ce824 */ /* 0x100fe200078e0a04 */
[----:B------:R-:W-:Y:S01]  /*2780*/  ISETP.GE.AND P6, PT, R72, RZ, PT ;  /* 0x000000ff4800720c */ /* 0x000fe20003fc6270 */
[--C-:B------:R-:W-:Y:S01]  /*2790*/  @!P2 IMAD.IADD R49, R49, 0x1, -R4.reuse ;  /* 0x000000013131a824 */ /* 0x100fe200078e0a04 */
[----:B------:R-:W-:Y:S01]  /*27a0*/  ISETP.GE.AND P2, PT, R67, RZ, PT ;  /* 0x000000ff4300720c */ /* 0x000fe20003f46270 */
[--C-:B------:R-:W-:Y:S01]  /*27b0*/  @!P5 IMAD.IADD R45, R45, 0x1, -R4.reuse ;  /* 0x000000012d2dd824 */ /* 0x100fe200078e0a04 */
[----:B------:R-:W-:Y:S01]  /*27c0*/  ISETP.GE.AND P5, PT, R69, RZ, PT ;  /* 0x000000ff4500720c */ /* 0x000fe20003fa6270 */
[----:B------:R-:W-:Y:S02]  /*27d0*/  @!P1 IMAD.IADD R53, R53, 0x1, -R4 ;  /* 0x0000000135359824 */ /* 0x000fe400078e0a04 */
[----:B------:R-:W-:Y:S02]  /*27e0*/  IMAD.MOV R24, RZ, RZ, -R24 ;  /* 0x000000ffff187224 */ /* 0x000fe400078e0a18 */
[----:B------:R-:W-:Y:S01]  /*27f0*/  IMAD.MOV R67, RZ, RZ, -R46 ;  /* 0x000000ffff437224 */ /* 0x000fe200078e0a2e */
[C---:B------:R-:W-:Y:S01]  /*2800*/  ISETP.GT.U32.AND P1, PT, R4.reuse, R53, PT ;  /* 0x000000350400720c */ /* 0x040fe20003f24070 */
[----:B------:R-:W-:Y:S01]  /*2810*/  IMAD.MOV.U32 R46, RZ, RZ, R50 ;  /* 0x000000ffff2e7224 */ /* 0x000fe200078e0032 */
[----:B------:R-:W-:Y:S01]  /*2820*/  IABS R50, R59 ;  /* 0x0000003b00327213 */ /* 0x000fe20000000000 */
[----:B------:R-:W-:Y:S01]  /*2830*/  @!P4 IMAD.MOV R44, RZ, RZ, -R44 ;  /* 0x000000ffff2cc224 */ /* 0x000fe200078e0a2c */
[----:B------:R-:W-:Y:S01]  /*2840*/  ISETP.GT.U32.AND P4, PT, R4, R51, PT ;  /* 0x000000330400720c */ /* 0x000fe20003f84070 */
[----:B------:R-:W-:-:S02]  /*2850*/  IMAD.MOV.U32 R52, RZ, RZ, R45 ;  /* 0x000000ffff347224 */ /* 0x000fc400078e002d */
[C---:B------:R-:W-:Y:S02]  /*2860*/  IMAD R55, R4.reuse, R24, R55 ;  /* 0x0000001804377224 */ /* 0x040fe400078e0237 */
[----:B------:R-:W-:Y:S01]  /*2870*/  IMAD R45, R4, R67, R48 ;  /* 0x00000043042d7224 */ /* 0x000fe200078e0230 */
[----:B------:R-:W-:Y:S01]  /*2880*/  IABS R48, R60 ;  /* 0x0000003c00307213 */ /* 0x000fe20000000000 */
[----:B------:R-:W-:Y:S02]  /*2890*/  IMAD.MOV.U32 R54, RZ, RZ, R47 ;  /* 0x000000ffff367224 */ /* 0x000fe400078e002f */
[----:B------:R-:W-:-:S04]  /*28a0*/  IMAD.HI.U32 R24, R5, R46, RZ ;  /* 0x0000002e05187227 */ /* 0x000fc800078e00ff */
[----:B------:R-:W-:Y:S01]  /*28b0*/  @!P6 IMAD.MOV R54, RZ, RZ, -R54 ;  /* 0x000000ffff36e224 */ /* 0x000fe200078e0a36 */
[C---:B------:R-:W-:Y:S01]  /*28c0*/  ISETP.GT.U32.AND P6, PT, R4.reuse, R45, PT ;  /* 0x0000002d0400720c */ /* 0x040fe20003fc4070 */
[----:B------:R-:W-:Y:S02]  /*28d0*/  IMAD.MOV R47, RZ, RZ, -R24 ;  /* 0x000000ffff2f7224 */ /* 0x000fe400078e0a18 */
[----:B------:R-:W-:Y:S02]  /*28e0*/  @!P4 IMAD.IADD R51, R51, 0x1, -R4 ;  /* 0x000000013333c824 */ /* 0x000fe400078e0a04 */
[C---:B------:R-:W-:Y:S01]  /*28f0*/  IMAD R47, R4.reuse, R47, R46 ;  /* 0x0000002f042f7224 */ /* 0x040fe200078e022e */
[----:B------:R-:W-:Y:S01]  /*2900*/  IABS R46, R62 ;  /* 0x0000003e002e7213 */ /* 0x000fe20000000000 */
[----:B------:R-:W-:Y:S01]  /*2910*/  @!P1 IMAD.IADD R53, R53, 0x1, -R4 ;  /* 0x0000000135359824 */ /* 0x000fe200078e0a04 */
[C---:B------:R-:W-:Y:S01]  /*2920*/  ISETP.GT.U32.AND P4, PT, R4.reuse, R51, PT ;  /* 0x000000330400720c */ /* 0x040fe20003f84070 */
[----:B------:R-:W-:Y:S01]  /*2930*/  @!P3 IMAD.MOV R42, RZ, RZ, -R42 ;  /* 0x000000ffff2ab224 */ /* 0x000fe200078e0a2a */
[----:B------:R-:W-:Y:S01]  /*2940*/  ISETP.GT.U32.AND P1, PT, R4, R47, PT ;  /* 0x0000002f0400720c */ /* 0x000fe20003f24070 */
[----:B------:R-:W-:Y:S01]  /*2950*/  IMAD.MOV.U32 R56, RZ, RZ, R49 ;  /* 0x000000ffff387224 */ /* 0x000fe200078e0031 */
[----:B------:R-:W-:Y:S01]  /*2960*/  ISETP.GE.AND P3, PT, R70, RZ, PT ;  /* 0x000000ff4600720c */ /* 0x000fe20003f66270 */
[----:B------:R-:W-:Y:S01]  /*2970*/  @!P6 IMAD.IADD R45, R45, 0x1, -R4 ;  /* 0x000000012d2de824 */ /* 0x000fe200078e0a04 */
[----:B------:R-:W-:Y:S01]  /*2980*/  IABS R49, R58 ;  /* 0x0000003a00317213 */ /* 0x000fe20000000000 */
[----:B------:R-:W-:Y:S01]  /*2990*/  @!P2 IMAD.MOV R53, RZ, RZ, -R53 ;  /* 0x000000ffff35a224 */ /* 0x000fe200078e0a35 */
[----:B------:R-:W-:Y:S01]  /*29a0*/  ISETP.GE.AND P2, PT, R58, RZ, PT ;  /* 0x000000ff3a00720c */ /* 0x000fe20003f46270 */
[----:B------:R-:W-:Y:S01]  /*29b0*/  @!P0 IMAD.MOV R56, RZ, RZ, -R56 ;  /* 0x000000ffff388224 */ /* 0x000fe200078e0a38 */
[----:B------:R-:W-:Y:S01]  /*29c0*/  ISETP.GT.U32.AND P6, PT, R4, R45, PT ;  /* 0x0000002d0400720c */ /* 0x000fe20003fc4070 */
[----:B------:R-:W-:Y:S01]  /*29d0*/  IMAD.HI.U32 R24, R5, R49, RZ ;  /* 0x0000003105187227 */ /* 0x000fe200078e00ff */
[----:B------:R-:W-:-:S02]  /*29e0*/  ISETP.GE.AND P0, PT, R64, RZ, PT ;  /* 0x000000ff4000720c */ /* 0x000fc40003f06270 */
[----:B------:R-:W-:Y:S01]  /*29f0*/  IABS R70, R81 ;  /* 0x0000005100467213 */ /* 0x000fe20000000000 */
[----:B------:R-:W-:Y:S02]  /*2a00*/  @!P1 IMAD.IADD R47, R47, 0x1, -R4 ;  /* 0x000000012f2f9824 */ /* 0x000fe400078e0a04 */
[----:B------:R-:W-:Y:S02]  /*2a10*/  IMAD.MOV R24, RZ, RZ, -R24 ;  /* 0x000000ffff187224 */ /* 0x000fe400078e0a18 */
[----:B------:R-:W-:Y:S01]  /*2a20*/  @!P3 IMAD.MOV R52, RZ, RZ, -R52 ;  /* 0x000000ffff34b224 */ /* 0x000fe200078e0a34 */
[C---:B------:R-:W-:Y:S01]  /*2a30*/  ISETP.GT.U32.AND P3, PT, R4.reuse, R55, PT ;  /* 0x000000370400720c */ /* 0x040fe20003f64070 */
[----:B------:R-:W-:Y:S01]  /*2a40*/  @!P4 IMAD.IADD R51, R51, 0x1, -R4 ;  /* 0x000000013333c824 */ /* 0x000fe200078e0a04 */
[C---:B------:R-:W-:Y:S01]  /*2a50*/  ISETP.GT.U32.AND P1, PT, R4.reuse, R47, PT ;  /* 0x0000002f0400720c */ /* 0x040fe20003f24070 */
[----:B------:R-:W-:Y:S01]  /*2a60*/  IMAD R49, R4, R24, R49 ;  /* 0x0000001804317224 */ /* 0x000fe200078e0231 */
[----:B------:R-:W-:Y:S01]  /*2a70*/  ISETP.GE.AND P4, PT, R66, RZ, PT ;  /* 0x000000ff4200720c */ /* 0x000fe20003f86270 */
[----:B------:R-:W-:Y:S01]  /*2a80*/  IMAD.HI.U32 R24, R5, R46, RZ ;  /* 0x0000002e05187227 */ /* 0x000fe200078e00ff */
[----:B------:R-:W-:-:S03]  /*2a90*/  IABS R66, R65 ;  /* 0x0000004100427213 */ /* 0x000fc60000000000 */
[----:B------:R-:W-:Y:S01]  /*2aa0*/  @!P5 IMAD.MOV R51, RZ, RZ, -R51 ;  /* 0x000000ffff33d224 */ /* 0x000fe200078e0a33 */
[----:B------:R-:W-:Y:S01]  /*2ab0*/  ISETP.GE.AND P5, PT, R63, RZ, PT ;  /* 0x000000ff3f00720c */ /* 0x000fe20003fa6270 */
[----:B------:R-:W-:Y:S01]  /*2ac0*/  @!P6 IMAD.IADD R45, R45, 0x1, -R4 ;  /* 0x000000012d2de824 */ /* 0x000fe200078e0a04 */
[C---:B------:R-:W-:Y:S01]  /*2ad0*/  ISETP.GT.U32.AND P6, PT, R4.reuse, R49, PT ;  /* 0x000000310400720c */ /* 0x040fe20003fc4070 */
[----:B------:R-:W-:Y:S02]  /*2ae0*/  IMAD.MOV R63, RZ, RZ, -R24 ;  /* 0x000000ffff3f7224 */ /* 0x000fe400078e0a18 */
[----:B------:R-:W-:Y:S02]  /*2af0*/  IMAD.MOV.U32 R58, RZ, RZ, R45 ;  /* 0x000000ffff3a7224 */ /* 0x000fe400078e002d */
[----:B------:R-:W-:Y:S02]  /*2b00*/  IMAD R45, R4, R63, R46 ;  /* 0x0000003f042d7224 */ /* 0x000fe400078e022e */
[----:B------:R-:W-:-:S02]  /*2b10*/  @!P3 IMAD.IADD R55, R55, 0x1, -R4 ;  /* 0x000000013737b824 */ /* 0x000fc400078e0a04 */
[----:B------:R-:W-:Y:S01]  /*2b20*/  @!P1 IMAD.IADD R47, R47, 0x1, -R4 ;  /* 0x000000012f2f9824 */ /* 0x000fe200078e0a04 */
[C---:B------:R-:W-:Y:S01]  /*2b30*/  ISETP.GT.U32.AND P1, PT, R4.reuse, R45, PT ;  /* 0x0000002d0400720c */ /* 0x040fe20003f24070 */
[----:B------:R-:W-:Y:S01]  /*2b40*/  IMAD.HI.U32 R24, R5, R48, RZ ;  /* 0x0000003005187227 */ /* 0x000fe200078e00ff */
[----:B------:R-:W-:-:S03]  /*2b50*/  ISETP.GT.U32.AND P3, PT, R4, R55, PT ;  /* 0x000000370400720c */ /* 0x000fc60003f64070 */
[----:B------:R-:W-:Y:S02]  /*2b60*/  @!P6 IMAD.IADD R49, R49, 0x1, -R4 ;  /* 0x000000013131e824 */ /* 0x000fe400078e0a04 */
[----:B------:R-:W-:Y:S01]  /*2b70*/  IMAD.MOV R63, RZ, RZ, -R24 ;  /* 0x000000ffff3f7224 */ /* 0x000fe200078e0a18 */
[----:B------:R-:W-:Y:S01]  /*2b80*/  IABS R24, R3 ;  /* 0x0000000300187213 */ /* 0x000fe20000000000 */
[----:B------:R-:W-:Y:S01]  /*2b90*/  @!P4 IMAD.MOV R58, RZ, RZ, -R58 ;  /* 0x000000ffff3ac224 */ /* 0x000fe200078e0a3a */
[----:B------:R-:W-:Y:S01]  /*2ba0*/  ISETP.GT.U32.AND P6, PT, R4, R49, PT ;  /* 0x000000310400720c */ /* 0x000fe20003fc4070 */
[----:B------:R-:W-:Y:S01]  /*2bb0*/  IMAD.HI.U32 R46, R5, R50, RZ ;  /* 0x00000032052e7227 */ /* 0x000fe200078e00ff */
[----:B------:R-:W-:-:S03]  /*2bc0*/  ISETP.GE.AND P4, PT, R3, RZ, PT ;  /* 0x000000ff0300720c */ /* 0x000fc60003f86270 */
[--C-:B------:R-:W-:Y:S02]  /*2bd0*/  @!P1 IMAD.IADD R45, R45, 0x1, -R4.reuse ;  /* 0x000000012d2d9824 */ /* 0x100fe400078e0a04 */
[----:B------:R-:W-:Y:S01]  /*2be0*/  @!P3 IMAD.IADD R55, R55, 0x1, -R4 ;  /* 0x000000013737b824 */ /* 0x000fe200078e0a04 */
[----:B------:R-:W-:Y:S01]  /*2bf0*/  ISETP.GE.AND P3, PT, R62, RZ, PT ;  /* 0x000000ff3e00720c */ /* 0x000fe20003f66270 */
[C---:B------:R-:W-:Y:S01]  /*2c00*/  IMAD R3, R4.reuse, R63, R48 ;  /* 0x0000003f04037224 */ /* 0x040fe200078e0230 */
[----:B------:R-:W-:Y:S01]  /*2c10*/  ISETP.GT.U32.AND P1, PT, R4, R45, PT ;  /* 0x0000002d0400720c */ /* 0x000fe20003f24070 */
[----:B------:R-:W-:Y:S01]  /*2c20*/  @!P0 IMAD.MOV R55, RZ, RZ, -R55 ;  /* 0x000000ffff378224 */ /* 0x000fe200078e0a37 */
[----:B------:R-:W-:Y:S01]  /*2c30*/  ISETP.GE.AND P0, PT, R60, RZ, PT ;  /* 0x000000ff3c00720c */ /* 0x000fe20003f06270 */
[----:B------:R-:W-:Y:S01]  /*2c40*/  IMAD.MOV.U32 R48, RZ, RZ, R24 ;  /* 0x000000ffff307224 */ /* 0x000fe200078e0018 */
[----:B------:R-:W-:Y:S01]  /*2c50*/  IABS R63, R61 ;  /* 0x0000003d003f7213 */ /* 0x000fe20000000000 */
[----:B------:R-:W-:-:S02]  /*2c60*/  IMAD.MOV.U32 R60, RZ, RZ, R47 ;  /* 0x000000ffff3c7224 */ /* 0x000fc400078e002f */
[----:B------:R-:W-:-:S04]  /*2c70*/  IMAD.HI.U32 R24, R5, R48, RZ ;  /* 0x0000003005187227 */ /* 0x000fc800078e00ff */
[----:B------:R-:W-:Y:S01]  /*2c80*/  @!P5 IMAD.MOV R60, RZ, RZ, -R60 ;  /* 0x000000ffff3cd224 */ /* 0x000fe200078e0a3c */
[C---:B------:R-:W-:Y:S01]  /*2c90*/  ISETP.GT.U32.AND P5, PT, R4.reuse, R3, PT ;  /* 0x000000030400720c */ /* 0x040fe20003fa4070 */
[----:B------:R-:W-:Y:S02]  /*2ca0*/  IMAD.MOV R47, RZ, RZ, -R24 ;  /* 0x000000ffff2f7224 */ /* 0x000fe400078e0a18 */
[----:B------:R-:W-:Y:S01]  /*2cb0*/  @!P6 IMAD.IADD R49, R49, 0x1, -R4 ;  /* 0x000000013131e824 */ /* 0x000fe200078e0a04 */
[----:B------:R-:W-:Y:S01]  /*2cc0*/  ISETP.GE.AND P6, PT, R59, RZ, PT ;  /* 0x000000ff3b00720c */ /* 0x000fe20003fc6270 */
[----:B------:R-:W-:Y:S02]  /*2cd0*/  IMAD.MOV R59, RZ, RZ, -R46 ;  /* 0x000000ffff3b7224 */ /* 0x000fe400078e0a2e */
[----:B------:R-:W-:Y:S02]  /*2ce0*/  IMAD R47, R4, R47, R48 ;  /* 0x0000002f042f7224 */ /* 0x000fe400078e0230 */
[----:B------:R-:W-:-:S02]  /*2cf0*/  @!P1 IMAD.IADD R45, R45, 0x1, -R4 ;  /* 0x000000012d2d9824 */ /* 0x000fc400078e0a04 */
[C---:B------:R-:W-:Y:S01]  /*2d00*/  IMAD R59, R4.reuse, R59, R50 ;  /* 0x0000003b043b7224 */ /* 0x040fe200078e0232 */
[C---:B------:R-:W-:Y:S01]  /*2d10*/  ISETP.GT.U32.AND P1, PT, R4.reuse, R47, PT ;  /* 0x0000002f0400720c */ /* 0x040fe20003f24070 */
[----:B------:R-:W-:Y:S01]  /*2d20*/  IMAD.MOV.U32 R64, RZ, RZ, R45 ;  /* 0x000000ffff407224 */ /* 0x000fe200078e002d */
[----:B------:R-:W-:Y:S01]  /*2d30*/  IABS R50, R82 ;  /* 0x0000005200327213 */ /* 0x000fe20000000000 */
[----:B------:R-:W-:Y:S02]  /*2d40*/  @!P5 IMAD.IADD R3, R3, 0x1, -R4 ;  /* 0x000000010303d824 */ /* 0x000fe400078e0a04 */
[----:B------:R-:W-:Y:S01]  /*2d50*/  @!P3 IMAD.MOV R64, RZ, RZ, -R64 ;  /* 0x000000ffff40b224 */ /* 0x000fe200078e0a40 */
[C---:B------:R-:W-:Y:S01]  /*2d60*/  ISETP.GT.U32.AND P3, PT, R4.reuse, R59, PT ;  /* 0x0000003b0400720c */ /* 0x040fe20003f64070 */
[----:B------:R-:W-:Y:S01]  /*2d70*/  IMAD.HI.U32 R24, R5, R63, RZ ;  /* 0x0000003f05187227 */ /* 0x000fe200078e00ff */
[----:B------:R-:W-:-:S03]  /*2d80*/  ISETP.GT.U32.AND P5, PT, R4, R3, PT ;  /* 0x000000030400720c */ /* 0x000fc60003fa4070 */
[----:B------:R-:W-:Y:S02]  /*2d90*/  IMAD.MOV.U32 R62, RZ, RZ, R49 ;  /* 0x000000ffff3e7224 */ /* 0x000fe400078e0031 */
[----:B------:R-:W-:Y:S02]  /*2da0*/  IMAD.MOV R24, RZ, RZ, -R24 ;  /* 0x000000ffff187224 */ /* 0x000fe400078e0a18 */
[----:B------:R-:W-:Y:S02]  /*2db0*/  @!P1 IMAD.IADD R47, R47, 0x1, -R4 ;  /* 0x000000012f2f9824 */ /* 0x000fe400078e0a04 */
[----:B------:R-:W-:Y:S01]  /*2dc0*/  @!P2 IMAD.MOV R62, RZ, RZ, -R62 ;  /* 0x000000ffff3ea224 */ /* 0x000fe200078e0a3e */
[----:B------:R-:W-:Y:S01]  /*2dd0*/  ISETP.GE.AND P2, PT, R61, RZ, PT ;  /* 0x000000ff3d00720c */ /* 0x000fe20003f46270 */
[C---:B------:R-:W-:Y:S01]  /*2de0*/  IMAD R45, R4.reuse, R24, R63 ;  /* 0x00000018042d7224 */ /* 0x040fe200078e023f */
[----:B------:R-:W-:Y:S01]  /*2df0*/  IABS R61, R68 ;  /* 0x00000044003d7213 */ /* 0x000fe20000000000 */
[----:B------:R-:W-:Y:S01]  /*2e00*/  @!P3 IMAD.IADD R59, R59, 0x1, -R4 ;  /* 0x000000013b3bb824 */ /* 0x000fe200078e0a04 */
[----:B------:R-:W-:Y:S01]  /*2e10*/  ISETP.GT.U32.AND P1, PT, R4, R47, PT ;  /* 0x0000002f0400720c */ /* 0x000fe20003f24070 */
[----:B------:R-:W-:Y:S01]  /*2e20*/  IMAD.HI.U32 R46, R5, R66, RZ ;  /* 0x00000042052e7227 */ /* 0x000fe200078e00ff */
[----:B------:R-:W-:-:S02]  /*2e30*/  IABS R63, R84 ;  /* 0x00000054003f7213 */ /* 0x000fc40000000000 */
[C---:B------:R-:W-:Y:S01]  /*2e40*/  ISETP.GT.U32.AND P3, PT, R4.reuse, R59, PT ;  /* 0x0000003b0400720c */ /* 0x040fe20003f64070 */
[----:B------:R-:W-:Y:S01]  /*2e50*/  @!P5 IMAD.IADD R3, R3, 0x1, -R4 ;  /* 0x000000010303d824 */ /* 0x000fe200078e0a04 */
[----:B------:R-:W-:Y:S01]  /*2e60*/  ISETP.GT.U32.AND P5, PT, R4, R45, PT ;  /* 0x0000002d0400720c */ /* 0x000fe20003fa4070 */
[----:B------:R-:W-:Y:S02]  /*2e70*/  IMAD.MOV R49, RZ, RZ, -R46 ;  /* 0x000000ffff317224 */ /* 0x000fe400078e0a2e */
[----:B------:R-:W-:-:S04]  /*2e80*/  IMAD.HI.U32 R24, R5, R61, RZ ;  /* 0x0000003d05187227 */ /* 0x000fc800078e00ff */
[C---:B------:R-:W-:Y:S01]  /*2e90*/  IMAD R49, R4.reuse, R49, R66 ;  /* 0x0000003104317224 */ /* 0x040fe200078e0242 */
[----:B------:R-:W-:Y:S01]  /*2ea0*/  IABS R66, R83 ;  /* 0x0000005300427213 */ /* 0x000fe20000000000 */
[----:B------:R-:W-:Y:S02]  /*2eb0*/  IMAD.MOV R24, RZ, RZ, -R24 ;  /* 0x000000ffff187224 */ /* 0x000fe400078e0a18 */
[--C-:B------:R-:W-:Y:S01]  /*2ec0*/  @!P1 IMAD.IADD R47, R47, 0x1, -R4.reuse ;  /* 0x000000012f2f9824 */ /* 0x100fe200078e0a04 */
[C---:B------:R-:W-:Y:S01]  /*2ed0*/  ISETP.GT.U32.AND P1, PT, R4.reuse, R49, PT ;  /* 0x000000310400720c */ /* 0x040fe20003f24070 */
[C---:B------:R-:W-:Y:S02]  /*2ee0*/  IMAD R61, R4.reuse, R24, R61 ;  /* 0x00000018043d7224 */ /* 0x040fe400078e023d */
[--C-:B------:R-:W-:Y:S02]  /*2ef0*/  @!P5 IMAD.IADD R45, R45, 0x1, -R4.reuse ;  /* 0x000000012d2dd824 */ /* 0x100fe400078e0a04 */
[----:B------:R-:W-:Y:S01]  /*2f00*/  @!P3 IMAD.IADD R59, R59, 0x1, -R4 ;  /* 0x000000013b3bb824 */ /* 0x000fe200078e0a04 */
[C---:B------:R-:W-:Y:S01]  /*2f10*/  ISETP.GT.U32.AND P3, PT, R4.reuse, R61, PT ;  /* 0x0000003d0400720c */ /* 0x040fe20003f64070 */
[----:B------:R-:W-:Y:S01]  /*2f20*/  IMAD.HI.U32 R46, R5, R63, RZ ;  /* 0x0000003f052e7227 */ /* 0x000fe200078e00ff */
[----:B------:R-:W-:-:S03]  /*2f30*/  ISETP.GT.U32.AND P5, PT, R4, R45, PT ;  /* 0x0000002d0400720c */ /* 0x000fc60003fa4070 */
[----:B------:R-:W-:Y:S02]  /*2f40*/  IMAD.MOV R46, RZ, RZ, -R46 ;  /* 0x000000ffff2e7224 */ /* 0x000fe400078e0a2e */
[----:B------:R-:W-:Y:S01]  /*2f50*/  @!P1 IMAD.IADD R49, R49, 0x1, -R4 ;  /* 0x0000000131319824 */ /* 0x000fe200078e0a04 */
[----:B------:R-:W-:Y:S01]  /*2f60*/  ISETP.GE.AND P1, PT, R65, RZ, PT ;  /* 0x000000ff4100720c */ /* 0x000fe20003f26270 */
[----:B------:R-:W-:Y:S02]  /*2f70*/  IMAD R63, R4, R46, R63 ;  /* 0x0000002e043f7224 */ /* 0x000fe400078e023f */
[----:B------:R-:W-:-:S04]  /*2f80*/  IMAD.HI.U32 R24, R5, R50, RZ ;  /* 0x0000003205187227 */ /* 0x000fc800078e00ff */
[----:B------:R-:W-:Y:S01]  /*2f90*/  @!P3 IMAD.IADD R61, R61, 0x1, -R4 ;  /* 0x000000013d3db824 */ /* 0x000fe200078e0a04 */
[----:B------:R-:W-:Y:S01]  /*2fa0*/  ISETP.GT.U32.AND P3, PT, R4, R49, PT ;  /* 0x000000310400720c */ /* 0x000fe20003f64070 */
[----:B------:R-:W-:-:S04]  /*2fb0*/  IMAD.HI.U32 R46, R5, R66, RZ ;  /* 0x00000042052e7227 */ /* 0x000fc800078e00ff */
[----:B------:R-:W-:-:S04]  /*2fc0*/  IMAD.HI.U32 R48, R5, R70, RZ ;  /* 0x0000004605307227 */ /* 0x000fc800078e00ff */
[----:B------:R-:W-:Y:S01]  /*2fd0*/  @!P5 IMAD.IADD R45, R45, 0x1, -R4 ;  /* 0x000000012d2dd824 */ /* 0x000fe200078e0a04 */
[C---:B------:R-:W-:Y:S01]  /*2fe0*/  ISETP.GT.U32.AND P5, PT, R4.reuse, R63, PT ;  /* 0x0000003f0400720c */ /* 0x040fe20003fa4070 */
[----:B------:R-:W-:Y:S01]  /*2ff0*/  IMAD.MOV R67, RZ, RZ, -R24 ;  /* 0x000000ffff437224 */ /* 0x000fe200078e0a18 */
[----:B------:R-:W-:Y:S01]  /*3000*/  IABS R24, R80 ;  /* 0x0000005000187213 */ /* 0x000fe20000000000 */
[----:B------:R-:W-:Y:S01]  /*3010*/  IMAD.MOV R69, RZ, RZ, -R46 ;  /* 0x000000ffff457224 */ /* 0x000fe200078e0a2e */
[----:B------:R-:W-:Y:S01]  /*3020*/  IABS R46, R74 ;  /* 0x0000004a002e7213 */ /* 0x000fe20000000000 */
[----:B------:R-:W-:Y:S01]  /*3030*/  IMAD.MOV R71, RZ, RZ, -R48 ;  /* 0x000000ffff477224 */ /* 0x000fe200078e0a30 */
[----:B------:R-:W-:Y:S01]  /*3040*/  IABS R48, R0 ;  /* 0x0000000000307213 */ /* 0x000fe20000000000 */
[C---:B------:R-:W-:Y:S02]  /*3050*/  IMAD R65, R4.reuse, R67, R50 ;  /* 0x0000004304417224 */ /* 0x040fe400078e0232 */
[----:B------:R-:W-:-:S02]  /*3060*/  IMAD R67, R4, R69, R66 ;  /* 0x0000004504437224 */ /* 0x000fc400078e0242 */
[C---:B------:R-:W-:Y:S02]  /*3070*/  IMAD R69, R4.reuse, R71, R70 ;  /* 0x0000004704457224 */ /* 0x040fe400078e0246 */
[----:B------:R-:W-:Y:S02]  /*3080*/  IMAD.MOV.U32 R71, RZ, RZ, R24 ;  /* 0x000000ffff477224 */ /* 0x000fe400078e0018 */
[----:B------:R-:W-:Y:S01]  /*3090*/  @!P3 IMAD.IADD R49, R49, 0x1, -R4 ;  /* 0x000000013131b824 */ /* 0x000fe200078e0a04 */
[----:B------:R-:W-:Y:S01]  /*30a0*/  ISETP.GT.U32.AND P3, PT, R4, R65, PT ;  /* 0x000000410400720c */ /* 0x000fe20003f64070 */
[----:B------:R-:W-:Y:S02]  /*30b0*/  IMAD.MOV.U32 R66, RZ, RZ, R3 ;  /* 0x000000ffff427224 */ /* 0x000fe400078e0003 */
[----:B------:R-:W-:-:S04]  /*30c0*/  IMAD.HI.U32 R3, R5, R71, RZ ;  /* 0x0000004705037227 */ /* 0x000fc800078e00ff */
        /* <DEDUP_REMOVED lines=8> */
[----:B------:R-:W-:Y:S01]  /*3150*/  @!P3 IMAD.IADD R65, R65, 0x1, -R4 ;  /* 0x000000014141b824 */ /* 0x000fe200078e0a04 */
[C---:B------:R-:W-:Y:S01]  /*3160*/  ISETP.GT.U32.AND P3, PT, R4.reuse, R71, PT ;  /* 0x000000470400720c */ /* 0x040fe20003f64070 */
[----:B------:R-:W-:Y:S02]  /*3170*/  IMAD R73, R4, R3, R73 ;  /* 0x0000000304497224 */ /* 0x000fe400078e0249 */
[----:B------:R-:W-:-:S04]  /*3180*/  IMAD.HI.U32 R3, R5, R75, RZ ;  /* 0x0000004b05037227 */ /* 0x000fc800078e00ff */
[--C-:B------:R-:W-:Y:S01]  /*3190*/  @!P5 IMAD.IADD R61, R61, 0x1, -R4.reuse ;  /* 0x000000013d3dd824 */ /* 0x100fe200078e0a04 */
[C---:B------:R-:W-:Y:S01]  /*31a0*/  ISETP.GT.U32.AND P5, PT, R4.reuse, R67, PT ;  /* 0x000000430400720c */ /* 0x040fe20003fa4070 */
[----:B------:R-:W-:Y:S02]  /*31b0*/  IMAD.MOV R3, RZ, RZ, -R3 ;  /* 0x000000ffff037224 */ /* 0x000fe400078e0a03 */
[--C-:B------:R-:W-:Y:S01]  /*31c0*/  @!P0 IMAD.IADD R63, R63, 0x1, -R4.reuse ;  /* 0x000000013f3f8824 */ /* 0x100fe200078e0a04 */
[C---:B------:R-:W-:Y:S01]  /*31d0*/  ISETP.GT.U32.AND P0, PT, R4.reuse, R69, PT ;  /* 0x000000450400720c */ /* 0x040fe20003f04070 */
[C---:B------:R-:W-:Y:S02]  /*31e0*/  IMAD R75, R4.reuse, R3, R75 ;  /* 0x00000003044b7224 */ /* 0x040fe400078e024b */
[----:B------:R-:W-:Y:S02]  /*31f0*/  @!P3 IMAD.IADD R71, R71, 0x1, -R4 ;  /* 0x000000014747b824 */ /* 0x000fe400078e0a04 */
[----:B------:R-:W-:Y:S01]  /*3200*/  IMAD.MOV.U32 R72, RZ, RZ, R49 ;  /* 0x000000ffff487224 */ /* 0x000fe200078e0031 */
[----:B------:R-:W-:Y:S01]  /*3210*/  ISETP.GT.U32.AND P3, PT, R4, R75, PT ;  /* 0x0000004b0400720c */ /* 0x000fe20003f64070 */
[----:B------:R-:W-:-:S02]  /*3220*/  @!P6 IMAD.MOV R59, RZ, RZ, -R59 ;  /* 0x000000ffff3be224 */ /* 0x000fc400078e0a3b */
[----:B------:R-:W-:Y:S01]  /*3230*/  @!P5 IMAD.IADD R67, R67, 0x1, -R4 ;  /* 0x000000014343d824 */ /* 0x000fe200078e0a04 */
[----:B------:R-:W-:Y:S01]  /*3240*/  ISETP.GT.U32.AND P5, PT, R4, R73, PT ;  /* 0x000000490400720c */ /* 0x000fe20003fa4070 */
[----:B------:R-:W-:Y:S02]  /*3250*/  @!P1 IMAD.MOV R72, RZ, RZ, -R72 ;  /* 0x000000ffff489224 */ /* 0x000fe400078e0a48 */
[----:B------:R-:W-:Y:S01]  /*3260*/  @!P0 IMAD.IADD R69, R69, 0x1, -R4 ;  /* 0x0000000145458824 */ /* 0x000fe200078e0a04 */
[----:B------:R-:W-:Y:S01]  /*3270*/  ISETP.GE.AND P0, PT, R68, RZ, PT ;  /* 0x000000ff4400720c */ /* 0x000fe20003f06270 */
[----:B------:R-:W-:Y:S01]  /*3280*/  IMAD.MOV.U32 R68, RZ, RZ, R47 ;  /* 0x000000ffff447224 */ /* 0x000fe200078e002f */
[----:B------:R-:W-:Y:S01]  /*3290*/  ISETP.GT.U32.AND P6, PT, R4, R67, PT ;  /* 0x000000430400720c */ /* 0x000fe20003fc4070 */
[----:B------:R-:W-:-:S04]  /*32a0*/  IMAD.HI.U32 R24, R5, R77, RZ ;  /* 0x0000004d05187227 */ /* 0x000fc800078e00ff */
[--C-:B------:R-:W-:Y:S02]  /*32b0*/  @!P3 IMAD.IADD R75, R75, 0x1, -R4.reuse ;  /* 0x000000014b4bb824 */ /* 0x100fe400078e0a04 */
[----:B------:R-:W-:Y:S01]  /*32c0*/  @!P5 IMAD.IADD R73, R73, 0x1, -R4 ;  /* 0x000000014949d824 */ /* 0x000fe200078e0a04 */
[C---:B------:R-:W-:Y:S01]  /*32d0*/  ISETP.GT.U32.AND P5, PT, R4.reuse, R69, PT ;  /* 0x000000450400720c */ /* 0x040fe20003fa4070 */
[----:B------:R-:W-:Y:S01]  /*32e0*/  @!P4 IMAD.MOV R68, RZ, RZ, -R68 ;  /* 0x000000ffff44c224 */ /* 0x000fe200078e0a44 */
[C---:B------:R-:W-:Y:S01]  /*32f0*/  ISETP.GT.U32.AND P4, PT, R4.reuse, R65, PT ;  /* 0x000000410400720c */ /* 0x040fe20003f84070 */
[C---:B------:R-:W-:Y:S01]  /*3300*/  IMAD.HI.U32 R3, R5.reuse, R46, RZ ;  /* 0x0000002e05037227 */ /* 0x040fe200078e00ff */
[C---:B------:R-:W-:Y:S02]  /*3310*/  ISETP.GT.U32.AND P1, PT, R4.reuse, R75, PT ;  /* 0x0000004b0400720c */ /* 0x040fe40003f24070 */
[----:B------:R-:W-:Y:S01]  /*3320*/  ISETP.GT.U32.AND P3, PT, R4, R73, PT ;  /* 0x000000490400720c */ /* 0x000fe20003f64070 */
[----:B------:R-:W-:-:S04]  /*3330*/  IMAD.HI.U32 R5, R5, R48, RZ ;  /* 0x0000003005057227 */ /* 0x000fc800078e00ff */
[----:B------:R-:W-:Y:S02]  /*3340*/  IMAD.MOV R24, RZ, RZ, -R24 ;  /* 0x000000ffff187224 */ /* 0x000fe400078e0a18 */
[----:B------:R-:W-:Y:S02]  /*3350*/  IMAD.MOV R3, RZ, RZ, -R3 ;  /* 0x000000ffff037224 */ /* 0x000fe400078e0a03 */
[----:B------:R-:W-:Y:S02]  /*3360*/  IMAD.MOV R5, RZ, RZ, -R5 ;  /* 0x000000ffff057224 */ /* 0x000fe400078e0a05 */
[----:B------:R-:W-:Y:S02]  /*3370*/  IMAD.MOV.U32 R70, RZ, RZ, R45 ;  /* 0x000000ffff467224 */ /* 0x000fe400078e002d */
[----:B------:R-:W-:Y:S01]  /*3380*/  IMAD R77, R4, R24, R77 ;  /* 0x00000018044d7224 */ /* 0x000fe200078e024d */
[----:B------:R-:W-:Y:S01]  /*3390*/  LOP3.LUT R24, R2, 0x40, RZ, 0xc0, !PT ;  /* 0x0000004002187812 */ /* 0x000fe200078ec0ff */
[----:B------:R-:W-:-:S02]  /*33a0*/  IMAD R45, R4, R3, R46 ;  /* 0x00000003042d7224 */ /* 0x000fc400078e022e */
[C---:B------:R-:W-:Y:S01]  /*33b0*/  IMAD R47, R4.reuse, R5, R48 ;  /* 0x00000005042f7224 */ /* 0x040fe200078e0230 */
[----:B------:R-:W-:Y:S01]  /*33c0*/  SHF.R.S32.HI R5, RZ, 0x1f, R112 ;  /* 0x0000001fff057819 */ /* 0x000fe20000011470 */
[--C-:B------:R-:W-:Y:S01]  /*33d0*/  @!P4 IMAD.IADD R65, R65, 0x1, -R4.reuse ;  /* 0x000000014141c824 */ /* 0x100fe200078e0a04 */
[C---:B------:R-:W-:Y:S01]  /*33e0*/  ISETP.GT.U32.AND P4, PT, R4.reuse, R77, PT ;  /* 0x0000004d0400720c */ /* 0x040fe20003f84070 */
[--C-:B------:R-:W-:Y:S01]  /*33f0*/  @!P6 IMAD.IADD R67, R67, 0x1, -R4.reuse ;  /* 0x000000014343e824 */ /* 0x100fe200078e0a04 */
[C---:B------:R-:W-:Y:S01]  /*3400*/  ISETP.GT.U32.AND P6, PT, R4.reuse, R45, PT ;  /* 0x0000002d0400720c */ /* 0x040fe20003fc4070 */
[----:B------:R-:W-:Y:S01]  /*3410*/  @!P1 IMAD.IADD R75, R75, 0x1, -R4 ;  /* 0x000000014b4b9824 */ /* 0x000fe200078e0a04 */
[C---:B------:R-:W-:Y:S01]  /*3420*/  ISETP.GT.U32.AND P1, PT, R4.reuse, R47, PT ;  /* 0x0000002f0400720c */ /* 0x040fe20003f24070 */
[----:B------:R-:W-:Y:S01]  /*3430*/  @!P2 IMAD.MOV R70, RZ, RZ, -R70 ;  /* 0x000000ffff46a224 */ /* 0x000fe200078e0a46 */
[----:B------:R-:W-:Y:S01]  /*3440*/  ISETP.GT.U32.AND P2, PT, R4, R71, PT ;  /* 0x000000470400720c */ /* 0x000fe20003f44070 */
[--C-:B------:R-:W-:Y:S01]  /*3450*/  @!P3 IMAD.IADD R73, R73, 0x1, -R4.reuse ;  /* 0x000000014949b824 */ /* 0x100fe200078e0a04 */
[----:B------:R-:W-:Y:S01]  /*3460*/  ISETP.GE.AND P3, PT, R83, RZ, PT ;  /* 0x000000ff5300720c */ /* 0x000fe20003f66270 */
[--C-:B------:R-:W-:Y:S01]  /*3470*/  @!P5 IMAD.IADD R69, R69, 0x1, -R4.reuse ;  /* 0x000000014545d824 */ /* 0x100fe200078e0a04 */
[----:B------:R-:W-:Y:S01]  /*3480*/  ISETP.GE.AND P5, PT, R84, RZ, PT ;  /* 0x000000ff5400720c */ /* 0x000fe20003fa6270 */
[----:B------:R-:W-:Y:S01]  /*3490*/  @!P0 IMAD.MOV R61, RZ, RZ, -R61 ;  /* 0x000000ffff3d8224 */ /* 0x000fe200078e0a3d */
[----:B------:R-:W-:Y:S01]  /*34a0*/  LEA.HI R112, R5, R112, RZ, 0x7 ;  /* 0x0000007005707211 */ /* 0x000fe200078f38ff */
[--C-:B------:R-:W-:Y:S01]  /*34b0*/  @!P4 IMAD.IADD R77, R77, 0x1, -R4.reuse ;  /* 0x000000014d4dc824 */ /* 0x100fe200078e0a04 */
[----:B------:R-:W-:Y:S01]  /*34c0*/  ISETP.GE.AND P4, PT, R81, RZ, PT ;  /* 0x000000ff5100720c */ /* 0x000fe20003f86270 */
[--C-:B------:R-:W-:Y:S01]  /*34d0*/  @!P6 IMAD.IADD R45, R45, 0x1, -R4.reuse ;  /* 0x000000012d2de824 */ /* 0x100fe200078e0a04 */
[----:B------:R-:W-:Y:S01]  /*34e0*/  LOP3.LUT R5, RZ, R57, RZ, 0x33, !PT ;  /* 0x00000039ff057212 */ /* 0x000fe200078e33ff */
[--C-:B------:R-:W-:Y:S01]  /*34f0*/  @!P1 IMAD.IADD R47, R47, 0x1, -R4.reuse ;  /* 0x000000012f2f9824 */ /* 0x100fe200078e0a04 */
[----:B------:R-:W-:Y:S01]  /*3500*/  ISETP.GT.U32.AND P0, PT, R4, R77, PT ;  /* 0x0000004d0400720c */ /* 0x000fe20003f04070 */
[--C-:B------:R-:W-:Y:S01]  /*3510*/  @!P2 IMAD.IADD R71, R71, 0x1, -R4.reuse ;  /* 0x000000014747a824 */ /* 0x100fe200078e0a04 */
[----:B------:R-:W-:Y:S01]  /*3520*/  ISETP.GE.AND P2, PT, R82, RZ, PT ;  /* 0x000000ff5200720c */ /* 0x000fe20003f46270 */
[----:B------:R-:W-:Y:S01]  /*3530*/  @!P3 IMAD.MOV R67, RZ, RZ, -R67 ;  /* 0x000000ffff43b224 */ /* 0x000fe200078e0a43 */
[C---:B------:R-:W-:Y:S01]  /*3540*/  ISETP.GT.U32.AND P6, PT, R4.reuse, R45, PT ;  /* 0x0000002d0400720c */ /* 0x040fe20003fc4070 */
[----:B------:R-:W-:Y:S01]  /*3550*/  @!P5 IMAD.MOV R63, RZ, RZ, -R63 ;  /* 0x000000ffff3fd224 */ /* 0x000fe200078e0a3f */
[----:B------:R-:W-:Y:S01]  /*3560*/  ISETP.GT.U32.AND P3, PT, R4, R47, PT ;  /* 0x0000002f0400720c */ /* 0x000fe20003f64070 */
[----:B------:R-:W-:Y:S01]  /*3570*/  IMAD.SHL.U32 R3, R2, 0x2, RZ ;  /* 0x0000000202037824 */ /* 0x000fe200078e00ff */
[----:B------:R-:W-:Y:S01]  /*3580*/  ISETP.GE.AND P5, PT, R80, RZ, PT ;  /* 0x000000ff5000720c */ /* 0x000fe20003fa6270 */
[----:B------:R-:W-:Y:S01]  /*3590*/  @!P4 IMAD.MOV R69, RZ, RZ, -R69 ;  /* 0x000000ffff45c224 */ /* 0x000fe200078e0a45 */
[----:B------:R-:W-:Y:S01]  /*35a0*/  ISETP.GE.AND P1, PT, R78, RZ, PT ;  /* 0x000000ff4e00720c */ /* 0x000fe20003f26270 */
[----:B------:R-:W-:Y:S01]  /*35b0*/  IMAD R111, R111, UR5, RZ ;  /* 0x000000056f6f7c24 */ /* 0x000fe2000f8e02ff */
[----:B------:R-:W-:Y:S01]  /*35c0*/  ISETP.NE.AND P4, PT, R57, RZ, PT ;  /* 0x000000ff3900720c */ /* 0x000fe20003f85270 */
[--C-:B------:R-:W-:Y:S01]  /*35d0*/  @!P0 IMAD.IADD R77, R77, 0x1, -R4.reuse ;  /* 0x000000014d4d8824 */ /* 0x100fe200078e0a04 */
[----:B------:R-:W-:Y:S01]  /*35e0*/  ISETP.GE.AND P0, PT, R76, RZ, PT ;  /* 0x000000ff4c00720c */ /* 0x000fe20003f06270 */
[----:B------:R-:W-:Y:S01]  /*35f0*/  @!P2 IMAD.MOV R65, RZ, RZ, -R65 ;  /* 0x000000ffff41a224 */ /* 0x000fe200078e0a41 */
[----:B------:R-:W-:Y:S01]  /*3600*/  ISETP.GE.AND P2, PT, R79, RZ, PT ;  /* 0x000000ff4f00720c */ /* 0x000fe20003f46270 */
[--C-:B------:R-:W-:Y:S01]  /*3610*/  @!P6 IMAD.IADD R45, R45, 0x1, -R4.reuse ;  /* 0x000000012d2de824 */ /* 0x100fe200078e0a04 */
[----:B------:R-:W-:Y:S01]  /*3620*/  ISETP.GE.AND P6, PT, R74, RZ, PT ;  /* 0x000000ff4a00720c */ /* 0x000fe20003fc6270 */
[----:B------:R-:W-:Y:S01]  /*3630*/  @!P3 IMAD.IADD R47, R47, 0x1, -R4 ;  /* 0x000000012f2fb824 */ /* 0x000fe200078e0a04 */
[----:B------:R-:W-:Y:S01]  /*3640*/  ISETP.GE.AND P3, PT, R0, RZ, PT ;  /* 0x000000ff0000720c */ /* 0x000fe20003f66270 */
[----:B------:R-:W-:Y:S01]  /*3650*/  IMAD R4, R109, UR60, RZ ;  /* 0x0000003c6d047c24 */ /* 0x000fe2000f8e02ff */
[----:B------:R-:W-:Y:S01]  /*3660*/  LOP3.LUT R3, R3, 0x7e, RZ, 0xc0, !PT ;  /* 0x0000007e03037812 */ /* 0x000fe200078ec0ff */
[----:B------:R-:W-:Y:S01]  /*3670*/  IMAD.MOV.U32 R74, RZ, RZ, R45 ;  /* 0x000000ffff4a7224 */ /* 0x000fe200078e002d */
[C---:B------:R-:W-:Y:S01]  /*3680*/  SEL R8, R5.reuse, R8, !P4 ;  /* 0x0000000805087207 */ /* 0x040fe20006000000 */
[----:B------:R-:W-:Y:S01]  /*3690*/  IMAD.MOV.U32 R76, RZ, RZ, R47 ;  /* 0x000000ffff4c7224 */ /* 0x000fe200078e002f */
[C---:B------:R-:W-:Y:S01]  /*36a0*/  SEL R10, R5.reuse, R10, !P4 ;  /* 0x0000000a050a7207 */ /* 0x040fe20006000000 */
[C-C-:B------:R-:W-:Y:S01]  /*36b0*/  IMAD R2, R24.reuse, 0x100, R3.reuse ;  /* 0x0000010018027824 */ /* 0x140fe200078e0203 */
[C---:B------:R-:W-:Y:S01]  /*36c0*/  SEL R11, R5.reuse, R11, !P4 ;  /* 0x0000000b050b7207 */ /* 0x040fe20006000000 */
[----:B------:R-:W-:Y:S01]  /*36d0*/  IMAD R3, R24, 0x80, R3 ;  /* 0x0000008018037824 */ /* 0x000fe200078e0203 */
[C---:B------:R-:W-:Y:S01]  /*36e0*/  SEL R45, R5.reuse, R15, !P4 ;  /* 0x0000000f052d7207 */ /* 0x040fe20006000000 */
[----:B------:R-:W-:Y:S01]  /*36f0*/  @!P5 IMAD.MOV R71, RZ, RZ, -R71 ;  /* 0x000000ffff47d224 */ /* 0x000fe200078e0a47 */
[----:B------:R-:W-:Y:S01]  /*3700*/  LEA R24, P5, R4, UR8, 0x1 ;  /* 0x0000000804187c11 */ /* 0x000fe2000f8a08ff */
[----:B------:R-:W-:Y:S01]  /*3710*/  IMAD R8, R8, UR10, RZ ;  /* 0x0000000a08087c24 */ /* 0x000fe2000f8e02ff */
[C---:B------:R-:W-:Y:S01]  /*3720*/  SEL R6, R5.reuse, R6, !P4 ;  /* 0x0000000605067207 */ /* 0x040fe20006000000 */
[----:B------:R-:W-:Y:S01]  /*3730*/  @!P1 IMAD.MOV R73, RZ, RZ, -R73 ;  /* 0x000000ffff499224 */ /* 0x000fe200078e0a49 */
        /* <DEDUP_REMOVED lines=9> */
[----:B------:R-:W-:Y:S01]  /*37d0*/  IMAD R10, R10, UR10, RZ ;  /* 0x0000000a0a0a7c24 */ /* 0x000fe2000f8e02ff */
[----:B------:R-:W-:Y:S01]  /*37e0*/  SEL R18, R5, R18, !P4 ;  /* 0x0000001205127207 */ /* 0x000fe20006000000 */
[----:B------:R-:W-:Y:S01]  /*37f0*/  IMAD R11, R11, UR10, RZ ;  /* 0x0000000a0b0b7c24 */ /* 0x000fe2000f8e02ff */
[----:B------:R-:W-:Y:S01]  /*3800*/  SEL R20, R5, R20, !P4 ;  /* 0x0000001405147207 */ /* 0x000fe20006000000 */
[----:B------:R-:W-:Y:S01]  /*3810*/  IMAD R45, R45, UR10, RZ ;  /* 0x0000000a2d2d7c24 */ /* 0x000fe2000f8e02ff */
[----:B------:R-:W-:Y:S01]  /*3820*/  LEA.HI.X.SX32 R25, R4, UR9, 0x1, P5 ;  /* 0x0000000904197c11 */ /* 0x000fe2000a8f0eff */
[----:B------:R-:W-:Y:S01]  /*3830*/  IMAD R6, R6, UR10, RZ ;  /* 0x0000000a06067c24 */ /* 0x000fe2000f8e02ff */
[----:B------:R-:W-:Y:S01]  /*3840*/  SEL R22, R5, R22, !P4 ;  /* 0x0000001605167207 */ /* 0x000fe20006000000 */
[----:B------:R-:W-:Y:S01]  /*3850*/  IMAD R46, R46, UR10, RZ ;  /* 0x0000000a2e2e7c24 */ /* 0x000fe2000f8e02ff */
[----:B------:R-:W-:Y:S01]  /*3860*/  LEA R90, P5, R8, R24, 0x1 ;  /* 0x00000018085a7211 */ /* 0x000fe200078a08ff */
[----:B------:R-:W-:Y:S01]  /*3870*/  IMAD R7, R7, UR10, RZ ;  /* 0x0000000a07077c24 */ /* 0x000fe2000f8e02ff */
[C---:B------:R-:W-:Y:S01]  /*3880*/  SEL R9, R5.reuse, R9, !P4 ;  /* 0x0000000905097207 */ /* 0x040fe20006000000 */
[----:B------:R-:W-:Y:S01]  /*3890*/  IMAD R17, R16, UR10, RZ ;  /* 0x0000000a10117c24 */ /* 0x000fe2000f8e02ff */
[C---:B------:R-:W-:Y:S01]  /*38a0*/  SEL R13, R5.reuse, R13, !P4 ;  /* 0x0000000d050d7207 */ /* 0x040fe20006000000 */
[----:B------:R-:W-:Y:S01]  /*38b0*/  IMAD R50, R50, UR10, RZ ;  /* 0x0000000a32327c24 */ /* 0x000fe2000f8e02ff */
[----:B------:R-:W-:Y:S01]  /*38c0*/  SEL R14, R5, R14, !P4 ;  /* 0x0000000e050e7207 */ /* 0x000fe20006000000 */
[----:B------:R-:W-:Y:S01]  /*38d0*/  IMAD R9, R9, UR10, RZ ;  /* 0x0000000a09097c24 */ /* 0x000fe2000f8e02ff */
[C---:B------:R-:W-:Y:S01]  /*38e0*/  SEL R47, R5.reuse, R19, !P4 ;  /* 0x00000013052f7207 */ /* 0x040fe20006000000 */
[----:B------:R-:W-:Y:S01]  /*38f0*/  IMAD R19, R18, UR10, RZ ;  /* 0x0000000a12137c24 */ /* 0x000fe2000f8e02ff */
[C---:B------:R-:W-:Y:S01]  /*3900*/  SEL R48, R5.reuse, R21, !P4 ;  /* 0x0000001505307207 */ /* 0x040fe20006000000 */
[----:B------:R-:W-:Y:S01]  /*3910*/  IMAD R21, R20, UR10, RZ ;  /* 0x0000000a14157c24 */ /* 0x000fe2000f8e02ff */
[C---:B------:R-:W-:Y:S01]  /*3920*/  SEL R49, R5.reuse, R23, !P4 ;  /* 0x0000001705317207 */ /* 0x040fe20006000000 */
[----:B------:R-:W-:Y:S01]  /*3930*/  IMAD R23, R22, UR10, RZ ;  /* 0x0000000a16177c24 */ /* 0x000fe2000f8e02ff */
[----:B------:R-:W-:Y:S01]  /*3940*/  SEL R26, R5, R26, !P4 ;  /* 0x0000001a051a7207 */ /* 0x000fe20006000000 */
[----:B------:R-:W-:Y:S01]  /*3950*/  IMAD R13, R13, UR10, RZ ;  /* 0x0000000a0d0d7c24 */ /* 0x000fe2000f8e02ff */
[----:B------:R-:W-:Y:S01]  /*3960*/  SEL R27, R5, R27, !P4 ;  /* 0x0000001b051b7207 */ /* 0x000fe20006000000 */
        /* <DEDUP_REMOVED lines=87> */
[-C--:B------:R-:W-:Y:S01]  /*3ee0*/  LEA R93, P2, R10, R24.reuse, 0x1 ;  /* 0x000000180a5d7211 */ /* 0x080fe200078408ff */
[----:B------:R-:W-:Y:S01]  /*3ef0*/  IMAD R71, R71, UR10, RZ ;  /* 0x0000000a47477c24 */ /* 0x000fe2000f8e02ff */
[-C--:B------:R-:W-:Y:S01]  /*3f00*/  LEA R94, P1, R11, R24.reuse, 0x1 ;  /* 0x000000180b5e7211 */ /* 0x080fe200078208ff */
[----:B------:R-:W-:Y:S01]  /*3f10*/  IMAD R73, R73, UR10, RZ ;  /* 0x0000000a49497c24 */ /* 0x000fe2000f8e02ff */
[-C--:B------:R-:W-:Y:S01]  /*3f20*/  LEA.HI.X.SX32 R16, R8, R25.reuse, 0x1, P5 ;  /* 0x0000001908107211 */ /* 0x080fe200028f0eff */
[----:B------:R-:W-:Y:S01]  /*3f30*/  IMAD R75, R75, UR10, RZ ;  /* 0x0000000a4b4b7c24 */ /* 0x000fe2000f8e02ff */
[-C--:B------:R-:W-:Y:S01]  /*3f40*/  LEA R98, P5, R45, R24.reuse, 0x1 ;  /* 0x000000182d627211 */ /* 0x080fe200078a08ff */
[----:B------:R-:W-:Y:S01]  /*3f50*/  IMAD R77, R77, UR10, RZ ;  /* 0x0000000a4d4d7c24 */ /* 0x000fe2000f8e02ff */
[-C--:B------:R-:W-:Y:S01]  /*3f60*/  LEA.HI.X.SX32 R20, R10, R25.reuse, 0x1, P2 ;  /* 0x000000190a147211 */ /* 0x080fe200010f0eff */
[----:B------:R-:W-:Y:S01]  /*3f70*/  IMAD R74, R74, UR10, RZ ;  /* 0x0000000a4a4a7c24 */ /* 0x000fe2000f8e02ff */
[-C--:B------:R-:W-:Y:S01]  /*3f80*/  LEA R22, P4, R6, R24.reuse, 0x1 ;  /* 0x0000001806167211 */ /* 0x080fe200078808ff */
[----:B------:R-:W-:Y:S01]  /*3f90*/  IMAD R76, R76, UR10, RZ ;  /* 0x0000000a4c4c7c24 */ /* 0x000fe2000f8e02ff */
[-C--:B------:R-:W-:Y:S01]  /*3fa0*/  LEA R100, P2, R46, R24.reuse, 0x1 ;  /* 0x000000182e647211 */ /* 0x080fe200078408ff */
[----:B------:R-:W-:Y:S01]  /*3fb0*/  ULDC.64 UR8, c[0x0][0x210] ;  /* 0x0000840000087ab9 */ /* 0x000fe20000000a00 */
[-C--:B------:R-:W-:Y:S01]  /*3fc0*/  LEA R95, P0, R5, R24.reuse, 0x1 ;  /* 0x00000018055f7211 */ /* 0x080fe200078008ff */
[----:B------:R-:W-:Y:S01]  /*3fd0*/  UIADD3 UR5, UR4, 0x8000, URZ ;  /* 0x0000800004057890 */ /* 0x000fe2000fffe03f */
[-C--:B------:R-:W-:Y:S01]  /*3fe0*/  LEA R88, P6, R7, R24.reuse, 0x1 ;  /* 0x0000001807587211 */ /* 0x080fe200078c08ff */
[----:B------:R-:W-:Y:S01]  /*3ff0*/  USHF.L.U32 UR60, UR60, 0x7, URZ ;  /* 0x000000073c3c7899 */ /* 0x000fe2000800063f */
[-C--:B------:R-:W-:Y:S01]  /*4000*/  LEA.HI.X.SX32 R4, R11, R25.reuse, 0x1, P1 ;  /* 0x000000190b047211 */ /* 0x080fe200008f0eff */
[----:B------:R-:W-:Y:S01]  /*4010*/  USHF.R.U32.HI UR5, URZ, 0x4, UR5 ;  /* 0x000000043f057899 */ /* 0x000fe20008011605 */
[-C--:B------:R-:W-:Y:S01]  /*4020*/  LEA R101, P1, R19, R24.reuse, 0x1 ;  /* 0x0000001813657211 */ /* 0x080fe200078208ff */
[----:B------:R-:W-:Y:S01]  /*4030*/  USHF.R.S32.HI UR10, URZ, 0x1f, UR60 ;  /* 0x0000001f3f0a7899 */ /* 0x000fe2000801143c */
[-C--:B------:R-:W-:Y:S01]  /*4040*/  LEA.HI.X.SX32 R8, R45, R25.reuse, 0x1, P5 ;  /* 0x000000192d087211 */ /* 0x080fe200028f0eff */
[----:B------:R-:W-:Y:S01]  /*4050*/  USGXT.U32 UR38, UR5, 0xe ;  /* 0x0000000e0526789a */ /* 0x000fe20008000000 */
[-C--:B------:R-:W-:Y:S01]  /*4060*/  LEA.HI.X.SX32 R12, R6, R25.reuse, 0x1, P4 ;  /* 0x00000019060c7211 */ /* 0x080fe200020f0eff */
[----:B------:R-:W-:Y:S01]  /*4070*/  USHF.L.U32 UR5, UR60, 0x1, URZ ;  /* 0x000000013c057899 */ /* 0x000fe2000800063f */
[----:B------:R-:W-:Y:S01]  /*4080*/  LEA R105, P5, R23, R24, 0x1 ;  /* 0x0000001817697211 */ /* 0x000fe200078a08ff */
[----:B------:R-:W-:Y:S01]  /*4090*/  USHF.L.U64.HI UR60, UR60, 0x1, UR10 ;  /* 0x000000013c3c7899 */ /* 0x000fe2000801020a */
[----:B------:R-:W-:-:S02]  /*40a0*/  LEA.HI.X.SX32 R10, R46, R25, 0x1, P2 ;  /* 0x000000192e0a7211 */ /* 0x000fc400010f0eff */
[----:B------:R-:W-:Y:S02]  /*40b0*/  CS2R R78, SRZ ;  /* 0x00000000004e7805 */ /* 0x000fe4000001ff00 */
[-C--:B------:R-:W-:Y:S02]  /*40c0*/  LEA R96, P4, R13, R24.reuse, 0x1 ;  /* 0x000000180d607211 */ /* 0x080fe400078808ff */
[----:B------:R-:W-:Y:S02]  /*40d0*/  CS2R R80, SRZ ;  /* 0x0000000000507805 */ /* 0x000fe4000001ff00 */
[----:B------:R-:W-:Y:S02]  /*40e0*/  LEA.HI.X.SX32 R5, R5, R25, 0x1, P0 ;  /* 0x0000001905057211 */ /* 0x000fe400000f0eff */
[----:B------:R-:W-:Y:S02]  /*40f0*/  CS2R R82, SRZ ;  /* 0x0000000000527805 */ /* 0x000fe4000001ff00 */
[----:B------:R-:W-:-:S02]  /*4100*/  LEA R107, P2, R50, R24, 0x1 ;  /* 0x00000018326b7211 */ /* 0x000fc400078408ff */
[----:B------:R-:W-:Y:S02]  /*4110*/  CS2R R84, SRZ ;  /* 0x0000000000547805 */ /* 0x000fe4000001ff00 */
[-C--:B------:R-:W-:Y:S02]  /*4120*/  LEA R92, P3, R9, R24.reuse, 0x1 ;  /* 0x00000018095c7211 */ /* 0x080fe400078608ff */
[-C--:B------:R-:W-:Y:S02]  /*4130*/  LEA.HI.X.SX32 R14, R7, R25.reuse, 0x1, P6 ;  /* 0x00000019070e7211 */ /* 0x080fe400030f0eff */
[-C--:B------:R-:W-:Y:S02]  /*4140*/  LEA R102, P0, R47, R24.reuse, 0x1 ;  /* 0x000000182f667211 */ /* 0x080fe400078008ff */
[----:B------:R-:W-:Y:S02]  /*4150*/  LEA R97, P6, R15, R24, 0x1 ;  /* 0x000000180f617211 */ /* 0x000fe400078c08ff */
[----:B------:R-:W-:-:S02]  /*4160*/  LEA.HI.X.SX32 R11, R19, R25, 0x1, P1 ;  /* 0x00000019130b7211 */ /* 0x000fc400008f0eff */
[-C--:B------:R-:W-:Y:S02]  /*4170*/  LEA.HI.X.SX32 R19, R23, R25.reuse, 0x1, P5 ;  /* 0x0000001917137211 */ /* 0x080fe400028f0eff */
[-C--:B------:R-:W-:Y:S02]  /*4180*/  LEA.HI.X.SX32 R6, R13, R25.reuse, 0x1, P4 ;  /* 0x000000190d067211 */ /* 0x080fe400020f0eff */
[-C--:B------:R-:W-:Y:S02]  /*4190*/  LEA.HI.X.SX32 R23, R50, R25.reuse, 0x1, P2 ;  /* 0x0000001932177211 */ /* 0x080fe400010f0eff */
[-C--:B------:R-:W-:Y:S02]  /*41a0*/  LEA.HI.X.SX32 R18, R9, R25.reuse, 0x1, P3 ;  /* 0x0000001909127211 */ /* 0x080fe400018f0eff */
[----:B------:R-:W-:Y:S02]  /*41b0*/  LEA R108, P1, R26, R24, 0x1 ;  /* 0x000000181a6c7211 */ /* 0x000fe400078208ff */
[----:B------:R-:W-:-:S02]  /*41c0*/  LEA.HI.X.SX32 R13, R47, R25, 0x1, P0 ;  /* 0x000000192f0d7211 */ /* 0x000fc400000f0eff */
[-C--:B------:R-:W-:Y:S02]  /*41d0*/  LEA R216, P2, R32, R24.reuse, 0x1 ;  /* 0x0000001820d87211 */ /* 0x080fe400078408ff */
[-C--:B------:R-:W-:Y:S02]  /*41e0*/  LEA R99, P3, R17, R24.reuse, 0x1 ;  /* 0x0000001811637211 */ /* 0x080fe400078608ff */
[-C--:B------:R-:W-:Y:S02]  /*41f0*/  LEA R103, P4, R21, R24.reuse, 0x1 ;  /* 0x0000001815677211 */ /* 0x080fe400078808ff */
[----:B------:R-:W-:Y:S02]  /*4200*/  LEA.HI.X.SX32 R7, R15, R25, 0x1, P6 ;  /* 0x000000190f077211 */ /* 0x000fe400030f0eff */
[-C--:B------:R-:W-:Y:S02]  /*4210*/  LEA R109, P0, R27, R24.reuse, 0x1 ;  /* 0x000000181b6d7211 */ /* 0x080fe400078008ff */
[----:B------:R-:W-:-:S02]  /*4220*/  LEA R104, P6, R48, R24, 0x1 ;  /* 0x0000001830687211 */ /* 0x000fc400078c08ff */
[-C--:B------:R-:W-:Y:S02]  /*4230*/  LEA.HI.X.SX32 R89, R26, R25.reuse, 0x1, P1 ;  /* 0x000000191a597211 */ /* 0x080fe400008f0eff */
[-C--:B------:R-:W-:Y:S02]  /*4240*/  LEA.HI.X.SX32 R215, R32, R25.reuse, 0x1, P2 ;  /* 0x0000001920d77211 */ /* 0x080fe400010f0eff */
[-C--:B------:R-:W-:Y:S02]  /*4250*/  LEA.HI.X.SX32 R9, R17, R25.reuse, 0x1, P3 ;  /* 0x0000001911097211 */ /* 0x080fe400018f0eff */
[-C--:B------:R-:W-:Y:S02]  /*4260*/  LEA.HI.X.SX32 R15, R21, R25.reuse, 0x1, P4 ;  /* 0x00000019150f7211 */ /* 0x080fe400020f0eff */
[----:B------:R-:W-:Y:S02]  /*4270*/  LEA R223, P1, R33, R24, 0x1 ;  /* 0x0000001821df7211 */ /* 0x000fe400078208ff */
[----:B------:R-:W-:-:S02]  /*4280*/  LEA.HI.X.SX32 R91, R27, R25, 0x1, P0 ;  /* 0x000000191b5b7211 */ /* 0x000fc400000f0eff */
[----:B------:R-:W-:Y:S02]  /*4290*/  CS2R R26, SRZ ;  /* 0x00000000001a7805 */ /* 0x000fe4000001ff00 */
[-C--:B------:R-:W-:Y:S02]  /*42a0*/  LEA R110, P2, R39, R24.reuse, 0x1 ;  /* 0x00000018276e7211 */ /* 0x080fe400078408ff */
[-C--:B------:R-:W-:Y:S02]  /*42b0*/  LEA R196, P4, R28, R24.reuse, 0x1 ;  /* 0x000000181cc47211 */ /* 0x080fe400078808ff */
[----:B------:R-:W-:Y:S01]  /*42c0*/  LEA.HI.X.SX32 R17, R48, R25, 0x1, P6 ;  /* 0x0000001930117211 */ /* 0x000fe200030f0eff */
[----:B------:R0:W-:Y:S01]  /*42d0*/  STL [R1+0x4], R110 ;  /* 0x0000046e01007387 */ /* 0x0001e20000100800 */
[-C--:B------:R-:W-:Y:S02]  /*42e0*/  LEA R226, P0, R34, R24.reuse, 0x1 ;  /* 0x0000001822e27211 */ /* 0x080fe400078008ff */
[----:B------:R-:W-:-:S02]  /*42f0*/  LEA R203, P6, R29, R24, 0x1 ;  /* 0x000000181dcb7211 */ /* 0x000fc400078c08ff */
[-C--:B------:R-:W-:Y:S02]  /*4300*/  LEA R106, P3, R49, R24.reuse, 0x1 ;  /* 0x00000018316a7211 */ /* 0x080fe400078608ff */
[-C--:B------:R-:W-:Y:S02]  /*4310*/  LEA.HI.X.SX32 R219, R33, R25.reuse, 0x1, P1 ;  /* 0x0000001921db7211 */ /* 0x080fe400008f0eff */
[----:B------:R-:W-:Y:S02]  /*4320*/  CS2R R32, SRZ ;  /* 0x0000000000207805 */ /* 0x000fe4000001ff00 */
[-C--:B------:R-:W-:Y:S02]  /*4330*/  LEA.HI.X.SX32 R193, R28, R25.reuse, 0x1, P4 ;  /* 0x000000191cc17211 */ /* 0x080fe400020f0eff */
[----:B------:R-:W-:Y:S02]  /*4340*/  LEA R113, P1, R40, R24, 0x1 ;  /* 0x0000001828717211 */ /* 0x000fe400078208ff */
[----:B------:R-:W-:-:S02]  /*4350*/  LEA.HI.X.SX32 R225, R34, R25, 0x1, P0 ;  /* 0x0000001922e17211 */ /* 0x000fc400000f0eff */
[-C--:B------:R-:W-:Y:S01]  /*4360*/  LEA R233, P4, R35, R24.reuse, 0x1 ;  /* 0x0000001823e97211 */ /* 0x080fe200078808ff */
[----:B------:R1:W-:Y:S01]  /*4370*/  STL [R1+0xc], R113 ;  /* 0x00000c7101007387 */ /* 0x0003e20000100800 */
[-C--:B------:R-:W-:Y:S02]  /*4380*/  LEA.HI.X.SX32 R202, R29, R25.reuse, 0x1, P6 ;  /* 0x000000191dca7211 */ /* 0x080fe400030f0eff */
[----:B------:R-:W-:Y:S02]  /*4390*/  CS2R R28, SRZ ;  /* 0x00000000001c7805 */ /* 0x000fe4000001ff00 */
[-C--:B0-----:R-:W-:Y:S02]  /*43a0*/  LEA R110, P0, R41, R24.reuse, 0x1 ;  /* 0x00000018296e7211 */ /* 0x081fe400078008ff */
[-C--:B------:R-:W-:Y:S02]  /*43b0*/  LEA R209, P5, R30, R24.reuse, 0x1 ;  /* 0x000000181ed17211 */ /* 0x080fe400078a08ff */
[----:B------:R-:W-:Y:S01]  /*43c0*/  LEA.HI.X.SX32 R21, R49, R25, 0x1, P3 ;  /* 0x0000001931157211 */ /* 0x000fe200018f0eff */
[----:B------:R0:W-:Y:S01]  /*43d0*/  STL [R1+0x14], R110 ;  /* 0x0000146e01007387 */ /* 0x0001e20000100800 */
[----:B------:R-:W-:-:S02]  /*43e0*/  LEA R239, P6, R36, R24, 0x1 ;  /* 0x0000001824ef7211 */ /* 0x000fc400078c08ff */
[-C--:B------:R-:W-:Y:S02]  /*43f0*/  LEA R214, P3, R31, R24.reuse, 0x1 ;  /* 0x000000181fd67211 */ /* 0x080fe400078608ff */
[-C--:B------:R-:W-:Y:S02]  /*4400*/  LEA.HI.X.SX32 R231, R35, R25.reuse, 0x1, P4 ;  /* 0x0000001923e77211 */ /* 0x080fe400020f0eff */
[----:B------:R-:W-:Y:S02]  /*4410*/  CS2R R34, SRZ ;  /* 0x0000000000227805 */ /* 0x000fe4000001ff00 */
[-C--:B------:R-:W-:Y:S02]  /*4420*/  LEA.HI.X.SX32 R204, R30, R25.reuse, 0x1, P5 ;  /* 0x000000191ecc7211 */ /* 0x080fe400028f0eff */
[----:B-1----:R-:W-:Y:S02]  /*4430*/  LEA R113, P4, R42, R24, 0x1 ;  /* 0x000000182a717211 */ /* 0x002fe400078808ff */
[----:B------:R-:W-:-:S02]  /*4440*/  LEA.HI.X.SX32 R234, R36, R25, 0x1, P6 ;  /* 0x0000001924ea7211 */ /* 0x000fc400030f0eff */
[-C--:B------:R-:W-:Y:S01]  /*4450*/  LEA R241, P5, R37, R24.reuse, 0x1 ;  /* 0x0000001825f17211 */ /* 0x080fe200078a08ff */
[----:B------:R1:W-:Y:S01]  /*4460*/  STL [R1+0x24], R113 ;  /* 0x0000247101007387 */ /* 0x0003e20000100800 */
[-C--:B------:R-:W-:Y:S02]  /*4470*/  LEA.HI.X.SX32 R210, R31, R25.reuse, 0x1, P3 ;  /* 0x000000191fd27211 */ /* 0x080fe400018f0eff */
[----:B------:R-:W-:Y:S02]  /*4480*/  CS2R R30, SRZ ;  /* 0x00000000001e7805 */ /* 0x000fe4000001ff00 */
[-C--:B0-----:R-:W-:Y:S02]  /*4490*/  LEA R110, P6, R43, R24.reuse, 0x1 ;  /* 0x000000182b6e7211 */ /* 0x081fe400078c08ff */
[C---:B------:R-:W-:Y:S02]  /*44a0*/  LEA R252, P3, R38.reuse, R24, 0x1 ;  /* 0x0000001826fc7211 */ /* 0x040fe400078608ff */
[-C--:B------:R-:W-:Y:S01]  /*44b0*/  LEA.HI.X.SX32 R240, R37, R25.reuse, 0x1, P5 ;  /* 0x0000001925f07211 */ /* 0x080fe200028f0eff */
[----:B------:R0:W-:Y:S01]  /*44c0*/  STL [R1+0x2c], R110 ;  /* 0x00002c6e01007387 */ /* 0x0001e20000100800 */
[----:B------:R-:W-:-:S02]  /*44d0*/  LEA.HI.X.SX32 R249, R38, R25, 0x1, P3 ;  /* 0x0000001926f97211 */ /* 0x000fc400018f0eff */
[----:B------:R-:W-:Y:S02]  /*44e0*/  CS2R R36, SRZ ;  /* 0x0000000000247805 */ /* 0x000fe4000001ff00 */
[-C--:B-1----:R-:W-:Y:S02]  /*44f0*/  LEA R113, P5, R44, R24.reuse, 0x1 ;  /* 0x000000182c717211 */ /* 0x082fe400078a08ff */
[----:B------:R-:W-:Y:S02]  /*4500*/  LEA.HI.X.SX32 R114, R39, R25, 0x1, P2 ;  /* 0x0000001927727211 */ /* 0x000fe400010f0eff */
[----:B------:R-:W-:Y:S02]  /*4510*/  CS2R R38, SRZ ;  /* 0x0000000000267805 */ /* 0x000fe4000001ff00 */
[----:B------:R-:W-:Y:S01]  /*4520*/  SHF.R.S32.HI R112, RZ, 0x7, R112 ;  /* 0x00000007ff707819 */ /* 0x000fe20000011470 */
[----:B------:R1:W-:Y:S01]  /*4530*/  STL [R1+0x38], R113 ;  /* 0x0000387101007387 */ /* 0x0003e20000100800 */
[----:B0-----:R-:W-:-:S05]  /*4540*/  LEA R110, P3, R52, R24, 0x1 ;  /* 0x00000018346e7211 */ /* 0x001fca00078608ff */
[----:B------:R0:W-:Y:S01]  /*4550*/  STL [R1+0x44], R110 ;  /* 0x0000446e01007387 */ /* 0x0001e20000100800 */
[----:B-1----:R-:W-:-:S03]  /*4560*/  LEA R113, P2, R54, R24, 0x1 ;  /* 0x0000001836717211 */ /* 0x002fc600078408ff */
[----:B------:R1:W-:Y:S04]  /*4570*/  STL [R1], R114 ;  /* 0x0000007201007387 */ /* 0x0003e80000100800 */
[----:B------:R2:W-:Y:S01]  /*4580*/  STL [R1+0x58], R113 ;  /* 0x0000587101007387 */ /* 0x0005e20000100800 */
[-C--:B0-----:R-:W-:Y:S02]  /*4590*/  LEA.HI.X.SX32 R110, R40, R25.reuse, 0x1, P1 ;  /* 0x00000019286e7211 */ /* 0x081fe400008f0eff */
[----:B------:R-:W0:Y:S01]  /*45a0*/  LDC R40, c[0x0][0x238] ;  /* 0x00008e00ff287b82 */ /* 0x000e220000000800 */
[----:B-1----:R-:W-:Y:S02]  /*45b0*/  LEA R114, P1, R56, R24, 0x1 ;  /* 0x0000001838727211 */ /* 0x002fe400078208ff */
[----:B------:R1:W-:Y:S01]  /*45c0*/  STL [R1+0x8], R110 ;  /* 0x0000086e01007387 */ /* 0x0003e20000100800 */
[----:B--2---:R-:W-:-:S03]  /*45d0*/  LEA.HI.X.SX32 R113, R41, R25, 0x1, P0 ;  /* 0x0000001929717211 */ /* 0x004fc600000f0eff */
[----:B------:R2:W-:Y:S04]  /*45e0*/  STL [R1+0x60], R114 ;  /* 0x0000607201007387 */ /* 0x0005e80000100800 */
[----:B------:R3:W-:Y:S01]  /*45f0*/  STL [R1+0x10], R113 ;  /* 0x0000107101007387 */ /* 0x0007e20000100800 */
[----:B-1----:R-:W-:Y:S02]  /*4600*/  LEA R110, P0, R51, R24, 0x1 ;  /* 0x00000018336e7211 */ /* 0x002fe400078008ff */
[----:B--2---:R-:W-:-:S03]  /*4610*/  LEA.HI.X.SX32 R114, R42, R25, 0x1, P4 ;  /* 0x000000192a727211 */ /* 0x004fc600020f0eff */
[----:B------:R1:W-:Y:S01]  /*4620*/  STL [R1+0x68], R110 ;  /* 0x0000686e01007387 */ /* 0x0003e20000100800 */
[----:B---3--:R-:W-:-:S03]  /*4630*/  LEA R113, P4, R53, R24, 0x1 ;  /* 0x0000001835717211 */ /* 0x008fc600078808ff */
[----:B------:R2:W-:Y:S01]  /*4640*/  STL [R1+0x18], R114 ;  /* 0x0000187201007387 */ /* 0x0005e20000100800 */
[----:B0-----:R-:W-:-:S03]  /*4650*/  IMAD R159, R40, 0xfe, RZ ;  /* 0x000000fe289f7824 */ /* 0x001fc600078e02ff */
[----:B------:R0:W-:Y:S01]  /*4660*/  STL [R1+0x70], R113 ;  /* 0x0000707101007387 */ /* 0x0001e20000100800 */
[C---:B------:R-:W-:Y:S01]  /*4670*/  IMAD R160, R40.reuse, 0xfa, RZ ;  /* 0x000000fa28a07824 */ /* 0x040fe200078e02ff */
[-C--:B-1----:R-:W-:Y:S01]  /*4680*/  LEA.HI.X.SX32 R110, R43, R25.reuse, 0x1, P6 ;  /* 0x000000192b6e7211 */ /* 0x082fe200030f0eff */
[C---:B------:R-:W-:Y:S02]  /*4690*/  IMAD R161, R40.reuse, 0xf6, RZ ;  /* 0x000000f628a17824 */ /* 0x040fe400078e02ff */
[C---:B------:R-:W-:Y:S01]  /*46a0*/  IMAD R162, R40.reuse, 0xf2, RZ ;  /* 0x000000f228a27824 */ /* 0x040fe200078e02ff */
[----:B--2---:R-:W-:Y:S01]  /*46b0*/  LEA R114, P6, R55, R24, 0x1 ;  /* 0x0000001837727211 */ /* 0x004fe200078c08ff */
[----:B------:R1:W-:Y:S01]  /*46c0*/  STL [R1+0x28], R110 ;  /* 0x0000286e01007387 */ /* 0x0003e20000100800 */
[----:B------:R-:W-:Y:S01]  /*46d0*/  IMAD R163, R40, 0xee, RZ ;  /* 0x000000ee28a37824 */ /* 0x000fe200078e02ff */
[----:B0-----:R-:W-:Y:S02]  /*46e0*/  LEA.HI.X.SX32 R113, R44, R25, 0x1, P5 ;  /* 0x000000192c717211 */ /* 0x001fe400028f0eff */
[----:B------:R0:W-:Y:S01]  /*46f0*/  STL [R1+0x78], R114 ;  /* 0x0000787201007387 */ /* 0x0001e20000100800 */
[----:B------:R-:W-:-:S02]  /*4700*/  IMAD R164, R40, 0xea, RZ ;  /* 0x000000ea28a47824 */ /* 0x000fc400078e02ff */
[C---:B------:R-:W-:Y:S01]  /*4710*/  IMAD R165, R40.reuse, 0xe6, RZ ;  /* 0x000000e628a57824 */ /* 0x040fe200078e02ff */
[----:B------:R2:W-:Y:S01]  /*4720*/  STL [R1+0x30], R113 ;  /* 0x0000307101007387 */ /* 0x0005e20000100800 */
[----:B------:R-:W-:Y:S01]  /*4730*/  IMAD R166, R40, 0x7f, RZ ;  /* 0x0000007f28a67824 */ /* 0x000fe200078e02ff */
[-C--:B-1----:R-:W-:Y:S01]  /*4740*/  LEA R110, P5, R58, R24.reuse, 0x1 ;  /* 0x000000183a6e7211 */ /* 0x082fe200078a08ff */
[C---:B------:R-:W-:Y:S02]  /*4750*/  IMAD R167, R40.reuse, 0xe2, RZ ;  /* 0x000000e228a77824 */ /* 0x040fe400078e02ff */
[----:B------:R-:W-:Y:S01]  /*4760*/  IMAD R168, R40, 0x7d, RZ ;  /* 0x0000007d28a87824 */ /* 0x000fe200078e02ff */
[----:B0-----:R-:W-:Y:S01]  /*4770*/  LEA.HI.X.SX32 R114, R52, R25, 0x1, P3 ;  /* 0x0000001934727211 */ /* 0x001fe200018f0eff */
[----:B------:R0:W-:Y:S01]  /*4780*/  STL [R1+0x80], R110 ;  /* 0x0000806e01007387 */ /* 0x0001e20000100800 */
[----:B------:R-:W-:Y:S01]  /*4790*/  IMAD R169, R40, 0xde, RZ ;  /* 0x000000de28a97824 */ /* 0x000fe200078e02ff */
[----:B--2---:R-:W-:-:S02]  /*47a0*/  LEA R113, P3, R60, R24, 0x1 ;  /* 0x000000183c717211 */ /* 0x004fc400078608ff */
[----:B------:R1:W-:Y:S01]  /*47b0*/  STL [R1+0x40], R114 ;  /* 0x0000407201007387 */ /* 0x0003e20000100800 */
[C---:B------:R-:W-:Y:S02]  /*47c0*/  IMAD R170, R40.reuse, 0x7b, RZ ;  /* 0x0000007b28aa7824 */ /* 0x040fe400078e02ff */
[C---:B------:R-:W-:Y:S01]  /*47d0*/  IMAD R171, R40.reuse, 0xda, RZ ;  /* 0x000000da28ab7824 */ /* 0x040fe200078e02ff */
[----:B------:R2:W-:Y:S01]  /*47e0*/  STL [R1+0x88], R113 ;  /* 0x0000887101007387 */ /* 0x0005e20000100800 */
[----:B------:R-:W-:Y:S01]  /*47f0*/  IMAD R172, R40, 0x79, RZ ;  /* 0x0000007928ac7824 */ /* 0x000fe200078e02ff */
[-C--:B0-----:R-:W-:Y:S01]  /*4800*/  LEA.HI.X.SX32 R110, R54, R25.reuse, 0x1, P2 ;  /* 0x00000019366e7211 */ /* 0x081fe200010f0eff */
[C---:B------:R-:W-:Y:S02]  /*4810*/  IMAD R173, R40.reuse, 0xd6, RZ ;  /* 0x000000d628ad7824 */ /* 0x040fe400078e02ff */
[----:B------:R-:W-:Y:S01]  /*4820*/  IMAD R174, R40, 0x77, RZ ;  /* 0x0000007728ae7824 */ /* 0x000fe200078e02ff */
[----:B-1----:R-:W-:Y:S01]  /*4830*/  LEA R114, P2, R62, R24, 0x1 ;  /* 0x000000183e727211 */ /* 0x002fe200078408ff */
[----:B------:R0:W-:Y:S01]  /*4840*/  STL [R1+0x48], R110 ;  /* 0x0000486e01007387 */ /* 0x0001e20000100800 */
[----:B------:R-:W-:Y:S01]  /*4850*/  IMAD R175, R40, 0xd2, RZ ;  /* 0x000000d228af7824 */ /* 0x000fe200078e02ff */
[----:B--2---:R-:W-:-:S02]  /*4860*/  LEA.HI.X.SX32 R113, R56, R25, 0x1, P1 ;  /* 0x0000001938717211 */ /* 0x004fc400008f0eff */
[----:B------:R1:W-:Y:S01]  /*4870*/  STL [R1+0x90], R114 ;  /* 0x0000907201007387 */ /* 0x0003e20000100800 */
[C---:B------:R-:W-:Y:S01]  /*4880*/  IMAD R176, R40.reuse, 0x75, RZ ;  /* 0x0000007528b07824 */ /* 0x040fe200078e02ff */
[----:B------:R-:W-:Y:S01]  /*4890*/  CS2R R56, SRZ ;  /* 0x0000000000387805 */ /* 0x000fe2000001ff00 */
[C---:B------:R-:W-:Y:S01]  /*48a0*/  IMAD R177, R40.reuse, 0xce, RZ ;  /* 0x000000ce28b17824 */ /* 0x040fe200078e02ff */
[----:B------:R2:W-:Y:S01]  /*48b0*/  STL [R1+0x5c], R113 ;  /* 0x00005c7101007387 */ /* 0x0005e20000100800 */
[----:B------:R-:W-:Y:S01]  /*48c0*/  IMAD R178, R40, 0x73, RZ ;  /* 0x0000007328b27824 */ /* 0x000fe200078e02ff */
[-C--:B0-----:R-:W-:Y:S01]  /*48d0*/  LEA R110, P1, R64, R24.reuse, 0x1 ;  /* 0x00000018406e7211 */ /* 0x081fe200078208ff */
[C---:B------:R-:W-:Y:S02]  /*48e0*/  IMAD R179, R40.reuse, 0xca, RZ ;  /* 0x000000ca28b37824 */ /* 0x040fe400078e02ff */
[C---:B------:R-:W-:Y:S01]  /*48f0*/  IMAD R180, R40.reuse, 0x71, RZ ;  /* 0x0000007128b47824 */ /* 0x040fe200078e02ff */
[----:B-1----:R-:W-:Y:S01]  /*4900*/  LEA.HI.X.SX32 R114, R51, R25, 0x1, P0 ;  /* 0x0000001933727211 */ /* 0x002fe200000f0eff */
[----:B------:R0:W-:Y:S01]  /*4910*/  STL [R1+0x98], R110 ;  /* 0x0000986e01007387 */ /* 0x0001e20000100800 */
[----:B------:R-:W-:Y:S01]  /*4920*/  IMAD R181, R40, 0xc6, RZ ;  /* 0x000000c628b57824 */ /* 0x000fe200078e02ff */
[----:B--2---:R-:W-:-:S02]  /*4930*/  LEA R113, P0, R66, R24, 0x1 ;  /* 0x0000001842717211 */ /* 0x004fc400078008ff */
[----:B------:R1:W-:Y:S01]  /*4940*/  STL [R1+0x64], R114 ;  /* 0x0000647201007387 */ /* 0x0003e20000100800 */
[C---:B------:R-:W-:Y:S02]  /*4950*/  IMAD R182, R40.reuse, 0x6f, RZ ;  /* 0x0000006f28b67824 */ /* 0x040fe400078e02ff */
[C---:B------:R-:W-:Y:S01]  /*4960*/  IMAD R183, R40.reuse, 0xc2, RZ ;  /* 0x000000c228b77824 */ /* 0x040fe200078e02ff */
[----:B------:R2:W-:Y:S01]  /*4970*/  STL [R1+0xa0], R113 ;  /* 0x0000a07101007387 */ /* 0x0005e20000100800 */
[C---:B------:R-:W-:Y:S01]  /*4980*/  IMAD R184, R40.reuse, 0x6d, RZ ;  /* 0x0000006d28b87824 */ /* 0x040fe200078e02ff */
        /* <DEDUP_REMOVED lines=8> */
[C---:B------:R-:W-:Y:S02]  /*4a10*/  IMAD R188, R40.reuse, 0x69, RZ ;  /* 0x0000006928bc7824 */ /* 0x040fe400078e02ff */
[C---:B------:R-:W-:Y:S01]  /*4a20*/  IMAD R189, R40.reuse, 0xb6, RZ ;  /* 0x000000b628bd7824 */ /* 0x040fe200078e02ff */
[----:B------:R2:W-:Y:S01]  /*4a30*/  STL [R1+0x74], R113 ;  /* 0x0000747101007387 */ /* 0x0005e20000100800 */
[C---:B------:R-:W-:Y:S01]  /*4a40*/  IMAD R190, R40.reuse, 0x67, RZ ;  /* 0x0000006728be7824 */ /* 0x040fe200078e02ff */
[-C--:B0-----:R-:W-:Y:S01]  /*4a50*/  LEA R110, P6, R59, R24.reuse, 0x1 ;  /* 0x000000183b6e7211 */ /* 0x081fe200078c08ff */
[C---:B------:R-:W-:Y:S02]  /*4a60*/  IMAD R191, R40.reuse, 0xb2, RZ ;  /* 0x000000b228bf7824 */ /* 0x040fe400078e02ff */
[----:B------:R-:W-:Y:S01]  /*4a70*/  IMAD R192, R40, 0x65, RZ ;  /* 0x0000006528c07824 */ /* 0x000fe200078e02ff */
        /* <DEDUP_REMOVED lines=35> */
[C---:B------:R-:W-:Y:S01]  /*4cb0*/  IMAD R221, R40.reuse, 0x53, RZ ;  /* 0x0000005328dd7824 */ /* 0x040fe200078e02ff */
        /* <DEDUP_REMOVED lines=9> */
[----:B0-----:R-:W-:Y:S01]  /*4d50*/  LEA R110, P4, R67, R24, 0x1 ;  /* 0x00000018436e7211 */ /* 0x001fe200078808ff */
[C---:B------:R-:W-:Y:S02]  /*4d60*/  IMAD R229, R40.reuse, 0x82, RZ ;  /* 0x0000008228e57824 */ /* 0x040fe400078e02ff */
[C---:B------:R-:W-:Y:S01]  /*4d70*/  IMAD R230, R40.reuse, 0x4d, RZ ;  /* 0x0000004d28e67824 */ /* 0x040fe200078e02ff */
[----:B-1----:R-:W-:Y:S01]  /*4d80*/  LEA.HI.X.SX32 R114, R59, R25, 0x1, P6 ;  /* 0x000000193b727211 */ /* 0x002fe200030f0eff */
[----:B------:R0:W-:Y:S01]  /*4d90*/  STL [R1+0xe0], R110 ;  /* 0x0000e06e01007387 */ /* 0x0001e20000100800 */
[----:B------:R-:W-:Y:S01]  /*4da0*/  IMAD R232, R40, 0xfc, RZ ;  /* 0x000000fc28e87824 */ /* 0x000fe200078e02ff */
[----:B------:R-:W-:-:S02]  /*4db0*/  CS2R R58, SRZ ;  /* 0x00000000003a7805 */ /* 0x000fc4000001ff00 */
[-C--:B--2---:R-:W-:Y:S01]  /*4dc0*/  LEA R113, P6, R69, R24.reuse, 0x1 ;  /* 0x0000001845717211 */ /* 0x084fe200078c08ff */
        /* <DEDUP_REMOVED lines=13> */
[-C--:B------:R-:W-:Y:S01]  /*4ea0*/  LEA.HI.X.SX32 R115, R71, R25.reuse, 0x1, P5 ;  /* 0x0000001947737211 */ /* 0x080fe200028f0eff */
[C---:B------:R-:W-:Y:S01]  /*4eb0*/  IMAD R244, R40.reuse, 0x45, RZ ;  /* 0x0000004528f47824 */ /* 0x040fe200078e02ff */
[----:B------:R-:W-:Y:S01]  /*4ec0*/  CS2R R70, SRZ ;  /* 0x0000000000467805 */ /* 0x000fe2000001ff00 */
        /* <DEDUP_REMOVED lines=14> */
[C---:B------:R-:W-:Y:S01]  /*4fb0*/  IMAD R250, R40.reuse, 0x3f, RZ ;  /* 0x0000003f28fa7824 */ /* 0x040fe200078e02ff */
[-C--:B0-----:R-:W-:Y:S01]  /*4fc0*/  LEA.HI.X.SX32 R110, R63, R25.reuse, 0x1, P1 ;  /* 0x000000193f6e7211 */ /* 0x081fe200008f0eff */
[C---:B------:R-:W-:Y:S01]  /*4fd0*/  IMAD R251, R40.reuse, 0xcc, RZ ;  /* 0x000000cc28fb7824 */ /* 0x040fe200078e02ff */
[----:B------:R-:W-:Y:S01]  /*4fe0*/  CS2R R62, SRZ ;  /* 0x00000000003e7805 */ /* 0x000fe2000001ff00 */
[C---:B------:R-:W-:Y:S01]  /*4ff0*/  IMAD R45, R40.reuse, 0x76, RZ ;  /* 0x00000076282d7824 */ /* 0x040fe200078e02ff */
        /* <DEDUP_REMOVED lines=10> */
[----:B0-----:R-:W-:Y:S01]  /*50a0*/  LEA R110, P0, R74, R24, 0x1 ;  /* 0x000000184a6e7211 */ /* 0x001fe200078008ff */
[C---:B------:R-:W-:Y:S02]  /*50b0*/  IMAD R50, R40.reuse, 0x62, RZ ;  /* 0x0000006228327824 */ /* 0x040fe400078e02ff */
[C---:B------:R-:W-:Y:S01]  /*50c0*/  IMAD R51, R40.reuse, 0x5e, RZ ;  /* 0x0000005e28337824 */ /* 0x040fe200078e02ff */
[----:B-1----:R-:W-:Y:S01]  /*50d0*/  LEA.HI.X.SX32 R114, R67, R25, 0x1, P4 ;  /* 0x0000001943727211 */ /* 0x002fe200020f0eff */
[----:B------:R0:W-:Y:S01]  /*50e0*/  STL [R1+0x110], R110 ;  /* 0x0001106e01007387 */ /* 0x0001e20000100800 */
[----:B------:R-:W-:Y:S01]  /*50f0*/  IMAD R52, R40, 0x5a, RZ ;  /* 0x0000005a28347824 */ /* 0x000fe200078e02ff */
[----:B------:R-:W-:-:S02]  /*5100*/  CS2R R66, SRZ ;  /* 0x0000000000427805 */ /* 0x000fc4000001ff00 */
[----:B--2---:R-:W-:Y:S01]  /*5110*/  LEA R113, P4, R76, R24, 0x1 ;  /* 0x000000184c717211 */ /* 0x004fe200078808ff */
        /* <DEDUP_REMOVED lines=9> */
[----:B-1----:R-:W-:Y:S01]  /*51b0*/  LEA R114, P6, R111, UR8, 0x1 ;  /* 0x000000086f727c11 */ /* 0x002fe2000f8c08ff */
[----:B------:R0:W-:Y:S01]  /*51c0*/  STL [R1+0xe4], R110 ;  /* 0x0000e46e01007387 */ /* 0x0001e20000100800 */
[C---:B------:R-:W-:Y:S01]  /*51d0*/  IMAD R118, R40.reuse, 0x7c, RZ ;  /* 0x0000007c28767824 */ /* 0x040fe200078e02ff */
[----:B------:R-:W-:Y:S01]  /*51e0*/  UMOV UR8, URZ ;  /* 0x0000003f00087c82 */ /* 0x000fe20008000000 */
[-C--:B--2---:R-:W-:Y:S01]  /*51f0*/  LEA.HI.X.SX32 R113, R73, R25.reuse, 0x1, P3 ;  /* 0x0000001949717211 */ /* 0x084fe200018f0eff */
[----:B------:R1:W-:Y:S01]  /*5200*/  STL [R1+0xec], R115 ;  /* 0x0000ec7301007387 */ /* 0x0003e20000100800 */
[-C--:B------:R-:W-:Y:S01]  /*5210*/  IADD3 R161, P5, R161, R114.reuse, RZ ;  /* 0x00000072a1a17210 */ /* 0x080fe20007fbe0ff */
[C---:B------:R-:W-:Y:S01]  /*5220*/  IMAD R119, R40.reuse, 0x3e, RZ ;  /* 0x0000003e28777824 */ /* 0x040fe200078e02ff */
[----:B------:R-:W-:Y:S01]  /*5230*/  LEA.HI.X.SX32 R111, R111, UR9, 0x1, P6 ;  /* 0x000000096f6f7c11 */ /* 0x000fe2000b0f0eff */
[----:B------:R2:W-:Y:S01]  /*5240*/  STL [R1+0xf4], R113 ;  /* 0x0000f47101007387 */ /* 0x0005e20000100800 */
[C---:B------:R-:W-:Y:S01]  /*5250*/  IMAD R120, R40.reuse, 0x74, RZ ;  /* 0x0000007428787824 */ /* 0x040fe200078e02ff */
[-C--:B0-----:R-:W-:Y:S01]  /*5260*/  LEA.HI.X.SX32 R110, R75, R25.reuse, 0x1, P2 ;  /* 0x000000194b6e7211 */ /* 0x081fe200010f0eff */
[C---:B------:R-:W-:Y:S01]  /*5270*/  IMAD R121, R40.reuse, 0x3a, RZ ;  /* 0x0000003a28797824 */ /* 0x040fe200078e02ff */
[-C--:B------:R-:W-:Y:S01]  /*5280*/  IADD3 R159, P2, R159, R114.reuse, RZ ;  /* 0x000000729f9f7210 */ /* 0x080fe20007f5e0ff */
[C---:B------:R-:W-:Y:S01]  /*5290*/  IMAD R122, R40.reuse, 0x6c, RZ ;  /* 0x0000006c287a7824 */ /* 0x040fe200078e02ff */
[-C--:B-1----:R-:W-:Y:S01]  /*52a0*/  LEA.HI.X.SX32 R115, R77, R25.reuse, 0x1, P1 ;  /* 0x000000194d737211 */ /* 0x082fe200008f0eff */
[----:B------:R0:W-:Y:S01]  /*52b0*/  STL [R1+0xfc], R110 ;  /* 0x0000fc6e01007387 */ /* 0x0001e20000100800 */
[----:B------:R-:W-:Y:S01]  /*52c0*/  IMAD R123, R40, 0x36, RZ ;  /* 0x00000036287b7824 */ /* 0x000fe200078e02ff */
[----:B------:R-:W-:Y:S01]  /*52d0*/  UIADD3.X UR12, UR8, 0x40000040, URZ, UP0, !UPT ;  /* 0x40000040080c7890 */ /* 0x000fe200087fe43f */
[-C--:B--2---:R-:W-:Y:S01]  /*52e0*/  LEA.HI.X.SX32 R113, R74, R25.reuse, 0x1, P0 ;  /* 0x000000194a717211 */ /* 0x084fe200000f0eff */
[----:B------:R1:W-:Y:S01]  /*52f0*/  STL [R1+0x104], R115 ;  /* 0x0001047301007387 */ /* 0x0003e20000100800 */
[C---:B------:R-:W-:Y:S01]  /*5300*/  IMAD R124, R40.reuse, 0x64, RZ ;  /* 0x00000064287c7824 */ /* 0x040fe200078e02ff */
[----:B------:R-:W-:Y:S01]  /*5310*/  UIADD3 UR14, UP0, UR38, 0x2, URZ ;  /* 0x00000002260e7890 */ /* 0x000fe2000ff1e03f */
[C---:B------:R-:W-:Y:S01]  /*5320*/  IMAD R125, R40.reuse, 0x32, RZ ;  /* 0x00000032287d7824 */ /* 0x040fe200078e02ff */
[----:B------:R-:W-:Y:S01]  /*5330*/  STL [R1+0x10c], R113 ;  /* 0x00010c7101007387 */ /* 0x000fe20000100800 */
[----:B------:R-:W-:Y:S01]  /*5340*/  IMAD R126, R40, 0x5c, RZ ;  /* 0x0000005c287e7824 */ /* 0x000fe200078e02ff */
[----:B0-----:R-:W-:Y:S01]  /*5350*/  LEA.HI.X.SX32 R110, R76, R25, 0x1, P4 ;  /* 0x000000194c6e7211 */ /* 0x001fe200020f0eff */
[C---:B------:R-:W-:Y:S01]  /*5360*/  IMAD R127, R40.reuse, 0x2e, RZ ;  /* 0x0000002e287f7824 */ /* 0x040fe200078e02ff */
[----:B------:R-:W-:Y:S01]  /*5370*/  UMOV UR9, URZ ;  /* 0x0000003f00097c82 */ /* 0x000fe20008000000 */
[C---:B------:R-:W-:Y:S01]  /*5380*/  IMAD R128, R40.reuse, 0x54, RZ ;  /* 0x0000005428807824 */ /* 0x040fe200078e02ff */
[----:B------:R-:W-:Y:S01]  /*5390*/  UIADD3.X UR15, UR9, 0x40000040, URZ, UP0, !UPT ;  /* 0x40000040090f7890 */ /* 0x000fe200087fe43f */
[----:B------:R-:W-:Y:S01]  /*53a0*/  STL [R1+0x114], R110 ;  /* 0x0001146e01007387 */ /* 0x000fe20000100800 */
[C---:B-1----:R-:W-:Y:S01]  /*53b0*/  IMAD R115, R40.reuse, 0x4a, RZ ;  /* 0x0000004a28737824 */ /* 0x042fe200078e02ff */
[----:B------:R-:W-:Y:S01]  /*53c0*/  UMOV UR8, UR11 ;  /* 0x0000000b00087c82 */ /* 0x000fe20008000000 */
[C---:B------:R-:W-:Y:S01]  /*53d0*/  IMAD R129, R40.reuse, 0x2a, RZ ;  /* 0x0000002a28817824 */ /* 0x040fe200078e02ff */
[----:B------:R-:W-:Y:S01]  /*53e0*/  STL [R1+0x53c], R112 ;  /* 0x00053c7001007387 */ /* 0x000fe20000100800 */
[C---:B------:R-:W-:Y:S01]  /*53f0*/  IMAD R130, R40.reuse, 0x4c, RZ ;  /* 0x0000004c28827824 */ /* 0x040fe200078e02ff */
[----:B------:R-:W-:Y:S01]  /*5400*/  UMOV UR9, UR12 ;  /* 0x0000000c00097c82 */ /* 0x000fe20008000000 */
[C---:B------:R-:W-:Y:S01]  /*5410*/  IMAD R131, R40.reuse, 0x26, RZ ;  /* 0x0000002628837824 */ /* 0x040fe200078e02ff */
[----:B------:R0:W-:Y:S01]  /*5420*/  STL [R1+0x120], R159 ;  /* 0x0001209f01007387 */ /* 0x0001e20000100800 */
[C---:B------:R-:W-:Y:S01]  /*5430*/  IMAD R132, R40.reuse, 0x44, RZ ;  /* 0x0000004428847824 */ /* 0x040fe200078e02ff */
[----:B------:R-:W-:Y:S01]  /*5440*/  UIADD3.64 UR10, UR8, 0x380, URZ ;  /* 0x00000380080a7897 */ /* 0x000fe2000fffe03f */
[C---:B------:R-:W-:Y:S01]  /*5450*/  IMAD R133, R40.reuse, 0x22, RZ ;  /* 0x0000002228857824 */ /* 0x040fe200078e02ff */
[----:B------:R-:W-:Y:S01]  /*5460*/  UIADD3.64 UR10, UR8, 0x480, URZ ;  /* 0x00000480080a7897 */ /* 0x000fe2000fffe03f */
[C---:B------:R-:W-:Y:S01]  /*5470*/  IMAD R134, R40.reuse, 0x78, RZ ;  /* 0x0000007828867824 */ /* 0x040fe200078e02ff */
[----:B------:R-:W-:Y:S01]  /*5480*/  CS2R R72, SRZ ;  /* 0x0000000000487805 */ /* 0x000fe2000001ff00 */
[C---:B------:R-:W-:Y:S01]  /*5490*/  IMAD R135, R40.reuse, 0x3c, RZ ;  /* 0x0000003c28877824 */ /* 0x040fe200078e02ff */
[----:B------:R-:W-:Y:S01]  /*54a0*/  CS2R R74, SRZ ;  /* 0x00000000004a7805 */ /* 0x000fe2000001ff00 */
[----:B------:R-:W-:Y:S01]  /*54b0*/  IMAD R136, R40, 0x1e, RZ ;  /* 0x0000001e28887824 */ /* 0x000fe200078e02ff */
[-C--:B0-----:R-:W-:Y:S01]  /*54c0*/  IADD3 R159, P4, R160, R114.reuse, RZ ;  /* 0x00000072a09f7210 */ /* 0x081fe20007f9e0ff */
[----:B------:R-:W-:Y:S01]  /*54d0*/  IMAD R137, R40, 0x68, RZ ;  /* 0x0000006828897824 */ /* 0x000fe200078e02ff */
[-C--:B------:R-:W-:Y:S01]  /*54e0*/  IADD3 R160, P6, R162, R114.reuse, RZ ;  /* 0x00000072a2a07210 */ /* 0x080fe20007fde0ff */
[C---:B------:R-:W-:Y:S01]  /*54f0*/  IMAD R138, R40.reuse, 0x34, RZ ;  /* 0x00000034288a7824 */ /* 0x040fe200078e02ff */
[----:B------:R-:W-:Y:S01]  /*5500*/  CS2R R76, SRZ ;  /* 0x00000000004c7805 */ /* 0x000fe2000001ff00 */
[----:B------:R0:W-:Y:S01]  /*5510*/  STL [R1+0x130], R159 ;  /* 0x0001309f01007387 */ /* 0x0001e20000100800 */
[C---:B------:R-:W-:Y:S01]  /*5520*/  IMAD R139, R40.reuse, 0x1a, RZ ;  /* 0x0000001a288b7824 */ /* 0x040fe200078e02ff */
[----:B------:R-:W-:Y:S01]  /*5530*/  CS2R R24, SRZ ;  /* 0x0000000000187805 */ /* 0x000fe2000001ff00 */
[C---:B------:R-:W-:Y:S01]  /*5540*/  IMAD R140, R40.reuse, 0x58, RZ ;  /* 0x00000058288c7824 */ /* 0x040fe200078e02ff */
[----:B------:R1:W-:Y:S01]  /*5550*/  STL [R1+0x140], R161 ;  /* 0x000140a101007387 */ /* 0x0003e20000100800 */
[C---:B------:R-:W-:Y:S01]  /*5560*/  IMAD R141, R40.reuse, 0x2c, RZ ;  /* 0x0000002c288d7824 */ /* 0x040fe200078e02ff */
[----:B------:R-:W-:Y:S01]  /*5570*/  UMOV UR10, UR14 ;  /* 0x0000000e000a7c82 */ /* 0x000fe20008000000 */
[C---:B------:R-:W-:Y:S01]  /*5580*/  IMAD R142, R40.reuse, 0x16, RZ ;  /* 0x00000016288e7824 */ /* 0x040fe200078e02ff */
[----:B------:R2:W-:Y:S01]  /*5590*/  STL [R1+0x150], R160 ;  /* 0x000150a001007387 */ /* 0x0005e20000100800 */
[C---:B------:R-:W-:Y:S01]  /*55a0*/  IMAD R143, R40.reuse, 0x48, RZ ;  /* 0x00000048288f7824 */ /* 0x040fe200078e02ff */
[-C--:B0-----:R-:W-:Y:S01]  /*55b0*/  IADD3 R159, P0, R163, R114.reuse, RZ ;  /* 0x00000072a39f7210 */ /* 0x081fe20007f1e0ff */
[C---:B------:R-:W-:Y:S01]  /*55c0*/  IMAD R144, R40.reuse, 0x24, RZ ;  /* 0x0000002428907824 */ /* 0x040fe200078e02ff */
[----:B------:R-:W-:Y:S01]  /*55d0*/  UMOV UR11, UR15 ;  /* 0x0000000f000b7c82 */ /* 0x000fe20008000000 */
[----:B------:R-:W-:Y:S01]  /*55e0*/  IMAD R145, R40, 0x12, RZ ;  /* 0x0000001228917824 */ /* 0x000fe200078e02ff */
[-C--:B-1----:R-:W-:Y:S01]  /*55f0*/  IADD3 R161, P3, R164, R114.reuse, RZ ;  /* 0x00000072a4a17210 */ /* 0x082fe20007f7e0ff */
[----:B------:R0:W-:Y:S01]  /*5600*/  STL [R1+0x160], R159 ;  /* 0x0001609f01007387 */ /* 0x0001e20000100800 */
[C---:B------:R-:W-:Y:S01]  /*5610*/  IMAD R146, R40.reuse, 0x70, RZ ;  /* 0x0000007028927824 */ /* 0x040fe200078e02ff */
[----:B------:R-:W-:Y:S01]  /*5620*/  UIADD3.64 UR18, UR8, 0x400, URZ ;  /* 0x0000040008127897 */ /* 0x000fe2000fffe03f */
[-C--:B--2---:R-:W-:Y:S01]  /*5630*/  IADD3 R160, P1, R165, R114.reuse, RZ ;  /* 0x00000072a5a07210 */ /* 0x084fe20007f3e0ff */
[----:B------:R1:W-:Y:S01]  /*5640*/  STL [R1+0x170], R161 ;  /* 0x000170a101007387 */ /* 0x0003e20000100800 */
[C---:B------:R-:W-:Y:S01]  /*5650*/  IMAD R147, R40.reuse, 0x38, RZ ;  /* 0x0000003828937824 */ /* 0x040fe200078e02ff */
[----:B------:R-:W-:Y:S01]  /*5660*/  UIADD3.64 UR12, UR8, 0x80, URZ ;  /* 0x00000080080c7897 */ /* 0x000fe2000fffe03f */
[C---:B------:R-:W-:Y:S01]  /*5670*/  IMAD R148, R40.reuse, 0x1c, RZ ;  /* 0x0000001c28947824 */ /* 0x040fe200078e02ff */
[----:B------:R2:W-:Y:S01]  /*5680*/  STL [R1+0x180], R160 ;  /* 0x000180a001007387 */ /* 0x0005e20000100800 */
[----:B------:R-:W-:Y:S01]  /*5690*/  IMAD R149, R40, 0xe, RZ ;  /* 0x0000000e28957824 */ /* 0x000fe200078e02ff */
[-C--:B0-----:R-:W-:Y:S01]  /*56a0*/  LEA.HI.X.SX32 R159, R166, R111.reuse, 0x1, P2 ;  /* 0x0000006fa69f7211 */ /* 0x081fe200010f0eff */
[C---:B------:R-:W-:Y:S01]  /*56b0*/  IMAD R150, R40.reuse, 0x50, RZ ;  /* 0x0000005028967824 */ /* 0x040fe200078e02ff */
[----:B------:R-:W-:Y:S01]  /*56c0*/  UIADD3.64 UR16, UR8, 0x100, URZ ;  /* 0x0000010008107897 */ /* 0x000fe2000fffe03f */
[C---:B------:R-:W-:Y:S01]  /*56d0*/  IMAD R151, R40.reuse, 0x28, RZ ;  /* 0x0000002828977824 */ /* 0x040fe200078e02ff */
[-C--:B-1----:R-:W-:Y:S01]  /*56e0*/  IADD3 R161, P2, R167, R114.reuse, RZ ;  /* 0x00000072a7a17210 */ /* 0x082fe20007f5e0ff */
[----:B------:R0:W-:Y:S01]  /*56f0*/  STL [R1+0x11c], R159 ;  /* 0x00011c9f01007387 */ /* 0x0001e20000100800 */
[----:B------:R-:W-:Y:S01]  /*5700*/  IMAD R152, R40, 0x14, RZ ;  /* 0x0000001428987824 */ /* 0x000fe200078e02ff */
[----:B------:R-:W-:Y:S01]  /*5710*/  UIADD3.64 UR20, UR8, 0x180, URZ ;  /* 0x0000018008147897 */ /* 0x000fe2000fffe03f */
[-C--:B--2---:R-:W-:Y:S01]  /*5720*/  LEA.HI.X.SX32 R160, R168, R111.reuse, 0x1, P4 ;  /* 0x0000006fa8a07211 */ /* 0x084fe200020f0eff */
[----:B------:R1:W-:Y:S01]  /*5730*/  STL [R1+0x190], R161 ;  /* 0x000190a101007387 */ /* 0x0003e20000100800 */
[C---:B------:R-:W-:Y:S01]  /*5740*/  IMAD R153, R40.reuse, 0xa, RZ ;  /* 0x0000000a28997824 */ /* 0x040fe200078e02ff */
[----:B------:R-:W-:Y:S01]  /*5750*/  UIADD3.64 UR24, UR8, 0x200, URZ ;  /* 0x0000020008187897 */ /* 0x000fe2000fffe03f */
[C---:B------:R-:W-:Y:S01]  /*5760*/  IMAD R154, R40.reuse, 0x60, RZ ;  /* 0x00000060289a7824 */ /* 0x040fe200078e02ff */
[----:B------:R2:W-:Y:S01]  /*5770*/  STL [R1+0x12c], R160 ;  /* 0x00012ca001007387 */ /* 0x0005e20000100800 */
[C---:B------:R-:W-:Y:S01]  /*5780*/  IMAD R155, R40.reuse, 0x30, RZ ;  /* 0x00000030289b7824 */ /* 0x040fe200078e02ff */
[-C--:B0-----:R-:W-:Y:S01]  /*5790*/  IADD3 R159, P4, R169, R114.reuse, RZ ;  /* 0x00000072a99f7210 */ /* 0x081fe20007f9e0ff */
[C---:B------:R-:W-:Y:S01]  /*57a0*/  IMAD R156, R40.reuse, 0x18, RZ ;  /* 0x00000018289c7824 */ /* 0x040fe200078e02ff */
[----:B------:R-:W-:Y:S01]  /*57b0*/  UIADD3.64 UR28, UR8, 0x280, URZ ;  /* 0x00000280081c7897 */ /* 0x000fe2000fffe03f */
[----:B------:R-:W-:Y:S01]  /*57c0*/  IMAD R157, R40, 0xc, RZ ;  /* 0x0000000c289d7824 */ /* 0x000fe200078e02ff */
[-C--:B-1----:R-:W-:Y:S01]  /*57d0*/  LEA.HI.X.SX32 R161, R170, R111.reuse, 0x1, P5 ;  /* 0x0000006faaa17211 */ /* 0x082fe200028f0eff */
[----:B------:R0:W-:Y:S01]  /*57e0*/  STL [R1+0x1a0], R159 ;  /* 0x0001a09f01007387 */ /* 0x0001e20000100800 */
[C---:B------:R-:W-:Y:S01]  /*57f0*/  IMAD R158, R40.reuse, 0x6, RZ ;  /* 0x00000006289e7824 */ /* 0x040fe200078e02ff */
[----:B------:R-:W-:Y:S01]  /*5800*/  UIADD3.64 UR32, UR8, 0x300, URZ ;  /* 0x0000030008207897 */ /* 0x000fe2000fffe03f */
[-C--:B--2---:R-:W-:Y:S01]  /*5810*/  IADD3 R160, P5, R171, R114.reuse, RZ ;  /* 0x00000072aba07210 */ /* 0x084fe20007fbe0ff */
[----:B------:R1:W-:Y:S01]  /*5820*/  STL [R1+0x13c], R161 ;  /* 0x00013ca101007387 */ /* 0x0003e20000100800 */
[C---:B------:R-:W-:Y:S01]  /*5830*/  IMAD.SHL.U32 R42, R40.reuse, 0x2, RZ ;  /* 0x00000002282a7824 */ /* 0x040fe200078e00ff */
[----:B------:R-:W-:Y:S01]  /*5840*/  UIADD3.64 UR40, UR8, 0x500, URZ ;  /* 0x0000050008287897 */ /* 0x000fe2000fffe03f */
[----:B------:R-:W-:Y:S01]  /*5850*/  IMAD.SHL.U32 R113, R40, 0x80, RZ ;  /* 0x0000008028717824 */ /* 0x000fe200078e00ff */
[----:B------:R2:W-:Y:S01]  /*5860*/  STL [R1+0x1b0], R160 ;  /* 0x0001b0a001007387 */ /* 0x0005e20000100800 */
[----:B------:R-:W-:Y:S01]  /*5870*/  IMAD.MOV.U32 R110, RZ, RZ, RZ ;  /* 0x000000ffff6e7224 */ /* 0x000fe200078e00ff */
[-C--:B0-----:R-:W-:Y:S01]  /*5880*/  LEA.HI.X.SX32 R159, R172, R111.reuse, 0x1, P6 ;  /* 0x0000006fac9f7211 */ /* 0x081fe200030f0eff */
[----:B------:R-:W-:Y:S01]  /*5890*/  UIADD3.64 UR44, UR8, 0x580, URZ ;  /* 0x00000580082c7897 */ /* 0x000fe2000fffe03f */
[----:B------:R-:W-:Y:S01]  /*58a0*/  SHF.R.S32.HI R43, RZ, 0x1f, R113 ;  /* 0x0000001fff2b7819 */ /* 0x000fe20000011471 */
[----:B------:R-:W-:Y:S01]  /*58b0*/  UIADD3.64 UR48, UR8, 0x600, URZ ;  /* 0x0000060008307897 */ /* 0x000fe2000fffe03f */
[----:B-1----:R-:W-:Y:S01]  /*58c0*/  IADD3 R161, P6, R173, R114, RZ ;  /* 0x00000072ada17210 */ /* 0x002fe20007fde0ff */
[----:B------:R0:W-:Y:S01]  /*58d0*/  STL [R1+0x14c], R159 ;  /* 0x00014c9f01007387 */ /* 0x0001e20000100800 */
[C---:B------:R-:W-:Y:S01]  /*58e0*/  SHF.L.U64.HI R112, R113.reuse, 0x1, R43 ;  /* 0x0000000171707819 */ /* 0x040fe2000001022b */
[----:B------:R-:W-:Y:S01]  /*58f0*/  IMAD.SHL.U32 R113, R113, 0x2, RZ ;  /* 0x0000000271717824 */ /* 0x000fe200078e00ff */
[----:B--2---:R-:W-:Y:S01]  /*5900*/  LEA.HI.X.SX32 R160, R174, R111, 0x1, P0 ;  /* 0x0000006faea07211 */ /* 0x004fe200000f0eff */
[----:B------:R1:W-:Y:S01]  /*5910*/  STL [R1+0x1c0], R161 ;  /* 0x0001c0a101007387 */ /* 0x0003e20000100800 */
[----:B------:R-:W-:-:S02]  /*5920*/  UIADD3.64 UR52, UR8, 0x680, URZ ;  /* 0x0000068008347897 */ /* 0x000fc4000fffe03f */
[----:B------:R-:W-:Y:S01]  /*5930*/  UIADD3.64 UR56, UR8, 0x700, URZ ;  /* 0x0000070008387897 */ /* 0x000fe2000fffe03f */
[----:B------:R2:W-:Y:S01]  /*5940*/  STL [R1+0x15c], R160 ;  /* 0x00015ca001007387 */ /* 0x0005e20000100800 */
[----:B------:R-:W-:Y:S01]  /*5950*/  UIADD3.64 UR14, UR10, 0x2, URZ ;  /* 0x000000020a0e7897 */ /* 0x000fe2000fffe03f */
[-C--:B0-----:R-:W-:Y:S01]  /*5960*/  IADD3 R159, P0, R175, R114.reuse, RZ ;  /* 0x00000072af9f7210 */ /* 0x081fe20007f1e0ff */
[----:B------:R-:W-:Y:S02]  /*5970*/  UIADD3.64 UR18, UR10, 0x4, URZ ;  /* 0x000000040a127897 */ /* 0x000fe4000fffe03f */
[----:B------:R-:W-:Y:S01]  /*5980*/  UIADD3.64 UR22, UR10, 0x1fe, URZ ;  /* 0x000001fe0a167897 */ /* 0x000fe2000fffe03f */
[----:B-1----:R-:W-:Y:S01]  /*5990*/  LEA.HI.X.SX32 R161, R176, R111, 0x1, P3 ;  /* 0x0000006fb0a17211 */ /* 0x002fe200018f0eff */
[----:B------:R0:W-:Y:S01]  /*59a0*/  STL [R1+0x1d0], R159 ;  /* 0x0001d09f01007387 */ /* 0x0001e20000100800 */
[----:B------:R-:W-:Y:S01]  /*59b0*/  UIADD3.64 UR26, UR10, 0x200, URZ ;  /* 0x000002000a1a7897 */ /* 0x000fe2000fffe03f */
[----:B--2---:R-:W-:-:S02]  /*59c0*/  IADD3 R160, P3, R177, R114, RZ ;  /* 0x00000072b1a07210 */ /* 0x004fc40007f7e0ff */
[----:B------:R1:W-:Y:S01]  /*59d0*/  STL [R1+0x16c], R161 ;  /* 0x00016ca101007387 */ /* 0x0003e20000100800 */
[----:B------:R-:W-:Y:S02]  /*59e0*/  UIADD3.64 UR30, UR10, 0x202, URZ ;  /* 0x000002020a1e7897 */ /* 0x000fe4000fffe03f */
[----:B------:R-:W-:Y:S01]  /*59f0*/  UIADD3.64 UR34, UR10, 0x204, URZ ;  /* 0x000002040a227897 */ /* 0x000fe2000fffe03f */
[----:B------:R2:W-:Y:S01]  /*5a00*/  STL [R1+0x1e0], R160 ;  /* 0x0001e0a001007387 */ /* 0x0005e20000100800 */
[----:B0-----:R-:W-:Y:S02]  /*5a10*/  LEA.HI.X.SX32 R159, R178, R111, 0x1, P1 ;  /* 0x0000006fb29f7211 */ /* 0x001fe400008f0eff */
[----:B-1----:R-:W-:-:S03]  /*5a20*/  IADD3 R161, P1, R179, R114, RZ ;  /* 0x00000072b3a17210 */ /* 0x002fc60007f3e0ff */
[----:B------:R0:W-:Y:S01]  /*5a30*/  STL [R1+0x17c], R159 ;  /* 0x00017c9f01007387 */ /* 0x0001e20000100800 */
[----:B--2---:R-:W-:-:S03]  /*5a40*/  LEA.HI.X.SX32 R160, R180, R111, 0x1, P2 ;  /* 0x0000006fb4a07211 */ /* 0x004fc600010f0eff */
[----:B------:R1:W-:Y:S04]  /*5a50*/  STL [R1+0x1f0], R161 ;  /* 0x0001f0a101007387 */ /* 0x0003e80000100800 */
[----:B------:R2:W-:Y:S01]  /*5a60*/  STL [R1+0x18c], R160 ;  /* 0x00018ca001007387 */ /* 0x0005e20000100800 */
[----:B0-----:R-:W-:Y:S02]  /*5a70*/  IADD3 R159, P2, R181, R114, RZ ;  /* 0x00000072b59f7210 */ /* 0x001fe40007f5e0ff */
[----:B-1----:R-:W-:-:S03]  /*5a80*/  LEA.HI.X.SX32 R161, R182, R111, 0x1, P4 ;  /* 0x0000006fb6a17211 */ /* 0x002fc600020f0eff */
[----:B------:R0:W-:Y:S01]  /*5a90*/  STL [R1+0x200], R159 ;  /* 0x0002009f01007387 */ /* 0x0001e20000100800 */
[----:B--2---:R-:W-:-:S03]  /*5aa0*/  IADD3 R160, P4, R183, R114, RZ ;  /* 0x00000072b7a07210 */ /* 0x004fc60007f9e0ff */
[----:B------:R1:W-:Y:S04]  /*5ab0*/  STL [R1+0x19c], R161 ;  /* 0x00019ca101007387 */ /* 0x0003e80000100800 */
        /* <DEDUP_REMOVED lines=100> */
[----:B--2---:R-:W-:-:S03]  /*6100*/  IMAD R160, R40, 0x3d, RZ ;  /* 0x0000003d28a07824 */ /* 0x004fc600078e02ff */
[----:B------:R1:W-:Y:S02]  /*6110*/  STL [R1+0x1e8], R161 ;  /* 0x0001e8a101007387 */ /* 0x0003e40000100800 */
[-C--:B------:R-:W-:Y:S01]  /*6120*/  LEA.HI.X.SX32 R162, R160, R111.reuse, 0x1, P0 ;  /* 0x0000006fa0a27211 */ /* 0x080fe200000f0eff */
[C---:B------:R-:W-:Y:S02]  /*6130*/  IMAD R160, R40.reuse, 0x3b, RZ ;  /* 0x0000003b28a07824 */ /* 0x040fe400078e02ff */
[----:B0-----:R-:W-:Y:S01]  /*6140*/  IMAD R159, R40, 0xc4, RZ ;  /* 0x000000c4289f7824 */ /* 0x001fe200078e02ff */
[----:B-1----:R-:W-:Y:S02]  /*6150*/  LEA.HI.X.SX32 R161, R44, R111, 0x1, P3 ;  /* 0x0000006f2ca17211 */ /* 0x002fe400018f0eff */
[----:B------:R-:W-:-:S03]  /*6160*/  IADD3 R163, P3, R45, R114, RZ ;  /* 0x000000722da37210 */ /* 0x000fc60007f7e0ff */
[----:B------:R0:W-:Y:S04]  /*6170*/  STL [R1+0x144], R161 ;  /* 0x000144a101007387 */ /* 0x0001e80000100800 */
[----:B------:R-:W-:Y:S04]  /*6180*/  STL [R1+0x340], R163 ;  /* 0x000340a301007387 */ /* 0x000fe80000100800 */
[----:B------:R1:W-:Y:S01]  /*6190*/  STL [R1+0x32c], R162 ;  /* 0x00032ca201007387 */ /* 0x0003e20000100800 */
[----:B0-----:R-:W-:Y:S01]  /*61a0*/  IADD3 R161, P0, R159, R114, RZ ;  /* 0x000000729fa17210 */ /* 0x001fe20007f1e0ff */
[----:B------:R-:W-:-:S04]  /*61b0*/  IMAD R159, R40, 0xbc, RZ ;  /* 0x000000bc289f7824 */ /* 0x000fc800078e02ff */
[----:B------:R0:W-:Y:S01]  /*61c0*/  STL [R1+0x208], R161 ;  /* 0x000208a101007387 */ /* 0x0001e20000100800 */
[-C--:B-1----:R-:W-:Y:S01]  /*61d0*/  LEA.HI.X.SX32 R162, R160, R111.reuse, 0x1, P3 ;  /* 0x0000006fa0a27211 */ /* 0x082fe200018f0eff */
[----:B------:R-:W-:Y:S01]  /*61e0*/  IMAD R160, R40, 0x39, RZ ;  /* 0x0000003928a07824 */ /* 0x000fe200078e02ff */
[----:B0-----:R-:W-:Y:S02]  /*61f0*/  LEA.HI.X.SX32 R161, R45, R111, 0x1, P1 ;  /* 0x0000006f2da17211 */ /* 0x001fe400008f0eff */
[----:B------:R-:W-:Y:S02]  /*6200*/  CS2R R44, SRZ ;  /* 0x00000000002c7805 */ /* 0x000fe4000001ff00 */
[-C--:B------:R-:W-:Y:S01]  /*6210*/  IADD3 R163, P1, R46, R114.reuse, RZ ;  /* 0x000000722ea37210 */ /* 0x080fe20007f3e0ff */
        /* <DEDUP_REMOVED lines=101> */
[C---:B------:R-:W-:Y:S01]  /*6870*/  IMAD R160, R40.reuse, 0x25, RZ ;  /* 0x0000002528a07824 */ /* 0x040fe200078e02ff */
        /* <DEDUP_REMOVED lines=9> */
[-C--:B-1----:R-:W-:Y:S02]  /*6910*/  LEA.HI.X.SX32 R162, R115, R111.reuse, 0x1, P5 ;  /* 0x0000006f73a27211 */ /* 0x082fe400028f0eff */
[----:B------:R-:W-:Y:S02]  /*6920*/  LEA.HI.X.SX32 R115, R160, R111, 0x1, P6 ;  /* 0x0000006fa0737211 */ /* 0x000fe400030f0eff */
[-C--:B------:R-:W-:Y:S01]  /*6930*/  IADD3 R160, P6, R159, R114.reuse, RZ ;  /* 0x000000729fa07210 */ /* 0x080fe20007fde0ff */
[----:B------:R1:W-:Y:S01]  /*6940*/  STL [R1+0x2c4], R162 ;  /* 0x0002c4a201007387 */ /* 0x0003e20000100800 */
[----:B------:R-:W-:Y:S01]  /*6950*/  IMAD R159, R40, 0x23, RZ ;  /* 0x00000023289f7824 */ /* 0x000fe200078e02ff */
[----:B0-----:R-:W-:-:S05]  /*6960*/  IADD3 R161, P5, R116, R114, RZ ;  /* 0x0000007274a17210 */ /* 0x001fca0007fbe0ff */
[----:B------:R0:W-:Y:S01]  /*6970*/  STL [R1+0x400], R161 ;  /* 0x000400a101007387 */ /* 0x0001e20000100800 */
[----:B-1----:R-:W-:-:S03]  /*6980*/  IMAD.SHL.U32 R162, R40, 0x20, RZ ;  /* 0x0000002028a27824 */ /* 0x002fc600078e00ff */
[----:B------:R1:W-:Y:S04]  /*6990*/  STL [R1+0x3ec], R115 ;  /* 0x0003ec7301007387 */ /* 0x0003e80000100800 */
[----:B------:R2:W-:Y:S01]  /*69a0*/  STL [R1+0x1f8], R160 ;  /* 0x0001f8a001007387 */ /* 0x0005e20000100800 */
[----:B0-----:R-:W-:Y:S01]  /*69b0*/  IMAD.SHL.U32 R161, R40, 0x10, RZ ;  /* 0x0000001028a17824 */ /* 0x001fe200078e00ff */
[-C--:B-1----:R-:W-:Y:S02]  /*69c0*/  LEA.HI.X.SX32 R115, R116, R111.reuse, 0x1, P0 ;  /* 0x0000006f74737211 */ /* 0x082fe400000f0eff */
[C---:B------:R-:W-:Y:S01]  /*69d0*/  IADD3 R116, P0, R117.reuse, R114, RZ ;  /* 0x0000007275747210 */ /* 0x040fe20007f1e0ff */
[----:B--2---:R-:W-:Y:S02]  /*69e0*/  IMAD R160, R40, 0xb8, RZ ;  /* 0x000000b828a07824 */ /* 0x004fe400078e02ff */
[----:B------:R0:W-:Y:S01]  /*69f0*/  STL [R1+0x2e4], R115 ;  /* 0x0002e47301007387 */ /* 0x0001e20000100800 */
[----:B------:R-:W-:-:S03]  /*6a00*/  LEA.HI.X.SX32 R117, R117, R111, 0x1, P3 ;  /* 0x0000006f75757211 */ /* 0x000fc600018f0eff */
[----:B------:R1:W-:Y:S01]  /*6a10*/  STL [R1+0x410], R116 ;  /* 0x0004107401007387 */ /* 0x0003e20000100800 */
[----:B0-----:R-:W-:Y:S01]  /*6a20*/  LEA.HI.X.SX32 R115, R159, R111, 0x1, P5 ;  /* 0x0000006f9f737211 */ /* 0x001fe200028f0eff */
[----:B------:R-:W-:Y:S01]  /*6a30*/  IMAD R159, R40, 0x21, RZ ;  /* 0x00000021289f7824 */ /* 0x000fe200078e02ff */
[----:B-1----:R-:W-:-:S03]  /*6a40*/  IADD3 R116, P5, R160, R114, RZ ;  /* 0x00000072a0747210 */ /* 0x002fc60007fbe0ff */
[----:B------:R0:W-:Y:S01]  /*6a50*/  STL [R1+0x3fc], R115 ;  /* 0x0003fc7301007387 */ /* 0x0001e20000100800 */
[----:B------:R-:W-:-:S03]  /*6a60*/  IMAD R160, R40, 0xa8, RZ ;  /* 0x000000a828a07824 */ /* 0x000fc600078e02ff */
[----:B------:R1:W-:Y:S04]  /*6a70*/  STL [R1+0x238], R116 ;  /* 0x0002387401007387 */ /* 0x0003e80000100800 */
[----:B------:R2:W-:Y:S01]  /*6a80*/  STL [R1+0x304], R117 ;  /* 0x0003047501007387 */ /* 0x0005e20000100800 */
[----:B0-----:R-:W-:Y:S02]  /*6a90*/  IADD3 R115, P3, R118, R114, RZ ;  /* 0x0000007276737210 */ /* 0x001fe40007f7e0ff */
[----:B-1----:R-:W-:-:S03]  /*6aa0*/  LEA.HI.X.SX32 R116, R159, R111, 0x1, P0 ;  /* 0x0000006f9f747211 */ /* 0x002fc600000f0eff */
[----:B------:R0:W-:Y:S01]  /*6ab0*/  STL [R1+0x328], R115 ;  /* 0x0003287301007387 */ /* 0x0001e20000100800 */
[----:B------:R-:W-:Y:S01]  /*6ac0*/  IMAD R159, R40, 0x1f, RZ ;  /* 0x0000001f289f7824 */ /* 0x000fe200078e02ff */
[CC--:B--2---:R-:W-:Y:S02]  /*6ad0*/  LEA.HI.X.SX32 R117, R119.reuse, R111.reuse, 0x1, P3 ;  /* 0x0000006f77757211 */ /* 0x0c4fe400018f0eff */
[----:B------:R1:W-:Y:S01]  /*6ae0*/  STL [R1+0x40c], R116 ;  /* 0x00040c7401007387 */ /* 0x0003e20000100800 */
[----:B0-----:R-:W-:Y:S02]  /*6af0*/  IADD3 R115, P0, R119, R114, RZ ;  /* 0x0000007277737210 */ /* 0x001fe40007f1e0ff */
[----:B-1----:R-:W-:-:S03]  /*6b00*/  LEA.HI.X.SX32 R116, R118, R111, 0x1, P1 ;  /* 0x0000006f76747211 */ /* 0x002fc600008f0eff */
[----:B------:R0:W-:Y:S04]  /*6b10*/  STL [R1+0x420], R115 ;  /* 0x0004207301007387 */ /* 0x0001e80000100800 */
[----:B------:R1:W-:Y:S01]  /*6b20*/  STL [R1+0x134], R116 ;  /* 0x0001347401007387 */ /* 0x0003e20000100800 */
[-C--:B0-----:R-:W-:Y:S01]  /*6b30*/  IADD3 R115, P1, R160, R114.reuse, RZ ;  /* 0x00000072a0737210 */ /* 0x081fe20007f3e0ff */
[----:B------:R-:W-:Y:S01]  /*6b40*/  IMAD R160, R40, 0x98, RZ ;  /* 0x0000009828a07824 */ /* 0x000fe200078e02ff */
[----:B-1----:R-:W-:-:S03]  /*6b50*/  IADD3 R116, P3, R120, R114, RZ ;  /* 0x0000007278747210 */ /* 0x002fc60007f7e0ff */
[----:B------:R0:W-:Y:S04]  /*6b60*/  STL [R1+0x278], R115 ;  /* 0x0002787301007387 */ /* 0x0001e80000100800 */
[----:B------:R1:W-:Y:S04]  /*6b70*/  STL [R1+0x324], R117 ;  /* 0x0003247501007387 */ /* 0x0003e80000100800 */
[----:B------:R2:W-:Y:S01]  /*6b80*/  STL [R1+0x348], R116 ;  /* 0x0003487401007387 */ /* 0x0005e20000100800 */
[-C--:B0-----:R-:W-:Y:S01]  /*6b90*/  LEA.HI.X.SX32 R115, R159, R111.reuse, 0x1, P0 ;  /* 0x0000006f9f737211 */ /* 0x081fe200000f0eff */
[----:B------:R-:W-:Y:S01]  /*6ba0*/  IMAD R159, R40, 0x1d, RZ ;  /* 0x0000001d289f7824 */ /* 0x000fe200078e02ff */
[----:B-1----:R-:W-:-:S03]  /*6bb0*/  LEA.HI.X.SX32 R117, R121, R111, 0x1, P3 ;  /* 0x0000006f79757211 */ /* 0x002fc600018f0eff */
[----:B------:R0:W-:Y:S01]  /*6bc0*/  STL [R1+0x41c], R115 ;  /* 0x00041c7301007387 */ /* 0x0001e20000100800 */
[----:B--2---:R-:W-:-:S05]  /*6bd0*/  IADD3 R116, P0, R121, R114, RZ ;  /* 0x0000007279747210 */ /* 0x004fca0007f1e0ff */
[----:B------:R1:W-:Y:S01]  /*6be0*/  STL [R1+0x430], R116 ;  /* 0x0004307401007387 */ /* 0x0003e20000100800 */
[----:B0-----:R-:W-:-:S05]  /*6bf0*/  LEA.HI.X.SX32 R115, R120, R111, 0x1, P2 ;  /* 0x0000006f78737211 */ /* 0x001fca00010f0eff */
[----:B------:R0:W-:Y:S01]  /*6c00*/  STL [R1+0x174], R115 ;  /* 0x0001747301007387 */ /* 0x0001e20000100800 */
[----:B-1----:R-:W-:Y:S01]  /*6c10*/  IADD3 R116, P2, R160, R114, RZ ;  /* 0x00000072a0747210 */ /* 0x002fe20007f5e0ff */
[----:B------:R-:W-:-:S04]  /*6c20*/  IMAD R160, R40, 0x88, RZ ;  /* 0x0000008828a07824 */ /* 0x000fc800078e02ff */
[----:B------:R1:W-:Y:S01]  /*6c30*/  STL [R1+0x2b8], R116 ;  /* 0x0002b87401007387 */ /* 0x0003e20000100800 */
[----:B0-----:R-:W-:-:S03]  /*6c40*/  IADD3 R115, P3, R122, R114, RZ ;  /* 0x000000727a737210 */ /* 0x001fc60007f7e0ff */
[----:B------:R0:W-:Y:S04]  /*6c50*/  STL [R1+0x344], R117 ;  /* 0x0003447501007387 */ /* 0x0001e80000100800 */
[----:B------:R2:W-:Y:S01]  /*6c60*/  STL [R1+0x368], R115 ;  /* 0x0003687301007387 */ /* 0x0005e20000100800 */
[-C--:B-1----:R-:W-:Y:S01]  /*6c70*/  LEA.HI.X.SX32 R116, R159, R111.reuse, 0x1, P0 ;  /* 0x0000006f9f747211 */ /* 0x082fe200000f0eff */
[----:B------:R-:W-:Y:S01]  /*6c80*/  IMAD R159, R40, 0x1b, RZ ;  /* 0x0000001b289f7824 */ /* 0x000fe200078e02ff */
[----:B0-----:R-:W-:-:S03]  /*6c90*/  LEA.HI.X.SX32 R117, R123, R111, 0x1, P3 ;  /* 0x0000006f7b757211 */ /* 0x001fc600018f0eff */
        /* <DEDUP_REMOVED lines=65> */
[----:B------:R-:W-:Y:S04]  /*70b0*/  STL [R1+0x3e4], R117 ;  /* 0x0003e47501007387 */ /* 0x000fe80000100800 */
[----:B------:R0:W-:Y:S01]  /*70c0*/  STL [R1+0x408], R116 ;  /* 0x0004087401007387 */ /* 0x0001e20000100800 */
[----:B-1----:R-:W-:Y:S01]  /*70d0*/  LEA.HI.X.SX32 R115, R159, R111, 0x1, P0 ;  /* 0x0000006f9f737211 */ /* 0x002fe200000f0eff */
[----:B------:R-:W-:-:S04]  /*70e0*/  IMAD R159, R40, 0x11, RZ ;  /* 0x00000011289f7824 */ /* 0x000fc800078e02ff */
[----:B------:R1:W-:Y:S01]  /*70f0*/  STL [R1+0x47c], R115 ;  /* 0x00047c7301007387 */ /* 0x0003e20000100800 */
[----:B0-----:R-:W-:-:S05]  /*7100*/  IADD3 R116, P0, R133, R114, RZ ;  /* 0x0000007285747210 */ /* 0x001fca0007f1e0ff */
[----:B------:R0:W-:Y:S01]  /*7110*/  STL [R1+0x490], R116 ;  /* 0x0004907401007387 */ /* 0x0001e20000100800 */
[-C--:B-1----:R-:W-:Y:S02]  /*7120*/  LEA.HI.X.SX32 R115, R132, R111.reuse, 0x1, P4 ;  /* 0x0000006f84737211 */ /* 0x082fe400020f0eff */
[----:B------:R-:W-:Y:S01]  /*7130*/  IADD3 R117, P4, R160, R114, RZ ;  /* 0x00000072a0757210 */ /* 0x000fe20007f9e0ff */
[----:B------:R-:W-:Y:S02]  /*7140*/  IMAD R160, R40, 0xa0, RZ ;  /* 0x000000a028a07824 */ /* 0x000fe400078e02ff */
[----:B------:R1:W-:Y:S01]  /*7150*/  STL [R1+0x2f4], R115 ;  /* 0x0002f47301007387 */ /* 0x0003e20000100800 */
[----:B0-----:R-:W-:-:S03]  /*7160*/  LEA.HI.X.SX32 R116, R133, R111, 0x1, P3 ;  /* 0x0000006f85747211 */ /* 0x001fc600018f0eff */
[----:B------:R0:W-:Y:S04]  /*7170*/  STL [R1+0x198], R117 ;  /* 0x0001987501007387 */ /* 0x0001e80000100800 */
[----:B------:R2:W-:Y:S01]  /*7180*/  STL [R1+0x404], R116 ;  /* 0x0004047401007387 */ /* 0x0005e20000100800 */
[----:B-1----:R-:W-:Y:S02]  /*7190*/  IADD3 R115, P3, R134, R114, RZ ;  /* 0x0000007286737210 */ /* 0x002fe40007f7e0ff */
[----:B0-----:R-:W-:-:S03]  /*71a0*/  LEA.HI.X.SX32 R117, R159, R111, 0x1, P0 ;  /* 0x0000006f9f757211 */ /* 0x001fc600000f0eff */
[----:B------:R0:W-:Y:S01]  /*71b0*/  STL [R1+0x338], R115 ;  /* 0x0003387301007387 */ /* 0x0001e20000100800 */
[----:B------:R-:W-:Y:S01]  /*71c0*/  IMAD R159, R40, 0xf, RZ ;  /* 0x0000000f289f7824 */ /* 0x000fe200078e02ff */
[----:B--2---:R-:W-:Y:S02]  /*71d0*/  IADD3 R116, P0, R135, R114, RZ ;  /* 0x0000007287747210 */ /* 0x004fe40007f1e0ff */
[----:B------:R-:W-:Y:S04]  /*71e0*/  STL [R1+0x48c], R117 ;  /* 0x00048c7501007387 */ /* 0x000fe80000100800 */
[----:B------:R1:W-:Y:S01]  /*71f0*/  STL [R1+0x428], R116 ;  /* 0x0004287401007387 */ /* 0x0003e20000100800 */
[----:B0-----:R-:W-:-:S05]  /*7200*/  LEA.HI.X.SX32 R115, R134, R111, 0x1, P6 ;  /* 0x0000006f86737211 */ /* 0x001fca00030f0eff */
[----:B------:R0:W-:Y:S01]  /*7210*/  STL [R1+0x154], R115 ;  /* 0x0001547301007387 */ /* 0x0001e20000100800 */
[----:B-1----:R-:W-:-:S05]  /*7220*/  IADD3 R116, P6, R136, R114, RZ ;  /* 0x0000007288747210 */ /* 0x002fca0007fde0ff */
[----:B------:R-:W-:Y:S01]  /*7230*/  STL [R1+0x4a0], R116 ;  /* 0x0004a07401007387 */ /* 0x000fe20000100800 */
[-C--:B0-----:R-:W-:Y:S02]  /*7240*/  LEA.HI.X.SX32 R115, R135, R111.reuse, 0x1, P3 ;  /* 0x0000006f87737211 */ /* 0x081fe400018f0eff */
[----:B------:R-:W-:Y:S01]  /*7250*/  IADD3 R117, P3, R160, R114, RZ ;  /* 0x00000072a0757210 */ /* 0x000fe20007f7e0ff */
[----:B------:R-:W-:Y:S02]  /*7260*/  IMAD R160, R40, 0xc0, RZ ;  /* 0x000000c028a07824 */ /* 0x000fe400078e02ff */
[----:B------:R0:W-:Y:S04]  /*7270*/  STL [R1+0x334], R115 ;  /* 0x0003347301007387 */ /* 0x0001e80000100800 */
[----:B------:R1:W-:Y:S01]  /*7280*/  STL [R1+0x298], R117 ;  /* 0x0002987501007387 */ /* 0x0003e20000100800 */
[----:B0-----:R-:W-:-:S02]  /*7290*/  LEA.HI.X.SX32 R115, R136, R111, 0x1, P0 ;  /* 0x0000006f88737211 */ /* 0x001fc400000f0eff */
[----:B------:R-:W-:Y:S02]  /*72a0*/  IADD3 R116, P0, R137, R114, RZ ;  /* 0x0000007289747210 */ /* 0x000fe40007f1e0ff */
[----:B-1----:R-:W-:Y:S01]  /*72b0*/  LEA.HI.X.SX32 R117, R159, R111, 0x1, P6 ;  /* 0x0000006f9f757211 */ /* 0x002fe200030f0eff */
[----:B------:R0:W-:Y:S01]  /*72c0*/  STL [R1+0x424], R115 ;  /* 0x0004247301007387 */ /* 0x0001e20000100800 */
[----:B------:R-:W-:-:S03]  /*72d0*/  IMAD R159, R40, 0xd, RZ ;  /* 0x0000000d289f7824 */ /* 0x000fc600078e02ff */
[----:B------:R1:W-:Y:S04]  /*72e0*/  STL [R1+0x378], R116 ;  /* 0x0003787401007387 */ /* 0x0003e80000100800 */
[----:B------:R-:W-:Y:S01]  /*72f0*/  STL [R1+0x49c], R117 ;  /* 0x00049c7501007387 */ /* 0x000fe20000100800 */
[----:B0-----:R-:W-:Y:S02]  /*7300*/  IADD3 R115, P6, R138, R114, RZ ;  /* 0x000000728a737210 */ /* 0x001fe40007fde0ff */
[----:B-1----:R-:W-:-:S03]  /*7310*/  LEA.HI.X.SX32 R116, R137, R111, 0x1, P5 ;  /* 0x0000006f89747211 */ /* 0x002fc600028f0eff */
[----:B------:R0:W-:Y:S04]  /*7320*/  STL [R1+0x448], R115 ;  /* 0x0004487301007387 */ /* 0x0001e80000100800 */
[----:B------:R1:W-:Y:S01]  /*7330*/  STL [R1+0x1d4], R116 ;  /* 0x0001d47401007387 */ /* 0x0003e20000100800 */
[----:B0-----:R-:W-:Y:S02]  /*7340*/  IADD3 R115, P5, R139, R114, RZ ;  /* 0x000000728b737210 */ /* 0x001fe40007fbe0ff */
[----:B-1----:R-:W-:-:S03]  /*7350*/  LEA.HI.X.SX32 R116, R138, R111, 0x1, P0 ;  /* 0x0000006f8a747211 */ /* 0x002fc600000f0eff */
[----:B------:R0:W-:Y:S04]  /*7360*/  STL [R1+0x4b0], R115 ;  /* 0x0004b07301007387 */ /* 0x0001e80000100800 */
[----:B------:R1:W-:Y:S01]  /*7370*/  STL [R1+0x374], R116 ;  /* 0x0003747401007387 */ /* 0x0003e20000100800 */
[----:B0-----:R-:W-:Y:S01]  /*7380*/  IADD3 R115, P0, R160, R114, RZ ;  /* 0x00000072a0737210 */ /* 0x001fe20007f1e0ff */
[----:B------:R-:W-:Y:S01]  /*7390*/  IMAD R160, R40, 0x3, RZ ;  /* 0x0000000328a07824 */ /* 0x000fe200078e02ff */
[----:B-1----:R-:W-:-:S03]  /*73a0*/  LEA.HI.X.SX32 R116, R139, R111, 0x1, P6 ;  /* 0x0000006f8b747211 */ /* 0x002fc600030f0eff */
[----:B------:R0:W-:Y:S01]  /*73b0*/  STL [R1+0x218], R115 ;  /* 0x0002187301007387 */ /* 0x0001e20000100800 */
[----:B------:R-:W-:-:S03]  /*73c0*/  IADD3 R117, P6, R140, R114, RZ ;  /* 0x000000728c757210 */ /* 0x000fc60007fde0ff */
[----:B------:R1:W-:Y:S04]  /*73d0*/  STL [R1+0x444], R116 ;  /* 0x0004447401007387 */ /* 0x0003e80000100800 */
[----:B------:R2:W-:Y:S01]  /*73e0*/  STL [R1+0x3b8], R117 ;  /* 0x0003b87501007387 */ /* 0x0005e20000100800 */
[----:B0-----:R-:W-:Y:S01]  /*73f0*/  LEA.HI.X.SX32 R115, R159, R111, 0x1, P5 ;  /* 0x0000006f9f737211 */ /* 0x001fe200028f0eff */
[----:B------:R-:W-:Y:S01]  /*7400*/  IMAD R159, R40, 0xb, RZ ;  /* 0x0000000b289f7824 */ /* 0x000fe200078e02ff */
[----:B-1----:R-:W-:-:S03]  /*7410*/  IADD3 R116, P5, R141, R114, RZ ;  /* 0x000000728d747210 */ /* 0x002fc60007fbe0ff */
[----:B------:R0:W-:Y:S01]  /*7420*/  STL [R1+0x4ac], R115 ;  /* 0x0004ac7301007387 */ /* 0x0001e20000100800 */
[----:B--2---:R-:W-:-:S03]  /*7430*/  LEA.HI.X.SX32 R117, R140, R111, 0x1, P1 ;  /* 0x0000006f8c757211 */ /* 0x004fc600008f0eff */
        /* <DEDUP_REMOVED lines=22> */
[----:B--2---:R-:W-:-:S03]  /*75a0*/  LEA.HI.X.SX32 R117, R145, R111, 0x1, P5 ;  /* 0x0000006f91757211 */ /* 0x004fc600028f0eff */
[----:B------:R1:W-:Y:S01]  /*75b0*/  STL [R1+0x3f4], R116 ;  /* 0x0003f47401007387 */ /* 0x0003e20000100800 */
[-C--:B0-----:R-:W-:Y:S02]  /*75c0*/  IADD3 R115, P6, R147, R114.reuse, RZ ;  /* 0x0000007293737210 */ /* 0x081fe40007fde0ff */
[----:B-1----:R-:W-:-:S03]  /*75d0*/  IADD3 R116, P5, R148, R114, RZ ;  /* 0x0000007294747210 */ /* 0x002fc60007fbe0ff */
[----:B------:R0:W-:Y:S04]  /*75e0*/  STL [R1+0x438], R115 ;  /* 0x0004387301007387 */ /* 0x0001e80000100800 */
        /* <DEDUP_REMOVED lines=15> */
[-C--:B0-----:R-:W-:Y:S02]  /*76e0*/  LEA.HI.X.SX32 R115, R148, R111.reuse, 0x1, P6 ;  /* 0x0000006f94737211 */ /* 0x081fe400030f0eff */
[----:B-1----:R-:W-:-:S03]  /*76f0*/  LEA.HI.X.SX32 R117, R149, R111, 0x1, P5 ;  /* 0x0000006f95757211 */ /* 0x002fc600028f0eff */
[----:B------:R0:W-:Y:S01]  /*7700*/  STL [R1+0x434], R115 ;  /* 0x0004347301007387 */ /* 0x0001e20000100800 */
[----:B--2---:R-:W-:-:S05]  /*7710*/  IADD3 R116, P6, R152, R114, RZ ;  /* 0x0000007298747210 */ /* 0x004fca0007fde0ff */
[----:B------:R1:W-:Y:S01]  /*7720*/  STL [R1+0x4c8], R116 ;  /* 0x0004c87401007387 */ /* 0x0003e20000100800 */
[----:B0-----:R-:W-:-:S03]  /*7730*/  IADD3 R115, P5, R153, R114, RZ ;  /* 0x0000007299737210 */ /* 0x001fc60007fbe0ff */
[----:B------:R0:W-:Y:S04]  /*7740*/  STL [R1+0x4a4], R117 ;  /* 0x0004a47501007387 */ /* 0x0001e80000100800 */
[----:B------:R2:W-:Y:S01]  /*7750*/  STL [R1+0x4f0], R115 ;  /* 0x0004f07301007387 */ /* 0x0005e20000100800 */
[----:B-1----:R-:W-:Y:S01]  /*7760*/  LEA.HI.X.SX32 R116, R159, R111, 0x1, P1 ;  /* 0x0000006f9f747211 */ /* 0x002fe200008f0eff */
[----:B------:R-:W-:Y:S01]  /*7770*/  IMAD R159, R40, 0x5, RZ ;  /* 0x00000005289f7824 */ /* 0x000fe200078e02ff */
[----:B0-----:R-:W-:-:S03]  /*7780*/  IADD3 R117, P1, R154, R114, RZ ;  /* 0x000000729a757210 */ /* 0x001fc60007f3e0ff */
        /* <DEDUP_REMOVED lines=19> */
[C---:B------:R-:W-:Y:S01]  /*78c0*/  IMAD.SHL.U32 R159, R40.reuse, 0x40, RZ ;  /* 0x00000040289f7824 */ /* 0x040fe200078e00ff */
[----:B0-----:R-:W-:-:S03]  /*78d0*/  LEA R117, P5, R40, R114, 0x7 ;  /* 0x0000007228757211 */ /* 0x001fc600078a38ff */
[----:B------:R0:W-:Y:S01]  /*78e0*/  STL [R1+0x4ec], R115 ;  /* 0x0004ec7301007387 */ /* 0x0001e20000100800 */
[----:B--2---:R-:W-:-:S03]  /*78f0*/  LEA.HI.X.SX32 R116, R154, R111, 0x1, P0 ;  /* 0x0000006f9a747211 */ /* 0x004fc600000f0eff */
[----:B------:R1:W-:Y:S04]  /*7900*/  STL [R1+0x318], R117 ;  /* 0x0003187501007387 */ /* 0x0003e80000100800 */
[----:B------:R2:W-:Y:S01]  /*7910*/  STL [R1+0x214], R116 ;  /* 0x0002147401007387 */ /* 0x0005e20000100800 */
[----:B0-----:R-:W-:Y:S02]  /*7920*/  LEA R115, P0, R40, R114, 0x6 ;  /* 0x0000007228737211 */ /* 0x001fe400078030ff */
[----:B-1----:R-:W-:-:S03]  /*7930*/  LEA.HI.X.SX32 R117, R155, R111, 0x1, P1 ;  /* 0x0000006f9b757211 */ /* 0x002fc600008f0eff */
[----:B------:R0:W-:Y:S01]  /*7940*/  STL [R1+0x418], R115 ;  /* 0x0004187301007387 */ /* 0x0001e20000100800 */
[----:B--2---:R-:W-:-:S03]  /*7950*/  LEA R116, P1, R40, R114, 0x5 ;  /* 0x0000007228747211 */ /* 0x004fc600078228ff */
[----:B------:R1:W-:Y:S04]  /*7960*/  STL [R1+0x394], R117 ;  /* 0x0003947501007387 */ /* 0x0003e80000100800 */
[----:B------:R2:W-:Y:S01]  /*7970*/  STL [R1+0x498], R116 ;  /* 0x0004987401007387 */ /* 0x0005e20000100800 */
[----:B0-----:R-:W-:Y:S02]  /*7980*/  LEA.HI.X.SX32 R115, R156, R111, 0x1, P3 ;  /* 0x0000006f9c737211 */ /* 0x001fe400018f0eff */
[----:B-1----:R-:W-:-:S03]  /*7990*/  LEA R117, P3, R40, R114, 0x4 ;  /* 0x0000007228757211 */ /* 0x002fc600078620ff */
[----:B------:R0:W-:Y:S01]  /*79a0*/  STL [R1+0x454], R115 ;  /* 0x0004547301007387 */ /* 0x0001e20000100800 */
[----:B--2---:R-:W-:-:S03]  /*79b0*/  LEA.HI.X.SX32 R116, R157, R111, 0x1, P4 ;  /* 0x0000006f9d747211 */ /* 0x004fc600020f0eff */
[----:B------:R1:W-:Y:S04]  /*79c0*/  STL [R1+0x4d8], R117 ;  /* 0x0004d87501007387 */ /* 0x0003e80000100800 */
[----:B------:R2:W-:Y:S01]  /*79d0*/  STL [R1+0x4b4], R116 ;  /* 0x0004b47401007387 */ /* 0x0005e20000100800 */
[----:B0-----:R-:W-:Y:S02]  /*79e0*/  LEA R115, P4, R40, R114, 0x3 ;  /* 0x0000007228737211 */ /* 0x001fe400078818ff */
[----:B-1----:R-:W-:-:S03]  /*79f0*/  LEA.HI.X.SX32 R117, R160, R111, 0x1, P6 ;  /* 0x0000006fa0757211 */ /* 0x002fc600030f0eff */
[----:B------:R0:W-:Y:S01]  /*7a00*/  STL [R1+0x4f8], R115 ;  /* 0x0004f87301007387 */ /* 0x0001e20000100800 */
[----:B------:R-:W-:Y:S01]  /*7a10*/  IMAD.SHL.U32 R160, R40, 0x8, RZ ;  /* 0x0000000828a07824 */ /* 0x000fe200078e00ff */
[----:B--2---:R-:W-:-:S05]  /*7a20*/  LEA.HI.X.SX32 R116, R158, R111, 0x1, P2 ;  /* 0x0000006f9e747211 */ /* 0x004fca00010f0eff */
[----:B------:R1:W-:Y:S01]  /*7a30*/  STL [R1+0x4e4], R116 ;  /* 0x0004e47401007387 */ /* 0x0003e20000100800 */
[----:B0-----:R-:W-:-:S05]  /*7a40*/  IADD3 R115, P2, R42, R114, RZ ;  /* 0x000000722a737210 */ /* 0x001fca0007f5e0ff */
[----:B------:R0:W-:Y:S01]  /*7a50*/  STL [R1+0x510], R115 ;  /* 0x0005107301007387 */ /* 0x0001e20000100800 */
[----:B-1----:R-:W-:-:S03]  /*7a60*/  LEA R116, P6, R40, R114, 0x2 ;  /* 0x0000007228747211 */ /* 0x002fc600078c10ff */
[----:B------:R1:W-:Y:S04]  /*7a70*/  STL [R1+0x4fc], R117 ;  /* 0x0004fc7501007387 */ /* 0x0003e80000100800 */
[----:B------:R2:W-:Y:S01]  /*7a80*/  STL [R1+0x508], R116 ;  /* 0x0005087401007387 */ /* 0x0005e20000100800 */
[-C--:B0-----:R-:W-:Y:S01]  /*7a90*/  LEA.HI.X.SX32 R115, R159, R111.reuse, 0x1, P5 ;  /* 0x0000006f9f737211 */ /* 0x081fe200028f0eff */
[----:B------:R-:W-:Y:S01]  /*7aa0*/  IMAD.SHL.U32 R159, R40, 0x4, RZ ;  /* 0x00000004289f7824 */ /* 0x000fe200078e00ff */
[----:B-1----:R-:W-:-:S03]  /*7ab0*/  LEA.HI.X.SX32 R117, R162, R111, 0x1, P0 ;  /* 0x0000006fa2757211 */ /* 0x002fc600000f0eff */
[----:B------:R0:W-:Y:S01]  /*7ac0*/  STL [R1+0x314], R115 ;  /* 0x0003147301007387 */ /* 0x0001e20000100800 */
[----:B--2---:R-:W-:-:S03]  /*7ad0*/  LEA.HI.X.SX32 R116, R161, R111, 0x1, P1 ;  /* 0x0000006fa1747211 */ /* 0x004fc600008f0eff */
[----:B------:R1:W-:Y:S04]  /*7ae0*/  STL [R1+0x414], R117 ;  /* 0x0004147501007387 */ /* 0x0003e80000100800 */
[----:B------:R2:W-:Y:S01]  /*7af0*/  STL [R1+0x494], R116 ;  /* 0x0004947401007387 */ /* 0x0005e20000100800 */
[-C--:B0-----:R-:W-:Y:S02]  /*7b00*/  LEA.HI.X.SX32 R115, R160, R111.reuse, 0x1, P3 ;  /* 0x0000006fa0737211 */ /* 0x081fe400018f0eff */
[----:B-1----:R-:W-:-:S03]  /*7b10*/  LEA.HI.X.SX32 R117, R159, R111, 0x1, P4 ;  /* 0x0000006f9f757211 */ /* 0x002fc600020f0eff */
[----:B------:R0:W-:Y:S01]  /*7b20*/  STL [R1+0x4d4], R115 ;  /* 0x0004d47301007387 */ /* 0x0001e20000100800 */
[----:B--2---:R-:W-:-:S03]  /*7b30*/  LEA.HI.X.SX32 R116, R40, R111, 0x1, P2 ;  /* 0x0000006f28747211 */ /* 0x004fc600010f0eff */
[----:B------:R1:W-:Y:S01]  /*7b40*/  STL [R1+0x4f4], R117 ;  /* 0x0004f47501007387 */ /* 0x0003e20000100800 */
[----:B------:R-:W-:-:S03]  /*7b50*/  CS2R R40, SRZ ;  /* 0x0000000000287805 */ /* 0x000fc6000001ff00 */
[----:B------:R2:W-:Y:S01]  /*7b60*/  STL [R1+0x50c], R116 ;  /* 0x00050c7401007387 */ /* 0x0005e20000100800 */
[----:B0-----:R-:W-:Y:S02]  /*7b70*/  LEA.HI.X.SX32 R115, R42, R111, 0x1, P6 ;  /* 0x0000006f2a737211 */ /* 0x001fe400030f0eff */
[----:B------:R-:W-:Y:S02]  /*7b80*/  CS2R R42, SRZ ;  /* 0x00000000002a7805 */ /* 0x000fe4000001ff00 */
[C---:B-1----:R-:W-:Y:S01]  /*7b90*/  LOP3.LUT R117, R2.reuse, 0x30, RZ, 0x3c, !PT ;  /* 0x0000003002757812 */ /* 0x042fe200078e3cff */
[----:B------:R0:W-:Y:S01]  /*7ba0*/  STL [R1+0x504], R115 ;  /* 0x0005047301007387 */ /* 0x0001e20000100800 */
[----:B--2---:R-:W-:-:S05]  /*7bb0*/  LOP3.LUT R116, R2, 0x10, RZ, 0x3c, !PT ;  /* 0x0000001002747812 */ /* 0x004fca00078e3cff */
[----:B------:R1:W-:Y:S01]  /*7bc0*/  STL [R1+0x558], R116 ;  /* 0x0005587401007387 */ /* 0x0003e20000100800 */
[----:B0-----:R-:W-:-:S05]  /*7bd0*/  LOP3.LUT R115, R2, 0x20, RZ, 0x3c, !PT ;  /* 0x0000002002737812 */ /* 0x001fca00078e3cff */
[----:B------:R0:W-:Y:S01]  /*7be0*/  STL [R1+0x554], R115 ;  /* 0x0005547301007387 */ /* 0x0001e20000100800 */
[----:B-1----:R-:W-:-:S03]  /*7bf0*/  LOP3.LUT R116, R2, 0x40, RZ, 0x3c, !PT ;  /* 0x0000004002747812 */ /* 0x002fc600078e3cff */
[----:B------:R1:W-:Y:S04]  /*7c00*/  STL [R1+0x550], R117 ;  /* 0x0005507501007387 */ /* 0x0003e80000100800 */
[----:B------:R2:W-:Y:S01]  /*7c10*/  STL [R1+0x54c], R116 ;  /* 0x00054c7401007387 */ /* 0x0005e20000100800 */
[C---:B0-----:R-:W-:Y:S02]  /*7c20*/  LOP3.LUT R115, R2.reuse, 0x50, RZ, 0x3c, !PT ;  /* 0x0000005002737812 */ /* 0x041fe400078e3cff */
[----:B-1----:R-:W-:-:S03]  /*7c30*/  LOP3.LUT R117, R2, 0x60, RZ, 0x3c, !PT ;  /* 0x0000006002757812 */ /* 0x002fc600078e3cff */
[----:B------:R0:W-:Y:S01]  /*7c40*/  STL [R1+0x548], R115 ;  /* 0x0005487301007387 */ /* 0x0001e20000100800 */
[----:B--2---:R-:W-:-:S03]  /*7c50*/  LOP3.LUT R116, R2, 0x70, RZ, 0x3c, !PT ;  /* 0x0000007002747812 */ /* 0x004fc600078e3cff */
[----:B------:R1:W-:Y:S04]  /*7c60*/  STL [R1+0x544], R117 ;  /* 0x0005447501007387 */ /* 0x0003e80000100800 */
[----:B------:R2:W-:Y:S01]  /*7c70*/  STL [R1+0x540], R116 ;  /* 0x0005407401007387 */ /* 0x0005e20000100800 */
[C---:B0-----:R-:W-:Y:S02]  /*7c80*/  LOP3.LUT R115, R3.reuse, 0x10, RZ, 0x3c, !PT ;  /* 0x0000001003737812 */ /* 0x041fe400078e3cff */
[C---:B------:R-:W-:Y:S02]  /*7c90*/  LOP3.LUT R115, R3.reuse, 0x40, RZ, 0x3c, !PT ;  /* 0x0000004003737812 */ /* 0x040fe400078e3cff */
[C---:B-1----:R-:W-:Y:S02]  /*7ca0*/  LOP3.LUT R117, R3.reuse, 0x20, RZ, 0x3c, !PT ;  /* 0x0000002003757812 */ /* 0x042fe400078e3cff */
[----:B------:R-:W-:-:S02]  /*7cb0*/  LOP3.LUT R117, R3, 0x50, RZ, 0x3c, !PT ;  /* 0x0000005003757812 */ /* 0x000fc400078e3cff */
[C---:B--2---:R-:W-:Y:S02]  /*7cc0*/  LOP3.LUT R116, R3.reuse, 0x30, RZ, 0x3c, !PT ;  /* 0x0000003003747812 */ /* 0x044fe400078e3cff */
[C---:B------:R-:W-:Y:S02]  /*7cd0*/  LOP3.LUT R116, R3.reuse, 0x60, RZ, 0x3c, !PT ;  /* 0x0000006003747812 */ /* 0x040fe400078e3cff */
[----:B------:R-:W-:-:S07]  /*7ce0*/  LOP3.LUT R115, R3, 0x70, RZ, 0x3c, !PT ;  /* 0x0000007003737812 */ /* 0x000fce00078e3cff */
.L_x_1:
[----:B------:R-:W2:Y:S01]  /*7cf0*/  LDL R117, [R1+0x50c] ;  /* 0x00050c0001757983 */ /* 0x000ea20000100800 */
[----:B------:R-:W-:Y:S01]  /*7d00*/  MOV R113, UR49 ;  /* 0x0000003100717c02 */ /* 0x000fe20008000f00 */
[----:B------:R-:W0:Y:S02]  /*7d10*/  LDC R130, c[0x0][0x230] ;  /* 0x00008c00ff827b82 */ /* 0x000e240000000800 */
[----:B------:R-:W2:Y:S04]  /*7d20*/  LDL R116, [R1+0x510] ;  /* 0x0005100001747983 */ /* 0x000ea80000100800 */
[----:B------:R-:W-:Y:S04]  /*7d30*/  STL [R1+0x650], R7 ;  /* 0x0006500701007387 */ /* 0x000fe80000100800 */
[----:B------:R-:W-:Y:S04]  /*7d40*/  STL [R1+0x61c], R3 ;  /* 0x00061c0301007387 */ /* 0x000fe80000100800 */
[----:B------:R1:W-:Y:S01]  /*7d50*/  STL [R1+0x618], R112 ;  /* 0x0006187001007387 */ /* 0x0003e20000100800 */
[----:B------:R-:W-:-:S03]  /*7d60*/  MOV R115, UR53 ;  /* 0x0000003500737c02 */ /* 0x000fc60008000f00 */
[----:B-1----:R-:W3:Y:S04]  /*7d70*/  LDL.LU R112, [R1+0x508] ;  /* 0x0005080001707983 */ /* 0x002ee80000300800 */
[----:B-----5:R1:W-:Y:S04]  /*7d80*/  STL [R1+0x57c], R0 ;  /* 0x00057c0001007387 */ /* 0x0203e80000100800 */
[----:B------:R-:W4:Y:S04]  /*7d90*/  LDL R132, [R1+0x504] ;  /* 0x0005040001847983 */ /* 0x000f280000100800 */
[----:B------:R0:W-:Y:S01]  /*7da0*/  STL [R1+0x538], R113 ;  /* 0x0005387101007387 */ /* 0x0001e20000100800 */
[----:B-1----:R-:W-:-:S05]  /*7db0*/  MOV R0, UR48 ;  /* 0x0000003000007c02 */ /* 0x002fca0008000f00 */
[----:B------:R1:W-:Y:S01]  /*7dc0*/  STL [R1+0x534], R0 ;  /* 0x0005340001007387 */ /* 0x0003e20000100800 */
[----:B0-----:R-:W-:-:S03]  /*7dd0*/  MOV R113, UR52 ;  /* 0x0000003400717c02 */ /* 0x001fc60008000f00 */
[----:B------:R-:W-:Y:S04]  /*7de0*/  STL [R1+0x530], R115 ;  /* 0x0005307301007387 */ /* 0x000fe80000100800 */
[----:B------:R-:W4:Y:S01]  /*7df0*/  LDL R119, [R1+0x4fc] ;  /* 0x0004fc0001777983 */ /* 0x000f220000100800 */
[----:B-1----:R-:W-:-:S03]  /*7e00*/  MOV R0, UR57 ;  /* 0x0000003900007c02 */ /* 0x002fc60008000f00 */
[----:B------:R0:W-:Y:S04]  /*7e10*/  STL [R1+0x52c], R113 ;  /* 0x00052c7101007387 */ /* 0x0001e80000100800 */
[----:B------:R-:W4:Y:S04]  /*7e20*/  LDL R118, [R1+0x500] ;  /* 0x0005000001767983 */ /* 0x000f280000100800 */
[----:B------:R1:W-:Y:S04]  /*7e30*/  STL [R1+0x528], R0 ;  /* 0x0005280001007387 */ /* 0x0003e80000100800 */
[----:B------:R-:W4:Y:S01]  /*7e40*/  LDL R131, [R1+0x4f4] ;  /* 0x0004f40001837983 */ /* 0x000f220000100800 */
[----:B------:R-:W-:-:S03]  /*7e50*/  IMAD R130, R110, -0x80, R130 ;  /* 0xffffff806e827824 */ /* 0x000fc600078e0282 */
[----:B------:R-:W4:Y:S02]  /*7e60*/  LDL R123, [R1+0x4f8] ;  /* 0x0004f800017b7983 */ /* 0x000f240000100800 */
[C---:B------:R-:W-:Y:S02]  /*7e70*/  ISETP.GT.AND P1, PT, R130.reuse, 0x1, PT ;  /* 0x000000018200780c */ /* 0x040fe40003f24270 */
[C---:B------:R-:W-:Y:S02]  /*7e80*/  ISETP.GT.AND P2, PT, R130.reuse, 0x2, PT ;  /* 0x000000028200780c */ /* 0x040fe40003f44270 */
[----:B0-----:R-:W-:Y:S02]  /*7e90*/  MOV R113, UR56 ;  /* 0x0000003800717c02 */ /* 0x001fe40008000f00 */
[----:B------:R-:W-:Y:S02]  /*7ea0*/  PRMT R156, RZ, 0x7610, R156 ;  /* 0x00007610ff9c7816 */ /* 0x000fe4000000009c */
[----:B------:R-:W-:Y:S01]  /*7eb0*/  ISETP.GT.AND P3, PT, R130, 0x3, PT ;  /* 0x000000038200780c */ /* 0x000fe20003f64270 */
[----:B------:R-:W-:Y:S01]  /*7ec0*/  STL [R1+0x620], R113 ;  /* 0x0006207101007387 */ /* 0x000fe20000100800 */
[----:B------:R-:W-:-:S02]  /*7ed0*/  PRMT R182, RZ, 0x7610, R182 ;  /* 0x00007610ffb67816 */ /* 0x000fc400000000b6 */
[----:B------:R-:W-:Y:S01]  /*7ee0*/  ISETP.GT.AND P4, PT, R130, 0x4, PT ;  /* 0x000000048200780c */ /* 0x000fe20003f84270 */
[----:B------:R-:W-:Y:S04]  /*7ef0*/  STL [R1+0x624], R110 ;  /* 0x0006246e01007387 */ /* 0x000fe80000100800 */
[----:B------:R-:W-:Y:S04]  /*7f00*/  STL [R1+0x628], R111 ;  /* 0x0006286f01007387 */ /* 0x000fe80000100800 */
[----:B------:R0:W-:Y:S04]  /*7f10*/  STL [R1+0x62c], R114 ;  /* 0x00062c7201007387 */ /* 0x0001e80000100800 */
[----:B------:R-:W4:Y:S04]  /*7f20*/  LDL R120, [R1+0x4ec] ;  /* 0x0004ec0001787983 */ /* 0x000f280000100800 */
[----:B-1----:R-:W4:Y:S01]  /*7f30*/  LDL R0, [R1+0x4f0] ;  /* 0x0004f00001007983 */ /* 0x002f220000100800 */
[----:B------:R-:W-:-:S03]  /*7f40*/  PRMT R166, RZ, 0x7610, R166 ;  /* 0x00007610ffa67816 */ /* 0x000fc600000000a6 */
[----:B--2---:R3:W2:Y:S02]  /*7f50*/  @P1 LDG.E.U16 R156, desc[UR6][R116.64] ;  /* 0x00000006749c1981 */ /* 0x0046a4000c1e1500 */
[----:B---3--:R-:W-:Y:S02]  /*7f60*/  @P2 IMAD.MOV.U32 R116, RZ, RZ, R112 ;  /* 0x000000ffff742224 */ /* 0x008fe400078e0070 */
[----:B------:R-:W-:Y:S01]  /*7f70*/  STL [R1+0x630], R112 ;  /* 0x0006307001007387 */ /* 0x000fe20000100800 */
[----:B----4-:R-:W-:-:S03]  /*7f80*/  @P2 IMAD.MOV.U32 R117, RZ, RZ, R132 ;  /* 0x000000ffff752224 */ /* 0x010fc600078e0084 */
[----:B------:R-:W3:Y:S04]  /*7f90*/  LDL R132, [R1+0x4dc] ;  /* 0x0004dc0001847983 */ /* 0x000ee80000100800 */
[----:B------:R1:W4:Y:S02]  /*7fa0*/  @P2 LDG.E.U16 R182, desc[UR6][R116.64] ;  /* 0x0000000674b62981 */ /* 0x000324000c1e1500 */
[----:B-1----:R-:W-:Y:S02]  /*7fb0*/  @P3 IMAD.MOV.U32 R117, RZ, RZ, R119 ;  /* 0x000000ffff753224 */ /* 0x002fe400078e0077 */
[----:B------:R-:W2:Y:S01]  /*7fc0*/  LDL R119, [R1+0x4e4] ;  /* 0x0004e40001777983 */ /* 0x000ea20000100800 */
[----:B------:R-:W-:-:S03]  /*7fd0*/  @P3 IMAD.MOV.U32 R116, RZ, RZ, R118 ;  /* 0x000000ffff743224 */ /* 0x000fc600078e0076 */
[----:B------:R-:W3:Y:S04]  /*7fe0*/  LDL R118, [R1+0x4e8] ;  /* 0x0004e80001767983 */ /* 0x000ee80000100800 */
[----:B------:R1:W4:Y:S02]  /*7ff0*/  @P3 LDG.E.U16 R166, desc[UR6][R116.64] ;  /* 0x0000000674a63981 */ /* 0x000324000c1e1500 */
[----:B-1----:R-:W-:Y:S02]  /*8000*/  @P4 IMAD.MOV.U32 R117, RZ, RZ, R131 ;  /* 0x000000ffff754224 */ /* 0x002fe400078e0083 */
[----:B------:R-:W4:Y:S01]  /*8010*/  LDL R131, [R1+0x4e0] ;  /* 0x0004e00001837983 */ /* 0x000f220000100800 */
[C---:B------:R-:W-:Y:S01]  /*8020*/  ISETP.GT.AND P0, PT, R130.reuse, RZ, PT ;  /* 0x000000ff8200720c */ /* 0x040fe20003f04270 */
[----:B------:R-:W-:Y:S01]  /*8030*/  @P4 IMAD.MOV.U32 R116, RZ, RZ, R123 ;  /* 0x000000ffff744224 */ /* 0x000fe200078e007b */
[----:B------:R-:W-:Y:S01]  /*8040*/  ISETP.GT.AND P5, PT, R130, 0x5, PT ;  /* 0x000000058200780c */ /* 0x000fe20003fa4270 */
[----:B------:R-:W4:Y:S01]  /*8050*/  LDL R123, [R1+0x4d4] ;  /* 0x0004d400017b7983 */ /* 0x000f220000100800 */
[----:B------:R-:W-:-:S02]  /*8060*/  PRMT R121, RZ, 0x7610, R121 ;  /* 0x00007610ff797816 */ /* 0x000fc40000000079 */
[----:B------:R-:W-:Y:S02]  /*8070*/  PRMT R140, RZ, 0x7610, R140 ;  /* 0x00007610ff8c7816 */ /* 0x000fe4000000008c */
[----:B------:R-:W-:Y:S02]  /*8080*/  ISETP.GT.AND P1, PT, R130, 0x6, PT ;  /* 0x000000068200780c */ /* 0x000fe40003f24270 */
[----:B------:R1:W4:Y:S03]  /*8090*/  @P4 LDG.E.U16 R121, desc[UR6][R116.64] ;  /* 0x0000000674794981 */ /* 0x000326000c1e1500 */
[----:B------:R-:W-:Y:S01]  /*80a0*/  @P0 IMAD.MOV.U32 R115, RZ, RZ, R111 ;  /* 0x000000ffff730224 */ /* 0x000fe200078e006f */
[----:B------:R-:W-:-:S04]  /*80b0*/  PRMT R134, RZ, 0x7610, R134 ;  /* 0x00007610ff867816 */ /* 0x000fc80000000086 */
[----:B------:R0:W4:Y:S01]  /*80c0*/  @P0 LDG.E.U16 R140, desc[UR6][R114.64] ;  /* 0x00000006728c0981 */ /* 0x000122000c1e1500 */
[----:B------:R-:W-:Y:S01]  /*80d0*/  ISETP.GT.AND P0, PT, R130, 0x7, PT ;  /* 0x000000078200780c */ /* 0x000fe20003f04270 */
[----:B-1----:R-:W-:Y:S02]  /*80e0*/  @P5 IMAD.MOV.U32 R117, RZ, RZ, R120 ;  /* 0x000000ffff755224 */ /* 0x002fe400078e0078 */
[----:B------:R-:W-:Y:S01]  /*80f0*/  @P5 IMAD.MOV.U32 R116, RZ, RZ, R0 ;  /* 0x000000ffff745224 */ /* 0x000fe200078e0000 */
[----:B------:R-:W-:Y:S01]  /*8100*/  PRMT R133, RZ, 0x7610, R133 ;  /* 0x00007610ff857816 */ /* 0x000fe20000000085 */
[----:B------:R-:W4:Y:S04]  /*8110*/  LDL R0, [R1+0x4d8] ;  /* 0x0004d80001007983 */ /* 0x000f280000100800 */
[----:B------:R2:W4:Y:S01]  /*8120*/  @P5 LDG.E.U16 R134, desc[UR6][R116.64] ;  /* 0x0000000674865981 */ /* 0x000522000c1e1500 */
[----:B0-----:R-:W-:Y:S01]  /*8130*/  PRMT R114, RZ, 0x7610, R114 ;  /* 0x00007610ff727816 */ /* 0x001fe20000000072 */
[----:B--2---:R-:W-:-:S02]  /*8140*/  @P1 IMAD.MOV.U32 R117, RZ, RZ, R119 ;  /* 0x000000ffff751224 */ /* 0x004fc400078e0077 */
[----:B---3--:R-:W-:-:S05]  /*8150*/  @P1 IMAD.MOV.U32 R116, RZ, RZ, R118 ;  /* 0x000000ffff741224 */ /* 0x008fca00078e0076 */
[----:B------:R0:W2:Y:S02]  /*8160*/  @P1 LDG.E.U16 R133, desc[UR6][R116.64] ;  /* 0x0000000674851981 */ /* 0x0000a4000c1e1500 */
[----:B0-----:R-:W-:Y:S02]  /*8170*/  @P0 IMAD.MOV.U32 R117, RZ, RZ, R132 ;  /* 0x000000ffff750224 */ /* 0x001fe400078e0084 */
[----:B----4-:R-:W-:-:S05]  /*8180*/  @P0 IMAD.MOV.U32 R116, RZ, RZ, R131 ;  /* 0x000000ffff740224 */ /* 0x010fca00078e0083 */
[----:B------:R0:W3:Y:S04]  /*8190*/  @P0 LDG.E.U16 R114, desc[UR6][R116.64] ;  /* 0x0000000674720981 */ /* 0x0000e8000c1e1500 */
[----:B------:R1:W-:Y:S04]  /*81a0*/  STL [R1+0x520], R121 ;  /* 0x0005207901007387 */ /* 0x0003e80000100800 */
[----:B------:R-:W4:Y:S04]  /*81b0*/  LDL R120, [R1+0x4d0] ;  /* 0x0004d00001787983 */ /* 0x000f280000100800 */
[----:B------:R-:W2:Y:S04]  /*81c0*/  LDL R118, [R1+0x4c8] ;  /* 0x0004c80001767983 */ /* 0x000ea80000100800 */
[----:B-1----:R-:W2:Y:S01]  /*81d0*/  LDL R121, [R1+0x4cc] ;  /* 0x0004cc0001797983 */ /* 0x002ea20000100800 */
[----:B------:R-:W-:-:S03]  /*81e0*/  ISETP.GT.AND P2, PT, R130, 0x8, PT ;  /* 0x000000088200780c */ /* 0x000fc60003f44270 */
[----:B------:R-:W2:Y:S10]  /*81f0*/  LDL R119, [R1+0x4c4] ;  /* 0x0004c40001777983 */ /* 0x000eb40000100800 */
[----:B0-----:R-:W-:-:S02]  /*8200*/  @P2 IMAD.MOV.U32 R116, RZ, RZ, R0 ;  /* 0x000000ffff742224 */ /* 0x001fc400078e0000 */
[----:B------:R-:W-:Y:S01]  /*8210*/  @P2 IMAD.MOV.U32 R117, RZ, RZ, R123 ;  /* 0x000000ffff752224 */ /* 0x000fe200078e007b */
[C---:B------:R-:W-:Y:S01]  /*8220*/  ISETP.GT.AND P3, PT, R130.reuse, 0x9, PT ;  /* 0x000000098200780c */ /* 0x040fe20003f64270 */
[----:B---3--:R-:W-:Y:S04]  /*8230*/  STL [R1+0x634], R114 ;  /* 0x0006347201007387 */ /* 0x008fe80000100800 */
[----:B------:R-:W3:Y:S04]  /*8240*/  LDL R123, [R1+0x4bc] ;  /* 0x0004bc00017b7983 */ /* 0x000ee80000100800 */
[----:B------:R-:W3:Y:S01]  /*8250*/  LDL R0, [R1+0x4c0] ;  /* 0x0004c00001007983 */ /* 0x000ee20000100800 */
[----:B------:R-:W-:-:S02]  /*8260*/  ISETP.GT.AND P4, PT, R130, 0xa, PT ;  /* 0x0000000a8200780c */ /* 0x000fc40003f84270 */
[----:B------:R-:W-:Y:S01]  /*8270*/  PRMT R143, RZ, 0x7610, R143 ;  /* 0x00007610ff8f7816 */ /* 0x000fe2000000008f */
[----:B------:R-:W3:Y:S01]  /*8280*/  LDL R132, [R1+0x4b4] ;  /* 0x0004b40001847983 */ /* 0x000ee20000100800 */
[----:B------:R-:W-:-:S03]  /*8290*/  PRMT R159, RZ, 0x7610, R159 ;  /* 0x00007610ff9f7816 */ /* 0x000fc6000000009f */
[----:B------:R-:W3:Y:S04]  /*82a0*/  LDL R131, [R1+0x4b8] ;  /* 0x0004b80001837983 */ /* 0x000ee80000100800 */
[----:B------:R4:W3:Y:S02]  /*82b0*/  @P2 LDG.E.U16 R143, desc[UR6][R116.64] ;  /* 0x00000006748f2981 */ /* 0x0008e4000c1e1500 */
[----:B----4-:R-:W-:Y:S02]  /*82c0*/  @P3 IMAD.MOV.U32 R116, RZ, RZ, R120 ;  /* 0x000000ffff743224 */ /* 0x010fe400078e0078 */
[----:B--2---:R-:W-:Y:S01]  /*82d0*/  @P3 IMAD.MOV.U32 R117, RZ, RZ, R121 ;  /* 0x000000ffff753224 */ /* 0x004fe200078e0079 */
[----:B------:R-:W-:Y:S01]  /*82e0*/  ISETP.GT.AND P1, PT, R130, 0xb, PT ;  /* 0x0000000b8200780c */ /* 0x000fe20003f24270 */
[----:B------:R-:W2:Y:S04]  /*82f0*/  LDL R121, [R1+0x4ac] ;  /* 0x0004ac0001797983 */ /* 0x000ea80000100800 */
[----:B------:R0:W4:Y:S04]  /*8300*/  @P3 LDG.E.U16 R159, desc[UR6][R116.64] ;  /* 0x00000006749f3981 */ /* 0x000128000c1e1500 */
[----:B------:R-:W4:Y:S01]  /*8310*/  LDL R120, [R1+0x4a4] ;  /* 0x0004a40001787983 */ /* 0x000f220000100800 */
[----:B0-----:R-:W-:-:S03]  /*8320*/  @P4 IMAD.MOV.U32 R116, RZ, RZ, R118 ;  /* 0x000000ffff744224 */ /* 0x001fc600078e0076 */
[----:B------:R-:W4:Y:S01]  /*8330*/  LDL R118, [R1+0x4b0] ;  /* 0x0004b00001767983 */ /* 0x000f220000100800 */
[----:B------:R-:W-:-:S03]  /*8340*/  @P4 IMAD.MOV.U32 R117, RZ, RZ, R119 ;  /* 0x000000ffff754224 */ /* 0x000fc600078e0077 */
[----:B------:R-:W4:Y:S01]  /*8350*/  LDL R119, [R1+0x4a8] ;  /* 0x0004a80001777983 */ /* 0x000f220000100800 */
[----:B------:R-:W-:-:S03]  /*8360*/  PRMT R181, RZ, 0x7610, R181 ;  /* 0x00007610ffb57816 */ /* 0x000fc600000000b5 */
[----:B------:R-:W-:Y:S04]  /*8370*/  STL [R1+0x51c], R134 ;  /* 0x00051c8601007387 */ /* 0x000fe80000100800 */
[----:B------:R3:W4:Y:S02]  /*8380*/  @P4 LDG.E.U16 R181, desc[UR6][R116.64] ;  /* 0x0000000674b54981 */ /* 0x000724000c1e1500 */
[----:B---3--:R-:W-:Y:S02]  /*8390*/  @P1 IMAD.MOV.U32 R117, RZ, RZ, R123 ;  /* 0x000000ffff751224 */ /* 0x008fe400078e007b */
[----:B------:R-:W3:Y:S01]  /*83a0*/  LDL R123, [R1+0x49c] ;  /* 0x00049c00017b7983 */ /* 0x000ee20000100800 */
[----:B------:R-:W-:-:S03]  /*83b0*/  @P1 IMAD.MOV.U32 R116, RZ, RZ, R0 ;  /* 0x000000ffff741224 */ /* 0x000fc600078e0000 */
[----:B------:R-:W3:Y:S01]  /*83c0*/  LDL R0, [R1+0x4a0] ;  /* 0x0004a00001007983 */ /* 0x000ee20000100800 */
[C---:B------:R-:W-:Y:S02]  /*83d0*/  ISETP.GT.AND P0, PT, R130.reuse, 0xc, PT ;  /* 0x0000000c8200780c */ /* 0x040fe40003f04270 */
[----:B------:R-:W-:Y:S02]  /*83e0*/  PRMT R165, RZ, 0x7610, R165 ;  /* 0x00007610ffa57816 */ /* 0x000fe400000000a5 */
[C---:B------:R-:W-:Y:S02]  /*83f0*/  ISETP.GT.AND P2, PT, R130.reuse, 0xd, PT ;  /* 0x0000000d8200780c */ /* 0x040fe40003f44270 */
[----:B------:R-:W-:Y:S02]  /*8400*/  PRMT R129, RZ, 0x7610, R129 ;  /* 0x00007610ff817816 */ /* 0x000fe40000000081 */
[----:B------:R-:W-:Y:S01]  /*8410*/  ISETP.GT.AND P3, PT, R130, 0xe, PT ;  /* 0x0000000e8200780c */ /* 0x000fe20003f64270 */
[----:B------:R0:W3:Y:S01]  /*8420*/  @P1 LDG.E.U16 R165, desc[UR6][R116.64] ;  /* 0x0000000674a51981 */ /* 0x0000e2000c1e1500 */
[----:B------:R-:W-:-:S03]  /*8430*/  PRMT R127, RZ, 0x7610, R127 ;  /* 0x00007610ff7f7816 */ /* 0x000fc6000000007f */
[----:B0-----:R-:W-:Y:S02]  /*8440*/  @P0 IMAD.MOV.U32 R116, RZ, RZ, R131 ;  /* 0x000000ffff740224 */ /* 0x001fe400078e0083 */
[----:B------:R-:W-:-:S05]  /*8450*/  @P0 IMAD.MOV.U32 R117, RZ, RZ, R132 ;  /* 0x000000ffff750224 */ /* 0x000fca00078e0084 */
[----:B------:R2:W3:Y:S01]  /*8460*/  @P0 LDG.E.U16 R129, desc[UR6][R116.64] ;  /* 0x0000000674810981 */ /* 0x0004e2000c1e1500 */
[----:B------:R-:W-:Y:S02]  /*8470*/  ISETP.GT.AND P4, PT, R130, 0xf, PT ;  /* 0x0000000f8200780c */ /* 0x000fe40003f84270 */
[----:B------:R-:W-:Y:S01]  /*8480*/  PRMT R128, RZ, 0x7610, R128 ;  /* 0x00007610ff807816 */ /* 0x000fe20000000080 */
[----:B--2---:R-:W-:Y:S02]  /*8490*/  @P2 IMAD.MOV.U32 R117, RZ, RZ, R121 ;  /* 0x000000ffff752224 */ /* 0x004fe400078e0079 */
[----:B----4-:R-:W-:-:S05]  /*84a0*/  @P2 IMAD.MOV.U32 R116, RZ, RZ, R118 ;  /* 0x000000ffff742224 */ /* 0x010fca00078e0076 */
[----:B------:R0:W2:Y:S02]  /*84b0*/  @P2 LDG.E.U16 R127, desc[UR6][R116.64] ;  /* 0x00000006747f2981 */ /* 0x0000a4000c1e1500 */
[----:B0-----:R-:W-:Y:S02]  /*84c0*/  @P3 IMAD.MOV.U32 R116, RZ, RZ, R119 ;  /* 0x000000ffff743224 */ /* 0x001fe400078e0077 */
[----:B------:R-:W-:-:S05]  /*84d0*/  @P3 IMAD.MOV.U32 R117, RZ, RZ, R120 ;  /* 0x000000ffff753224 */ /* 0x000fca00078e0078 */
[----:B------:R3:W4:Y:S01]  /*84e0*/  @P3 LDG.E.U16 R128, desc[UR6][R116.64] ;  /* 0x0000000674803981 */ /* 0x000722000c1e1500 */
[----:B------:R-:W-:-:S03]  /*84f0*/  PRMT R111, RZ, 0x7610, R111 ;  /* 0x00007610ff6f7816 */ /* 0x000fc6000000006f */
[----:B------:R-:W-:Y:S04]  /*8500*/  STL [R1+0x518], R133 ;  /* 0x0005188501007387 */ /* 0x000fe80000100800 */
[----:B------:R-:W4:Y:S04]  /*8510*/  LDL R121, [R1+0x494] ;  /* 0x0004940001797983 */ /* 0x000f280000100800 */
[----:B------:R-:W4:Y:S04]  /*8520*/  LDL R118, [R1+0x498] ;  /* 0x0004980001767983 */ /* 0x000f280000100800 */
[----:B------:R-:W4:Y:S04]  /*8530*/  LDL R120, [R1+0x48c] ;  /* 0x00048c0001787983 */ /* 0x000f280000100800 */
[----:B------:R-:W4:Y:S01]  /*8540*/  LDL R119, [R1+0x490] ;  /* 0x0004900001777983 */ /* 0x000f220000100800 */
[----:B---3--:R-:W-:-:S02]  /*8550*/  @P4 IMAD.MOV.U32 R117, RZ, RZ, R123 ;  /* 0x000000ffff754224 */ /* 0x008fc400078e007b */
[----:B------:R-:W-:-:S05]  /*8560*/  @P4 IMAD.MOV.U32 R116, RZ, RZ, R0 ;  /* 0x000000ffff744224 */ /* 0x000fca00078e0000 */
[----:B------:R0:W3:Y:S01]  /*8570*/  @P4 LDG.E.U16 R111, desc[UR6][R116.64] ;  /* 0x00000006746f4981 */ /* 0x0000e2000c1e1500 */
[----:B------:R-:W-:-:S03]  /*8580*/  ISETP.GT.AND P1, PT, R130, 0x10, PT ;  /* 0x000000108200780c */ /* 0x000fc60003f24270 */
[----:B--2---:R1:W-:Y:S04]  /*8590*/  STL [R1+0x50], R127 ;  /* 0x0000507f01007387 */ /* 0x0043e80000100800 */
[----:B-1----:R-:W2:Y:S04]  /*85a0*/  LDL R127, [R1+0x488] ;  /* 0x00048800017f7983 */ /* 0x002ea80000100800 */
[----:B----4-:R1:W-:Y:S04]  /*85b0*/  STL [R1+0x4c], R128 ;  /* 0x00004c8001007387 */ /* 0x0103e80000100800 */
[----:B------:R-:W4:Y:S04]  /*85c0*/  LDL R123, [R1+0x47c] ;  /* 0x00047c00017b7983 */ /* 0x000f280000100800 */
[----:B------:R-:W4:Y:S04]  /*85d0*/  LDL R0, [R1+0x480] ;  /* 0x0004800001007983 */ /* 0x000f280000100800 */
[----:B-1----:R-:W4:Y:S01]  /*85e0*/  LDL R128, [R1+0x484] ;  /* 0x0004840001807983 */ /* 0x002f220000100800 */
[----:B0-----:R-:W-:-:S02]  /*85f0*/  @P1 IMAD.MOV.U32 R116, RZ, RZ, R118 ;  /* 0x000000ffff741224 */ /* 0x001fc400078e0076 */
[----:B------:R-:W-:Y:S01]  /*8600*/  @P1 IMAD.MOV.U32 R117, RZ, RZ, R121 ;  /* 0x000000ffff751224 */ /* 0x000fe200078e0079 */
[----:B---3--:R0:W-:Y:S04]  /*8610*/  STL [R1+0x638], R111 ;  /* 0x0006386f01007387 */ /* 0x0081e80000100800 */
[----:B------:R-:W3:Y:S04]  /*8620*/  LDL R121, [R1+0x474] ;  /* 0x0004740001797983 */ /* 0x000ee80000100800 */
[----:B------:R-:W3:Y:S01]  /*8630*/  LDL R118, [R1+0x478] ;  /* 0x0004780001767983 */ /* 0x000ee20000100800 */
[----:B------:R-:W-:-:S02]  /*8640*/  ISETP.GT.AND P0, PT, R130, 0x11, PT ;  /* 0x000000118200780c */ /* 0x000fc40003f04270 */
[----:B------:R-:W-:Y:S02]  /*8650*/  PRMT R142, RZ, 0x7610, R142 ;  /* 0x00007610ff8e7816 */ /* 0x000fe4000000008e */
[C---:B------:R-:W-:Y:S02]  /*8660*/  ISETP.GT.AND P2, PT, R130.reuse, 0x12, PT ;  /* 0x000000128200780c */ /* 0x040fe40003f44270 */
[----:B------:R-:W-:Y:S02]  /*8670*/  PRMT R158, RZ, 0x7610, R158 ;  /* 0x00007610ff9e7816 */ /* 0x000fe4000000009e */
[C---:B------:R-:W-:Y:S01]  /*8680*/  ISETP.GT.AND P3, PT, R130.reuse, 0x13, PT ;  /* 0x000000138200780c */ /* 0x040fe20003f64270 */
[----:B------:R1:W3:Y:S01]  /*8690*/  @P1 LDG.E.U16 R142, desc[UR6][R116.64] ;  /* 0x00000006748e1981 */ /* 0x0002e2000c1e1500 */
[----:B------:R-:W-:Y:S02]  /*86a0*/  ISETP.GT.AND P4, PT, R130, 0x14, PT ;  /* 0x000000148200780c */ /* 0x000fe40003f84270 */
[----:B------:R-:W-:Y:S01]  /*86b0*/  PRMT R180, RZ, 0x7610, R180 ;  /* 0x00007610ffb47816 */ /* 0x000fe200000000b4 */
[----:B------:R-:W-:Y:S01]  /*86c0*/  STL [R1+0x54], R129 ;  /* 0x0000548101007387 */ /* 0x000fe20000100800 */
[----:B-1----:R-:W-:-:S02]  /*86d0*/  @P0 IMAD.MOV.U32 R116, RZ, RZ, R119 ;  /* 0x000000ffff740224 */ /* 0x002fc400078e0077 */
[----:B------:R-:W-:Y:S01]  /*86e0*/  @P0 IMAD.MOV.U32 R117, RZ, RZ, R120 ;  /* 0x000000ffff750224 */ /* 0x000fe200078e0078 */
[----:B------:R-:W3:Y:S04]  /*86f0*/  LDL R119, [R1+0x470] ;  /* 0x0004700001777983 */ /* 0x000ee80000100800 */
[----:B------:R2:W3:Y:S04]  /*8700*/  @P0 LDG.E.U16 R158, desc[UR6][R116.64] ;  /* 0x00000006749e0981 */ /* 0x0004e8000c1e1500 */
[----:B------:R-:W3:Y:S01]  /*8710*/  LDL R120, [R1+0x46c] ;  /* 0x00046c0001787983 */ /* 0x000ee20000100800 */
[----:B------:R-:W-:Y:S01]  /*8720*/  PRMT R164, RZ, 0x7610, R164 ;  /* 0x00007610ffa47816 */ /* 0x000fe200000000a4 */
[----:B--2---:R-:W-:Y:S01]  /*8730*/  @P2 IMAD.MOV.U32 R116, RZ, RZ, R127 ;  /* 0x000000ffff742224 */ /* 0x004fe200078e007f */
[----:B------:R-:W-:Y:S01]  /*8740*/  PRMT R122, RZ, 0x7610, R122 ;  /* 0x00007610ff7a7816 */ /* 0x000fe2000000007a */
[----:B------:R-:W2:Y:S01]  /*8750*/  LDL R127, [R1+0x454] ;  /* 0x00045400017f7983 */ /* 0x000ea20000100800 */
[----:B----4-:R-:W-:-:S05]  /*8760*/  @P2 IMAD.MOV.U32 R117, RZ, RZ, R128 ;  /* 0x000000ffff752224 */ /* 0x010fca00078e0080 */
[----:B------:R1:W4:Y:S02]  /*8770*/  @P2 LDG.E.U16 R180, desc[UR6][R116.64] ;  /* 0x0000000674b42981 */ /* 0x000324000c1e1500 */
[----:B-1----:R-:W-:Y:S02]  /*8780*/  @P3 IMAD.MOV.U32 R116, RZ, RZ, R0 ;  /* 0x000000ffff743224 */ /* 0x002fe400078e0000 */
[----:B------:R-:W-:Y:S01]  /*8790*/  @P3 IMAD.MOV.U32 R117, RZ, RZ, R123 ;  /* 0x000000ffff753224 */ /* 0x000fe200078e007b */
[----:B------:R-:W2:Y:S04]  /*87a0*/  LDL R0, [R1+0x468] ;  /* 0x0004680001007983 */ /* 0x000ea80000100800 */
[----:B------:R-:W4:Y:S04]  /*87b0*/  LDL R123, [R1+0x464] ;  /* 0x00046400017b7983 */ /* 0x000f280000100800 */
[----:B------:R3:W4:Y:S02]  /*87c0*/  @P3 LDG.E.U16 R164, desc[UR6][R116.64] ;  /* 0x0000000674a43981 */ /* 0x000724000c1e1500 */
[----:B---3--:R-:W-:-:S02]  /*87d0*/  @P4 IMAD.MOV.U32 R117, RZ, RZ, R121 ;  /* 0x000000ffff754224 */ /* 0x008fc400078e0079 */
[----:B------:R-:W3:Y:S01]  /*87e0*/  LDL R121, [R1+0x45c] ;  /* 0x00045c0001797983 */ /* 0x000ee20000100800 */
[----:B------:R-:W-:-:S03]  /*87f0*/  @P4 IMAD.MOV.U32 R116, RZ, RZ, R118 ;  /* 0x000000ffff744224 */ /* 0x000fc600078e0076 */
[----:B------:R-:W3:Y:S04]  /*8800*/  LDL R118, [R1+0x460] ;  /* 0x0004600001767983 */ /* 0x000ee80000100800 */
[----:B------:R1:W3:Y:S01]  /*8810*/  @P4 LDG.E.U16 R122, desc[UR6][R116.64] ;  /* 0x00000006747a4981 */ /* 0x0002e2000c1e1500 */
[C---:B------:R-:W-:Y:S02]  /*8820*/  ISETP.GT.AND P1, PT, R130.reuse, 0x15, PT ;  /* 0x000000158200780c */ /* 0x040fe40003f24270 */
[C---:B------:R-:W-:Y:S02]  /*8830*/  ISETP.GT.AND P0, PT, R130.reuse, 0x16, PT ;  /* 0x000000168200780c */ /* 0x040fe40003f04270 */
[----:B------:R-:W-:Y:S02]  /*8840*/  PRMT R124, RZ, 0x7610, R124 ;  /* 0x00007610ff7c7816 */ /* 0x000fe4000000007c */
[----:B------:R-:W-:-:S02]  /*8850*/  ISETP.GT.AND P2, PT, R130, 0x17, PT ;  /* 0x000000178200780c */ /* 0x000fc40003f44270 */
[----:B0-----:R-:W-:-:S05]  /*8860*/  PRMT R111, RZ, 0x7610, R111 ;  /* 0x00007610ff6f7816 */ /* 0x001fca000000006f */
[----:B-1----:R-:W-:Y:S02]  /*8870*/  @P1 IMAD.MOV.U32 R116, RZ, RZ, R119 ;  /* 0x000000ffff741224 */ /* 0x002fe400078e0077 */
[----:B------:R-:W-:-:S05]  /*8880*/  @P1 IMAD.MOV.U32 R117, RZ, RZ, R120 ;  /* 0x000000ffff751224 */ /* 0x000fca00078e0078 */
[----:B------:R2:W3:Y:S01]  /*8890*/  @P1 LDG.E.U16 R124, desc[UR6][R116.64] ;  /* 0x00000006747c1981 */ /* 0x0004e2000c1e1500 */
[----:B------:R-:W-:Y:S01]  /*88a0*/  PRMT R110, RZ, 0x7610, R110 ;  /* 0x00007610ff6e7816 */ /* 0x000fe2000000006e */
[----:B--2---:R-:W-:Y:S02]  /*88b0*/  @P0 IMAD.MOV.U32 R116, RZ, RZ, R0 ;  /* 0x000000ffff740224 */ /* 0x004fe400078e0000 */
[----:B----4-:R-:W-:-:S05]  /*88c0*/  @P0 IMAD.MOV.U32 R117, RZ, RZ, R123 ;  /* 0x000000ffff750224 */ /* 0x010fca00078e007b */
[----:B------:R3:W2:Y:S02]  /*88d0*/  @P0 LDG.E.U16 R111, desc[UR6][R116.64] ;  /* 0x00000006746f0981 */ /* 0x0006a4000c1e1500 */
[----:B---3--:R-:W-:Y:S02]  /*88e0*/  @P2 IMAD.MOV.U32 R117, RZ, RZ, R121 ;  /* 0x000000ffff752224 */ /* 0x008fe400078e0079 */
[----:B------:R-:W-:Y:S01]  /*88f0*/  @P2 IMAD.MOV.U32 R116, RZ, RZ, R118 ;  /* 0x000000ffff742224 */ /* 0x000fe200078e0076 */
[----:B------:R0:W-:Y:S04]  /*8900*/  STL [R1+0x3c], R122 ;  /* 0x00003c7a01007387 */ /* 0x0001e80000100800 */
[----:B------:R-:W3:Y:S04]  /*8910*/  @P2 LDG.E.U16 R110, desc[UR6][R116.64] ;  /* 0x00000006746e2981 */ /* 0x000ee8000c1e1500 */
[----:B------:R-:W4:Y:S04]  /*8920*/  LDL R120, [R1+0x44c] ;  /* 0x00044c0001787983 */ /* 0x000f280000100800 */
[----:B0-----:R-:W4:Y:S04]  /*8930*/  LDL R122, [R1+0x458] ;  /* 0x00045800017a7983 */ /* 0x001f280000100800 */
[----:B------:R-:W4:Y:S01]  /*8940*/  LDL R119, [R1+0x450] ;  /* 0x0004500001777983 */ /* 0x000f220000100800 */
[----:B------:R-:W-:-:S03]  /*8950*/  ISETP.GT.AND P3, PT, R130, 0x18, PT ;  /* 0x000000188200780c */ /* 0x000fc60003f64270 */
[----:B------:R0:W-:Y:S04]  /*8960*/  STL [R1+0x34], R124 ;  /* 0x0000347c01007387 */ /* 0x0001e80000100800 */
[----:B------:R-:W4:Y:S04]  /*8970*/  LDL R0, [R1+0x448] ;  /* 0x0004480001007983 */ /* 0x000f280000100800 */
[----:B0-----:R-:W4:Y:S04]  /*8980*/  LDL R124, [R1+0x444] ;  /* 0x00044400017c7983 */ /* 0x001f280000100800 */
[----:B--2---:R-:W-:Y:S04]  /*8990*/  STL [R1+0x63c], R111 ;  /* 0x00063c6f01007387 */ /* 0x004fe80000100800 */
[----:B------:R-:W2:Y:S04]  /*89a0*/  LDL R123, [R1+0x43c] ;  /* 0x00043c00017b7983 */ /* 0x000ea80000100800 */
[----:B------:R-:W2:Y:S04]  /*89b0*/  LDL R121, [R1+0x440] ;  /* 0x0004400001797983 */ /* 0x000ea80000100800 */
[----:B------:R-:W2:Y:S04]  /*89c0*/  LDL R118, [R1+0x438] ;  /* 0x0004380001767983 */ /* 0x000ea80000100800 */
[----:B---3--:R-:W-:Y:S01]  /*89d0*/  STL [R1+0x640], R110 ;  /* 0x0006406e01007387 */ /* 0x008fe20000100800 */
[----:B----4-:R-:W-:-:S03]  /*89e0*/  @P3 IMAD.MOV.U32 R116, RZ, RZ, R122 ;  /* 0x000000ffff743224 */ /* 0x010fc600078e007a */
[----:B------:R-:W3:Y:S01]  /*89f0*/  LDL R122, [R1+0x434] ;  /* 0x00043400017a7983 */ /* 0x000ee20000100800 */
[C---:B------:R-:W-:Y:S01]  /*8a00*/  ISETP.GT.AND P4, PT, R130.reuse, 0x19, PT ;  /* 0x000000198200780c */ /* 0x040fe20003f84270 */
[----:B------:R-:W-:Y:S01]  /*8a10*/  @P3 IMAD.MOV.U32 R117, RZ, RZ, R127 ;  /* 0x000000ffff753224 */ /* 0x000fe200078e007f */
[----:B------:R-:W-:Y:S02]  /*8a20*/  PRMT R145, RZ, 0x7610, R145 ;  /* 0x00007610ff917816 */ /* 0x000fe40000000091 */
[C---:B------:R-:W-:Y:S02]  /*8a30*/  ISETP.GT.AND P1, PT, R130.reuse, 0x1a, PT ;  /* 0x0000001a8200780c */ /* 0x040fe40003f24270 */
[----:B------:R-:W-:Y:S02]  /*8a40*/  PRMT R191, RZ, 0x7610, R191 ;  /* 0x00007610ffbf7816 */ /* 0x000fe400000000bf */
[----:B------:R-:W-:Y:S01]  /*8a50*/  ISETP.GT.AND P0, PT, R130, 0x1b, PT ;  /* 0x0000001b8200780c */ /* 0x000fe20003f04270 */
[----:B------:R0:W4:Y:S01]  /*8a60*/  @P3 LDG.E.U16 R145, desc[UR6][R116.64] ;  /* 0x0000000674913981 */ /* 0x000122000c1e1500 */
[----:B------:R-:W-:-:S02]  /*8a70*/  PRMT R179, RZ, 0x7610, R179 ;  /* 0x00007610ffb37816 */ /* 0x000fc400000000b3 */
[----:B------:R-:W-:Y:S01]  /*8a80*/  ISETP.GT.AND P2, PT, R130, 0x1c, PT ;  /* 0x0000001c8200780c */ /* 0x000fe20003f44270 */
[----:B0-----:R-:W-:Y:S02]  /*8a90*/  @P4 IMAD.MOV.U32 R116, RZ, RZ, R119 ;  /* 0x000000ffff744224 */ /* 0x001fe400078e0077 */
[----:B------:R-:W-:Y:S01]  /*8aa0*/  @P4 IMAD.MOV.U32 R117, RZ, RZ, R120 ;  /* 0x000000ffff754224 */ /* 0x000fe200078e0078 */
[----:B------:R-:W4:Y:S04]  /*8ab0*/  LDL R119, [R1+0x430] ;  /* 0x0004300001777983 */ /* 0x000f280000100800 */
[----:B------:R0:W4:Y:S04]  /*8ac0*/  @P4 LDG.E.U16 R191, desc[UR6][R116.64] ;  /* 0x0000000674bf4981 */ /* 0x000128000c1e1500 */
[----:B------:R-:W4:Y:S01]  /*8ad0*/  LDL R120, [R1+0x42c] ;  /* 0x00042c0001787983 */ /* 0x000f220000100800 */
[----:B------:R-:W-:Y:S01]  /*8ae0*/  PRMT R246, RZ, 0x7610, R246 ;  /* 0x00007610fff67816 */ /* 0x000fe200000000f6 */
[----:B0-----:R-:W-:-:S02]  /*8af0*/  @P1 IMAD.MOV.U32 R116, RZ, RZ, R0 ;  /* 0x000000ffff741224 */ /* 0x001fc400078e0000 */
[----:B------:R-:W-:Y:S01]  /*8b00*/  @P1 IMAD.MOV.U32 R117, RZ, RZ, R124 ;  /* 0x000000ffff751224 */ /* 0x000fe200078e007c */
[----:B------:R-:W4:Y:S04]  /*8b10*/  LDL R0, [R1+0x428] ;  /* 0x0004280001007983 */ /* 0x000f280000100800 */
[----:B------:R2:W4:Y:S04]  /*8b20*/  @P1 LDG.E.U16 R179, desc[UR6][R116.64] ;  /* 0x0000000674b31981 */ /* 0x000528000c1e1500 */
[----:B------:R-:W4:Y:S01]  /*8b30*/  LDL R124, [R1+0x41c] ;  /* 0x00041c00017c7983 */ /* 0x000f220000100800 */
[----:B--2---:R-:W-:-:S02]  /*8b40*/  @P0 IMAD.MOV.U32 R117, RZ, RZ, R123 ;  /* 0x000000ffff750224 */ /* 0x004fc400078e007b */
[----:B------:R-:W-:Y:S01]  /*8b50*/  @P0 IMAD.MOV.U32 R116, RZ, RZ, R121 ;  /* 0x000000ffff740224 */ /* 0x000fe200078e0079 */
[C---:B------:R-:W-:Y:S01]  /*8b60*/  ISETP.GT.AND P3, PT, R130.reuse, 0x1d, PT ;  /* 0x0000001d8200780c */ /* 0x040fe20003f64270 */
[----:B------:R-:W2:Y:S04]  /*8b70*/  LDL R121, [R1+0x424] ;  /* 0x0004240001797983 */ /* 0x000ea80000100800 */
[----:B------:R3:W2:Y:S01]  /*8b80*/  @P0 LDG.E.U16 R246, desc[UR6][R116.64] ;  /* 0x0000000674f60981 */ /* 0x0006a2000c1e1500 */
[----:B------:R-:W-:Y:S02]  /*8b90*/  ISETP.GT.AND P4, PT, R130, 0x1e, PT ;  /* 0x0000001e8200780c */ /* 0x000fe40003f84270 */
[----:B------:R-:W-:Y:S01]  /*8ba0*/  PRMT R126, RZ, 0x7610, R126 ;  /* 0x00007610ff7e7816 */ /* 0x000fe2000000007e */
[----:B------:R-:W2:Y:S01]  /*8bb0*/  LDL R123, [R1+0x414] ;  /* 0x00041400017b7983 */ /* 0x000ea20000100800 */
[----:B---3--:R-:W-:-:S03]  /*8bc0*/  @P2 IMAD.MOV.U32 R117, RZ, RZ, R122 ;  /* 0x000000ffff752224 */ /* 0x008fc600078e007a */
[----:B------:R-:W3:Y:S01]  /*8bd0*/  LDL R122, [R1+0x420] ;  /* 0x00042000017a7983 */ /* 0x000ee20000100800 */
[----:B------:R-:W-:Y:S01]  /*8be0*/  @P2 IMAD.MOV.U32 R116, RZ, RZ, R118 ;  /* 0x000000ffff742224 */ /* 0x000fe200078e0076 */
[----:B------:R-:W-:Y:S02]  /*8bf0*/  PRMT R125, RZ, 0x7610, R125 ;  /* 0x00007610ff7d7816 */ /* 0x000fe4000000007d */
[----:B------:R-:W-:Y:S01]  /*8c00*/  ISETP.GT.AND P1, PT, R130, 0x1f, PT ;  /* 0x0000001f8200780c */ /* 0x000fe20003f24270 */
[----:B------:R-:W3:Y:S04]  /*8c10*/  LDL R118, [R1+0x418] ;  /* 0x0004180001767983 */ /* 0x000ee80000100800 */
[----:B------:R4:W3:Y:S01]  /*8c20*/  @P2 LDG.E.U16 R126, desc[UR6][R116.64] ;  /* 0x00000006747e2981 */ /* 0x0008e2000c1e1500 */
[----:B------:R-:W-:Y:S01]  /*8c30*/  PRMT R114, RZ, 0x7610, R114 ;  /* 0x00007610ff727816 */ /* 0x000fe20000000072 */
[----:B----4-:R-:W-:Y:S01]  /*8c40*/  @P3 IMAD.MOV.U32 R116, RZ, RZ, R119 ;  /* 0x000000ffff743224 */ /* 0x010fe200078e0077 */
[----:B------:R-:W-:Y:S01]  /*8c50*/  PRMT R113, RZ, 0x7610, R113 ;  /* 0x00007610ff717816 */ /* 0x000fe20000000071 */
[----:B------:R-:W4:Y:S01]  /*8c60*/  LDL R119, [R1+0x410] ;  /* 0x0004100001777983 */ /* 0x000f220000100800 */
[----:B------:R-:W-:-:S03]  /*8c70*/  @P3 IMAD.MOV.U32 R117, RZ, RZ, R120 ;  /* 0x000000ffff753224 */ /* 0x000fc600078e0078 */
[----:B------:R-:W4:Y:S04]  /*8c80*/  LDL R120, [R1+0x40c] ;  /* 0x00040c0001787983 */ /* 0x000f280000100800 */
[----:B------:R0:W4:Y:S02]  /*8c90*/  @P3 LDG.E.U16 R125, desc[UR6][R116.64] ;  /* 0x00000006747d3981 */ /* 0x000124000c1e1500 */
[----:B0-----:R-:W-:Y:S02]  /*8ca0*/  @P4 IMAD.MOV.U32 R116, RZ, RZ, R0 ;  /* 0x000000ffff744224 */ /* 0x001fe400078e0000 */
[----:B--2---:R-:W-:-:S05]  /*8cb0*/  @P4 IMAD.MOV.U32 R117, RZ, RZ, R121 ;  /* 0x000000ffff754224 */ /* 0x004fca00078e0079 */
[----:B------:R0:W2:Y:S02]  /*8cc0*/  @P4 LDG.E.U16 R114, desc[UR6][R116.64] ;  /* 0x0000000674724981 */ /* 0x0000a4000c1e1500 */
[----:B0-----:R-:W-:Y:S02]  /*8cd0*/  @P1 IMAD.MOV.U32 R117, RZ, RZ, R124 ;  /* 0x000000ffff751224 */ /* 0x001fe400078e007c */
[----:B---3--:R-:W-:-:S05]  /*8ce0*/  @P1 IMAD.MOV.U32 R116, RZ, RZ, R122 ;  /* 0x000000ffff741224 */ /* 0x008fca00078e007a */
[----:B------:R0:W3:Y:S01]  /*8cf0*/  @P1 LDG.E.U16 R113, desc[UR6][R116.64] ;  /* 0x0000000674711981 */ /* 0x0000e2000c1e1500 */
[----:B------:R-:W-:-:S13]  /*8d00*/  ISETP.GT.AND P0, PT, R130, 0x20, PT ;  /* 0x000000208200780c */ /* 0x000fda0003f04270 */
[----:B0-----:R-:W-:Y:S01]  /*8d10*/  @P0 IMAD.MOV.U32 R117, RZ, RZ, R123 ;  /* 0x000000ffff750224 */ /* 0x001fe200078e007b */
[----:B----4-:R0:W-:Y:S04]  /*8d20*/  STL [R1+0x1c], R125 ;  /* 0x00001c7d01007387 */ /* 0x0101e80000100800 */
[----:B------:R-:W4:Y:S04]  /*8d30*/  LDL R121, [R1+0x408] ;  /* 0x0004080001797983 */ /* 0x000f280000100800 */
[----:B------:R-:W4:Y:S04]  /*8d40*/  LDL R0, [R1+0x400] ;  /* 0x0004000001007983 */ /* 0x000f280000100800 */
[----:B0-----:R-:W4:Y:S04]  /*8d50*/  LDL R125, [R1+0x404] ;  /* 0x00040400017d7983 */ /* 0x001f280000100800 */
[----:B--2---:R-:W-:Y:S04]  /*8d60*/  STL [R1+0x644], R114 ;  /* 0x0006447201007387 */ /* 0x004fe80000100800 */
[----:B------:R-:W2:Y:S04]  /*8d70*/  LDL R124, [R1+0x3fc] ;  /* 0x0003fc00017c7983 */ /* 0x000ea80000100800 */
[----:B------:R-:W2:Y:S04]  /*8d80*/  LDL R122, [R1+0x3f8] ;  /* 0x0003f800017a7983 */ /* 0x000ea80000100800 */
[----:B---3--:R0:W-:Y:S04]  /*8d90*/  STL [R1+0x648], R113 ;  /* 0x0006487101007387 */ /* 0x0081e80000100800 */
[----:B------:R-:W3:Y:S01]  /*8da0*/  LDL R123, [R1+0x3f4] ;  /* 0x0003f400017b7983 */ /* 0x000ee20000100800 */
[C---:B------:R-:W-:Y:S01]  /*8db0*/  ISETP.GT.AND P2, PT, R130.reuse, 0x21, PT ;  /* 0x000000218200780c */ /* 0x040fe20003f44270 */
[----:B------:R-:W-:Y:S01]  /*8dc0*/  @P0 IMAD.MOV.U32 R116, RZ, RZ, R118 ;  /* 0x000000ffff740224 */ /* 0x000fe200078e0076 */
[----:B------:R-:W-:Y:S01]  /*8dd0*/  PRMT R144, RZ, 0x7610, R144 ;  /* 0x00007610ff907816 */ /* 0x000fe20000000090 */
[----:B------:R-:W3:Y:S01]  /*8de0*/  LDL R118, [R1+0x3f0] ;  /* 0x0003f00001767983 */ /* 0x000ee20000100800 */
[----:B------:R-:W-:-:S02]  /*8df0*/  ISETP.GT.AND P3, PT, R130, 0x22, PT ;  /* 0x000000228200780c */ /* 0x000fc40003f64270 */
[C---:B------:R-:W-:Y:S02]  /*8e00*/  ISETP.GT.AND P4, PT, R130.reuse, 0x23, PT ;  /* 0x000000238200780c */ /* 0x040fe40003f84270 */
[----:B------:R1:W3:Y:S01]  /*8e10*/  @P0 LDG.E.U16 R144, desc[UR6][R116.64] ;  /* 0x0000000674900981 */ /* 0x0002e2000c1e1500 */
[----:B------:R-:W-:Y:S02]  /*8e20*/  PRMT R160, RZ, 0x7610, R160 ;  /* 0x00007610ffa07816 */ /* 0x000fe400000000a0 */
[----:B------:R-:W-:Y:S02]  /*8e30*/  PRMT R178, RZ, 0x7610, R178 ;  /* 0x00007610ffb27816 */ /* 0x000fe400000000b2 */
[----:B------:R-:W-:Y:S01]  /*8e40*/  ISETP.GT.AND P1, PT, R130, 0x24, PT ;  /* 0x000000248200780c */ /* 0x000fe20003f24270 */
[----:B-1----:R-:W-:Y:S02]  /*8e50*/  @P2 IMAD.MOV.U32 R116, RZ, RZ, R119 ;  /* 0x000000ffff742224 */ /* 0x002fe400078e0077 */
[----:B------:R-:W-:-:S05]  /*8e60*/  @P2 IMAD.MOV.U32 R117, RZ, RZ, R120 ;  /* 0x000000ffff752224 */ /* 0x000fca00078e0078 */
[----:B------:R4:W3:Y:S01]  /*8e70*/  @P2 LDG.E.U16 R160, desc[UR6][R116.64] ;  /* 0x0000000674a02981 */ /* 0x0008e2000c1e1500 */
[----:B------:R-:W-:Y:S01]  /*8e80*/  PRMT R7, RZ, 0x7610, R7 ;  /* 0x00007610ff077816 */ /* 0x000fe20000000007 */
[----:B----4-:R-:W-:Y:S02]  /*8e90*/  @P3 IMAD.MOV.U32 R116, RZ, RZ, R121 ;  /* 0x000000ffff743224 */ /* 0x010fe400078e0079 */
[----:B------:R-:W-:-:S05]  /*8ea0*/  @P3 IMAD.MOV.U32 R117, RZ, RZ, R125 ;  /* 0x000000ffff753224 */ /* 0x000fca00078e007d */
[----:B------:R1:W4:Y:S01]  /*8eb0*/  @P3 LDG.E.U16 R178, desc[UR6][R116.64] ;  /* 0x0000000674b23981 */ /* 0x000322000c1e1500 */
[----:B0-----:R-:W-:Y:S01]  /*8ec0*/  PRMT R113, RZ, 0x7610, R113 ;  /* 0x00007610ff717816 */ /* 0x001fe20000000071 */
[----:B-1----:R-:W-:Y:S02]  /*8ed0*/  @P4 IMAD.MOV.U32 R116, RZ, RZ, R0 ;  /* 0x000000ffff744224 */ /* 0x002fe400078e0000 */
[----:B------:R0:W-:Y:S04]  /*8ee0*/  STL [R1+0x20], R126 ;  /* 0x0000207e01007387 */ /* 0x0001e80000100800 */
[----:B------:R-:W4:Y:S04]  /*8ef0*/  LDL R119, [R1+0x3ec] ;  /* 0x0003ec0001777983 */ /* 0x000f280000100800 */
[----:B------:R-:W4:Y:S04]  /*8f00*/  LDL R120, [R1+0x3e8] ;  /* 0x0003e80001787983 */ /* 0x000f280000100800 */
[----:B------:R-:W4:Y:S04]  /*8f10*/  LDL R121, [R1+0x3e4] ;  /* 0x0003e40001797983 */ /* 0x000f280000100800 */
[----:B------:R-:W4:Y:S04]  /*8f20*/  LDL R0, [R1+0x3e0] ;  /* 0x0003e00001007983 */ /* 0x000f280000100800 */
[----:B0-----:R-:W4:Y:S01]  /*8f30*/  LDL R126, [R1+0x3dc] ;  /* 0x0003dc00017e7983 */ /* 0x001f220000100800 */
[----:B--2---:R-:W-:-:S05]  /*8f40*/  @P4 IMAD.MOV.U32 R117, RZ, RZ, R124 ;  /* 0x000000ffff754224 */ /* 0x004fca00078e007c */
[----:B------:R0:W2:Y:S02]  /*8f50*/  @P4 LDG.E.U16 R7, desc[UR6][R116.64] ;  /* 0x0000000674074981 */ /* 0x0000a4000c1e1500 */
[----:B0-----:R-:W-:Y:S01]  /*8f60*/  @P1 IMAD.MOV.U32 R116, RZ, RZ, R122 ;  /* 0x000000ffff741224 */ /* 0x001fe200078e007a */
[----:B------:R-:W-:Y:S01]  /*8f70*/  ISETP.GT.AND P0, PT, R130, 0x25, PT ;  /* 0x000000258200780c */ /* 0x000fe20003f04270 */
[----:B------:R-:W2:Y:S01]  /*8f80*/  LDL R122, [R1+0x3d8] ;  /* 0x0003d800017a7983 */ /* 0x000ea20000100800 */
[----:B---3--:R-:W-:-:S03]  /*8f90*/  @P1 IMAD.MOV.U32 R117, RZ, RZ, R123 ;  /* 0x000000ffff751224 */ /* 0x008fc600078e007b */
[----:B------:R-:W3:Y:S04]  /*8fa0*/  LDL R123, [R1+0x3d4] ;  /* 0x0003d400017b7983 */ /* 0x000ee80000100800 */
[----:B------:R0:W2:Y:S01]  /*8fb0*/  @P1 LDG.E.U16 R113, desc[UR6][R116.64] ;  /* 0x0000000674711981 */ /* 0x0000a2000c1e1500 */
[C---:B------:R-:W-:Y:S02]  /*8fc0*/  ISETP.GT.AND P2, PT, R130.reuse, 0x26, PT ;  /* 0x000000268200780c */ /* 0x040fe40003f44270 */
[----:B------:R-:W-:Y:S01]  /*8fd0*/  PRMT R110, RZ, 0x7610, R110 ;  /* 0x00007610ff6e7816 */ /* 0x000fe2000000006e */
[----:B0-----:R-:W-:Y:S01]  /*8fe0*/  @P0 IMAD.MOV.U32 R116, RZ, RZ, R118 ;  /* 0x000000ffff740224 */ /* 0x001fe200078e0076 */
[----:B------:R-:W-:Y:S02]  /*8ff0*/  ISETP.GT.AND P3, PT, R130, 0x27, PT ;  /* 0x000000278200780c */ /* 0x000fe40003f64270 */
[----:B------:R-:W-:Y:S01]  /*9000*/  PRMT R112, RZ, 0x7610, R112 ;  /* 0x00007610ff707816 */ /* 0x000fe20000000070 */
[----:B----4-:R-:W-:-:S05]  /*9010*/  @P0 IMAD.MOV.U32 R117, RZ, RZ, R119 ;  /* 0x000000ffff750224 */ /* 0x010fca00078e0077 */
[----:B------:R0:W4:Y:S02]  /*9020*/  @P0 LDG.E.U16 R110, desc[UR6][R116.64] ;  /* 0x00000006746e0981 */ /* 0x000124000c1e1500 */
[----:B0-----:R-:W-:Y:S02]  /*9030*/  @P2 IMAD.MOV.U32 R116, RZ, RZ, R120 ;  /* 0x000000ffff742224 */ /* 0x001fe400078e0078 */
[----:B------:R-:W-:-:S05]  /*9040*/  @P2 IMAD.MOV.U32 R117, RZ, RZ, R121 ;  /* 0x000000ffff752224 */ /* 0x000fca00078e0079 */
[----:B------:R0:W4:Y:S02]  /*9050*/  @P2 LDG.E.U16 R112, desc[UR6][R116.64] ;  /* 0x0000000674702981 */ /* 0x000124000c1e1500 */
[----:B0-----:R-:W-:Y:S02]  /*9060*/  @P3 IMAD.MOV.U32 R116, RZ, RZ, R0 ;  /* 0x000000ffff743224 */ /* 0x001fe400078e0000 */
[----:B--2---:R0:W-:Y:S04]  /*9070*/  STL [R1+0x64c], R113 ;  /* 0x00064c7101007387 */ /* 0x0041e80000100800 */
[----:B------:R-:W2:Y:S04]  /*9080*/  LDL R119, [R1+0x3cc] ;  /* 0x0003cc0001777983 */ /* 0x000ea80000100800 */
[----:B------:R-:W4:Y:S04]  /*9090*/  LDL R118, [R1+0x3d0] ;  /* 0x0003d00001767983 */ /* 0x000f280000100800 */
[----:B------:R-:W4:Y:S04]  /*90a0*/  LDL R125, [R1+0x3c4] ;  /* 0x0003c400017d7983 */ /* 0x000f280000100800 */
[----:B------:R-:W4:Y:S04]  /*90b0*/  LDL R124, [R1+0x3c8] ;  /* 0x0003c800017c7983 */ /* 0x000f280000100800 */
[----:B------:R-:W4:Y:S04]  /*90c0*/  LDL R121, [R1+0x3bc] ;  /* 0x0003bc0001797983 */ /* 0x000f280000100800 */
[----:B------:R-:W4:Y:S04]  /*90d0*/  LDL R120, [R1+0x3c0] ;  /* 0x0003c00001787983 */ /* 0x000f280000100800 */
[----:B0-----:R-:W4:Y:S04]  /*90e0*/  LDL R113, [R1+0x3b4] ;  /* 0x0003b40001717983 */ /* 0x001f280000100800 */
[----:B------:R-:W4:Y:S01]  /*90f0*/  LDL R0, [R1+0x3b8] ;  /* 0x0003b80001007983 */ /* 0x000f220000100800 */
[C---:B------:R-:W-:Y:S01]  /*9100*/  ISETP.GT.AND P4, PT, R130.reuse, 0x28, PT ;  /* 0x000000288200780c */ /* 0x040fe20003f84270 */
[----:B------:R-:W-:Y:S01]  /*9110*/  @P3 IMAD.MOV.U32 R117, RZ, RZ, R126 ;  /* 0x000000ffff753224 */ /* 0x000fe200078e007e */
[----:B------:R-:W-:Y:S01]  /*9120*/  PRMT R3, RZ, 0x7610, R3 ;  /* 0x00007610ff037816 */ /* 0x000fe20000000003 */
[----:B------:R-:W4:Y:S01]  /*9130*/  LDL R127, [R1+0x19c] ;  /* 0x00019c00017f7983 */ /* 0x000f220000100800 */
[----:B------:R-:W-:-:S02]  /*9140*/  ISETP.GT.AND P1, PT, R130, 0x29, PT ;  /* 0x000000298200780c */ /* 0x000fc40003f24270 */
[----:B------:R-:W-:Y:S01]  /*9150*/  PRMT R147, RZ, 0x7610, R147 ;  /* 0x00007610ff937816 */ /* 0x000fe20000000093 */
[----:B------:R-:W4:Y:S04]  /*9160*/  LDL R126, [R1+0x1a0] ;  /* 0x0001a000017e7983 */ /* 0x000f280000100800 */
[----:B------:R0:W4:Y:S01]  /*9170*/  @P3 LDG.E.U16 R3, desc[UR6][R116.64] ;  /* 0x0000000674033981 */ /* 0x000122000c1e1500 */
[C---:B------:R-:W-:Y:S02]  /*9180*/  ISETP.GT.AND P0, PT, R130.reuse, 0x2a, PT ;  /* 0x0000002a8200780c */ /* 0x040fe40003f04270 */
[----:B------:R-:W-:Y:S01]  /*9190*/  PRMT R161, RZ, 0x7610, R161 ;  /* 0x00007610ffa17816 */ /* 0x000fe200000000a1 */
[----:B------:R-:W4:Y:S01]  /*91a0*/  LDL R129, [R1+0x174] ;  /* 0x0001740001817983 */ /* 0x000f220000100800 */
[----:B------:R-:W-:-:S02]  /*91b0*/  ISETP.GT.AND P2, PT, R130, 0x2b, PT ;  /* 0x0000002b8200780c */ /* 0x000fc40003f44270 */
[----:B------:R-:W-:Y:S01]  /*91c0*/  PRMT R177, RZ, 0x7610, R177 ;  /* 0x00007610ffb17816 */ /* 0x000fe200000000b1 */
[----:B------:R-:W4:Y:S01]  /*91d0*/  LDL R128, [R1+0x178] ;  /* 0x0001780001807983 */ /* 0x000f220000100800 */
[----:B0-----:R-:W-:Y:S02]  /*91e0*/  @P4 IMAD.MOV.U32 R116, RZ, RZ, R122 ;  /* 0x000000ffff744224 */ /* 0x001fe400078e007a */
[----:B---3--:R-:W-:Y:S01]  /*91f0*/  @P4 IMAD.MOV.U32 R117, RZ, RZ, R123 ;  /* 0x000000ffff754224 */ /* 0x008fe200078e007b */
[----:B------:R-:W3:Y:S04]  /*9200*/  LDL R122, [R1+0x3b0] ;  /* 0x0003b000017a7983 */ /* 0x000ee80000100800 */
[----:B------:R-:W3:Y:S04]  /*9210*/  LDL R123, [R1+0x3ac] ;  /* 0x0003ac00017b7983 */ /* 0x000ee80000100800 */
[----:B------:R2:W3:Y:S01]  /*9220*/  @P4 LDG.E.U16 R147, desc[UR6][R116.64] ;  /* 0x0000000674934981 */ /* 0x0004e2000c1e1500 */
[----:B------:R-:W-:-:S02]  /*9230*/  ISETP.GT.AND P3, PT, R130, 0x2c, PT ;  /* 0x0000002c8200780c */ /* 0x000fc40003f64270 */
[----:B------:R-:W-:Y:S01]  /*9240*/  PRMT R248, RZ, 0x7610, R248 ;  /* 0x00007610fff87816 */ /* 0x000fe200000000f8 */
[----:B------:R-:W3:Y:S01]  /*9250*/  LDL R131, [R1+0x148] ;  /* 0x0001480001837983 */ /* 0x000ee20000100800 */
[----:B------:R-:W-:Y:S02]  /*9260*/  PRMT R114, RZ, 0x7610, R114 ;  /* 0x00007610ff727816 */ /* 0x000fe40000000072 */
[----:B------:R-:W-:Y:S01]  /*9270*/  PRMT R111, RZ, 0x7610, R111 ;  /* 0x00007610ff6f7816 */ /* 0x000fe2000000006f */
[----:B------:R-:W3:Y:S01]  /*9280*/  LDL R132, [R1+0x144] ;  /* 0x0001440001847983 */ /* 0x000ee20000100800 */
[----:B------:R-:W-:Y:S02]  /*9290*/  PRMT R251, RZ, 0x7610, R251 ;  /* 0x00007610fffb7816 */ /* 0x000fe400000000fb */
[----:B------:R-:W-:Y:S01]  /*92a0*/  PRMT R250, RZ, 0x7610, R250 ;  /* 0x00007610fffa7816 */ /* 0x000fe200000000fa */
[----:B------:R-:W3:Y:S01]  /*92b0*/  LDL R135, [R1+0x12c] ;  /* 0x00012c0001877983 */ /* 0x000ee20000100800 */
[----:B------:R-:W-:-:S02]  /*92c0*/  PRMT R146, RZ, 0x7610, R146 ;  /* 0x00007610ff927816 */ /* 0x000fc40000000092 */
[----:B------:R-:W-:Y:S01]  /*92d0*/  PRMT R162, RZ, 0x7610, R162 ;  /* 0x00007610ffa27816 */ /* 0x000fe200000000a2 */
[----:B------:R-:W3:Y:S01]  /*92e0*/  LDL R134, [R1+0x130] ;  /* 0x0001300001867983 */ /* 0x000ee20000100800 */
[----:B------:R-:W-:Y:S02]  /*92f0*/  PRMT R176, RZ, 0x7610, R176 ;  /* 0x00007610ffb07816 */ /* 0x000fe400000000b0 */
[----:B------:R-:W-:Y:S02]  /*9300*/  PRMT R245, RZ, 0x7610, R245 ;  /* 0x00007610fff57816 */ /* 0x000fe400000000f5 */
[----:B------:R-:W-:Y:S02]  /*9310*/  PRMT R247, RZ, 0x7610, R247 ;  /* 0x00007610fff77816 */ /* 0x000fe400000000f7 */
[----:B------:R-:W-:Y:S02]  /*9320*/  PRMT R244, RZ, 0x7610, R244 ;  /* 0x00007610fff47816 */ /* 0x000fe400000000f4 */
[----:B------:R-:W-:-:S02]  /*9330*/  PRMT R243, RZ, 0x7610, R243 ;  /* 0x00007610fff37816 */ /* 0x000fc400000000f3 */
[----:B------:R-:W-:Y:S02]  /*9340*/  PRMT R242, RZ, 0x7610, R242 ;  /* 0x00007610fff27816 */ /* 0x000fe400000000f2 */
        /* <DEDUP_REMOVED lines=57> */
[----:B------:R-:W-:Y:S01]  /*96e0*/  PRMT R167, RZ, 0x7610, R167 ;  /* 0x00007610ffa77816 */ /* 0x000fe200000000a7 */
[----:B------:R-:W0:Y:S01]  /*96f0*/  S2R R133, SR_TID.X ;  /* 0x0000000000857919 */ /* 0x000e220000002100 */
[----:B------:R-:W3:Y:S04]  /*9700*/  LDL R139, [R1+0x114] ;  /* 0x00011400018b7983 */ /* 0x000ee80000100800 */
[----:B------:R-:W3:Y:S04]  /*9710*/  LDL R138, [R1+0x118] ;  /* 0x00011800018a7983 */ /* 0x000ee80000100800 */
[----:B------:R-:W3:Y:S04]  /*9720*/  LDL R137, [R1+0x94] ;  /* 0x0000940001897983 */ /* 0x000ee80000100800 */
[----:B------:R-:W3:Y:S01]  /*9730*/  LDL R136, [R1+0x98] ;  /* 0x0000980001887983 */ /* 0x000ee20000100800 */
[----:B--2---:R-:W-:-:S03]  /*9740*/  @P1 IMAD.MOV.U32 R117, RZ, RZ, R119 ;  /* 0x000000ffff751224 */ /* 0x004fc600078e0077 */
[----:B------:R-:W2:Y:S01]  /*9750*/  LDL R119, [R1+0x3a4] ;  /* 0x0003a40001777983 */ /* 0x000ea20000100800 */
[----:B----4-:R-:W-:-:S03]  /*9760*/  @P1 IMAD.MOV.U32 R116, RZ, RZ, R118 ;  /* 0x000000ffff741224 */ /* 0x010fc600078e0076 */
[----:B------:R-:W4:Y:S04]  /*9770*/  LDL R118, [R1+0x3a8] ;  /* 0x0003a80001767983 */ /* 0x000f280000100800 */
[----:B------:R1:W4:Y:S02]  /*9780*/  @P1 LDG.E.U16 R161, desc[UR6][R116.64] ;  /* 0x0000000674a11981 */ /* 0x000324000c1e1500 */
[----:B-1----:R-:W-:Y:S02]  /*9790*/  @P0 IMAD.MOV.U32 R116, RZ, RZ, R124 ;  /* 0x000000ffff740224 */ /* 0x002fe400078e007c */
[----:B------:R-:W-:Y:S01]  /*97a0*/  @P0 IMAD.MOV.U32 R117, RZ, RZ, R125 ;  /* 0x000000ffff750224 */ /* 0x000fe200078e007d */
[C---:B------:R-:W-:Y:S01]  /*97b0*/  ISETP.GT.AND P4, PT, R130.reuse, 0x2d, PT ;  /* 0x0000002d8200780c */ /* 0x040fe20003f84270 */
[----:B------:R-:W4:Y:S04]  /*97c0*/  LDL R125, [R1+0x384] ;  /* 0x00038400017d7983 */ /* 0x000f280000100800 */
[----:B------:R1:W4:Y:S01]  /*97d0*/  @P0 LDG.E.U16 R177, desc[UR6][R116.64] ;  /* 0x0000000674b10981 */ /* 0x000322000c1e1500 */
[----:B------:R-:W-:-:S03]  /*97e0*/  ISETP.GT.AND P1, PT, R130, 0x2e, PT ;  /* 0x0000002e8200780c */ /* 0x000fc60003f24270 */
[----:B------:R-:W4:Y:S01]  /*97f0*/  LDL R124, [R1+0x388] ;  /* 0x00038800017c7983 */ /* 0x000f220000100800 */
[----:B-1----:R-:W-:Y:S02]  /*9800*/  @P2 IMAD.MOV.U32 R116, RZ, RZ, R120 ;  /* 0x000000ffff742224 */ /* 0x002fe400078e0078 */
[----:B------:R-:W-:Y:S01]  /*9810*/  @P2 IMAD.MOV.U32 R117, RZ, RZ, R121 ;  /* 0x000000ffff752224 */ /* 0x000fe200078e0079 */
[----:B------:R-:W4:Y:S04]  /*9820*/  LDL R120, [R1+0x3a0] ;  /* 0x0003a00001787983 */ /* 0x000f280000100800 */
[----:B------:R-:W4:Y:S04]  /*9830*/  LDL R121, [R1+0x39c] ;  /* 0x00039c0001797983 */ /* 0x000f280000100800 */
[----:B------:R1:W4:Y:S02]  /*9840*/  @P2 LDG.E.U16 R248, desc[UR6][R116.64] ;  /* 0x0000000674f82981 */ /* 0x000324000c1e1500 */
[----:B-1----:R-:W-:-:S02]  /*9850*/  @P3 IMAD.MOV.U32 R116, RZ, RZ, R0 ;  /* 0x000000ffff743224 */ /* 0x002fc400078e0000 */
[----:B------:R-:W-:Y:S01]  /*9860*/  @P3 IMAD.MOV.U32 R117, RZ, RZ, R113 ;  /* 0x000000ffff753224 */ /* 0x000fe200078e0071 */
[----:B------:R-:W4:Y:S04]  /*9870*/  LDL R0, [R1+0x398] ;  /* 0x0003980001007983 */ /* 0x000f280000100800 */
[----:B------:R-:W4:Y:S04]  /*9880*/  LDL R113, [R1+0x394] ;  /* 0x0003940001717983 */ /* 0x000f280000100800 */
[----:B------:R3:W4:Y:S02]  /*9890*/  @P3 LDG.E.U16 R114, desc[UR6][R116.64] ;  /* 0x0000000674723981 */ /* 0x000724000c1e1500 */
[----:B---3--:R-:W-:-:S02]  /*98a0*/  @P4 IMAD.MOV.U32 R116, RZ, RZ, R122 ;  /* 0x000000ffff744224 */ /* 0x008fc400078e007a */
[----:B------:R-:W-:Y:S01]  /*98b0*/  @P4 IMAD.MOV.U32 R117, RZ, RZ, R123 ;  /* 0x000000ffff754224 */ /* 0x000fe200078e007b */
[----:B------:R-:W3:Y:S04]  /*98c0*/  LDL R122, [R1+0x390] ;  /* 0x00039000017a7983 */ /* 0x000ee80000100800 */
[----:B------:R-:W3:Y:S01]  /*98d0*/  LDL R123, [R1+0x38c] ;  /* 0x00038c00017b7983 */ /* 0x000ee20000100800 */
[----:B------:R-:W-:-:S03]  /*98e0*/  ISETP.GT.AND P0, PT, R130, 0x2f, PT ;  /* 0x0000002f8200780c */ /* 0x000fc60003f04270 */
[----:B------:R2:W3:Y:S01]  /*98f0*/  @P4 LDG.E.U16 R111, desc[UR6][R116.64] ;  /* 0x00000006746f4981 */ /* 0x0004e2000c1e1500 */
[----:B------:R-:W-:Y:S01]  /*9900*/  ISETP.GT.AND P2, PT, R130, 0x30, PT ;  /* 0x000000308200780c */ /* 0x000fe20003f44270 */
[----:B--2---:R-:W-:Y:S02]  /*9910*/  @P1 IMAD.MOV.U32 R117, RZ, RZ, R119 ;  /* 0x000000ffff751224 */ /* 0x004fe400078e0077 */
[----:B------:R-:W2:Y:S01]  /*9920*/  LDL R119, [R1+0x37c] ;  /* 0x00037c0001777983 */ /* 0x000ea20000100800 */
[----:B----4-:R-:W-:-:S03]  /*9930*/  @P1 IMAD.MOV.U32 R116, RZ, RZ, R118 ;  /* 0x000000ffff741224 */ /* 0x010fc600078e0076 */
[----:B------:R-:W4:Y:S04]  /*9940*/  LDL R118, [R1+0x380] ;  /* 0x0003800001767983 */ /* 0x000f280000100800 */
[----:B------:R1:W4:Y:S02]  /*9950*/  @P1 LDG.E.U16 R251, desc[UR6][R116.64] ;  /* 0x0000000674fb1981 */ /* 0x000324000c1e1500 */
[----:B-1----:R-:W-:Y:S02]  /*9960*/  @P0 IMAD.MOV.U32 R116, RZ, RZ, R120 ;  /* 0x000000ffff740224 */ /* 0x002fe400078e0078 */
[----:B------:R-:W4:Y:S01]  /*9970*/  LDL R120, [R1+0x378] ;  /* 0x0003780001787983 */ /* 0x000f220000100800 */
[----:B------:R-:W-:-:S03]  /*9980*/  @P0 IMAD.MOV.U32 R117, RZ, RZ, R121 ;  /* 0x000000ffff750224 */ /* 0x000fc600078e0079 */
[----:B------:R-:W4:Y:S04]  /*9990*/  LDL R121, [R1+0x374] ;  /* 0x0003740001797983 */ /* 0x000f280000100800 */
[----:B------:R1:W4:Y:S02]  /*99a0*/  @P0 LDG.E.U16 R250, desc[UR6][R116.64] ;  /* 0x0000000674fa0981 */ /* 0x000324000c1e1500 */
[----:B-1----:R-:W-:Y:S02]  /*99b0*/  @P2 IMAD.MOV.U32 R116, RZ, RZ, R0 ;  /* 0x000000ffff742224 */ /* 0x002fe400078e0000 */
[----:B------:R-:W4:Y:S01]  /*99c0*/  LDL R0, [R1+0x370] ;  /* 0x0003700001007983 */ /* 0x000f220000100800 */
[----:B------:R-:W-:-:S03]  /*99d0*/  @P2 IMAD.MOV.U32 R117, RZ, RZ, R113 ;  /* 0x000000ffff752224 */ /* 0x000fc600078e0071 */
[----:B------:R-:W4:Y:S01]  /*99e0*/  LDL R113, [R1+0x36c] ;  /* 0x00036c0001717983 */ /* 0x000f220000100800 */
[C---:B------:R-:W-:Y:S02]  /*99f0*/  ISETP.GT.AND P3, PT, R130.reuse, 0x31, PT ;  /* 0x000000318200780c */ /* 0x040fe40003f64270 */
[C---:B------:R-:W-:Y:S01]  /*9a00*/  ISETP.GT.AND P4, PT, R130.reuse, 0x32, PT ;  /* 0x000000328200780c */ /* 0x040fe20003f84270 */
[----:B------:R3:W4:Y:S01]  /*9a10*/  @P2 LDG.E.U16 R146, desc[UR6][R116.64] ;  /* 0x0000000674922981 */ /* 0x000722000c1e1500 */
[----:B------:R-:W-:-:S09]  /*9a20*/  ISETP.GT.AND P1, PT, R130, 0x33, PT ;  /* 0x000000338200780c */ /* 0x000fd20003f24270 */
[----:B---3--:R-:W-:Y:S02]  /*9a30*/  @P3 IMAD.MOV.U32 R116, RZ, RZ, R122 ;  /* 0x000000ffff743224 */ /* 0x008fe400078e007a */
[----:B------:R-:W3:Y:S01]  /*9a40*/  LDL R122, [R1+0x368] ;  /* 0x00036800017a7983 */ /* 0x000ee20000100800 */
[----:B------:R-:W-:-:S03]  /*9a50*/  @P3 IMAD.MOV.U32 R117, RZ, RZ, R123 ;  /* 0x000000ffff753224 */ /* 0x000fc600078e007b */
[----:B------:R-:W3:Y:S04]  /*9a60*/  LDL R123, [R1+0x364] ;  /* 0x00036400017b7983 */ /* 0x000ee80000100800 */
[----:B------:R1:W3:Y:S01]  /*9a70*/  @P3 LDG.E.U16 R162, desc[UR6][R116.64] ;  /* 0x0000000674a23981 */ /* 0x0002e2000c1e1500 */
[C---:B------:R-:W-:Y:S01]  /*9a80*/  ISETP.GT.AND P0, PT, R130.reuse, 0x34, PT ;  /* 0x000000348200780c */ /* 0x040fe20003f04270 */
[----:B-1----:R-:W-:Y:S02]  /*9a90*/  @P4 IMAD.MOV.U32 R116, RZ, RZ, R124 ;  /* 0x000000ffff744224 */ /* 0x002fe400078e007c */
[----:B------:R-:W-:Y:S01]  /*9aa0*/  @P4 IMAD.MOV.U32 R117, RZ, RZ, R125 ;  /* 0x000000ffff754224 */ /* 0x000fe200078e007d */
[C---:B------:R-:W-:Y:S01]  /*9ab0*/  ISETP.GT.AND P2, PT, R130.reuse, 0x35, PT ;  /* 0x000000358200780c */ /* 0x040fe20003f44270 */
[----:B------:R-:W3:Y:S04]  /*9ac0*/  LDL R125, [R1+0x344] ;  /* 0x00034400017d7983 */ /* 0x000ee80000100800 */
[----:B------:R2:W3:Y:S01]  /*9ad0*/  @P4 LDG.E.U16 R176, desc[UR6][R116.64] ;  /* 0x0000000674b04981 */ /* 0x0004e2000c1e1500 */
[----:B------:R-:W-:-:S03]  /*9ae0*/  ISETP.GT.AND P3, PT, R130, 0x36, PT ;  /* 0x000000368200780c */ /* 0x000fc60003f64270 */
[----:B------:R-:W3:Y:S01]  /*9af0*/  LDL R124, [R1+0x348] ;  /* 0x00034800017c7983 */ /* 0x000ee20000100800 */
[----:B--2---:R-:W-:-:S03]  /*9b00*/  @P1 IMAD.MOV.U32 R117, RZ, RZ, R119 ;  /* 0x000000ffff751224 */ /* 0x004fc600078e0077 */
        /* <DEDUP_REMOVED lines=13> */
[----:B------:R-:W-:-:S03]  /*9be0*/  ISETP.GT.AND P4, PT, R130, 0x37, PT ;  /* 0x000000378200780c */ /* 0x000fc60003f84270 */
[----:B------:R3:W4:Y:S01]  /*9bf0*/  @P2 LDG.E.U16 R244, desc[UR6][R116.64] ;  /* 0x0000000674f42981 */ /* 0x000722000c1e1500 */
[----:B------:R-:W-:Y:S01]  /*9c00*/  ISETP.GT.AND P1, PT, R130, 0x38, PT ;  /* 0x000000388200780c */ /* 0x000fe20003f24270 */
[----:B---3--:R-:W-:Y:S02]  /*9c10*/  @P3 IMAD.MOV.U32 R116, RZ, RZ, R122 ;  /* 0x000000ffff743224 */ /* 0x008fe400078e007a */
[----:B------:R-:W3:Y:S01]  /*9c20*/  LDL R122, [R1+0x340] ;  /* 0x00034000017a7983 */ /* 0x000ee20000100800 */
[----:B------:R-:W-:-:S03]  /*9c30*/  @P3 IMAD.MOV.U32 R117, RZ, RZ, R123 ;  /* 0x000000ffff753224 */ /* 0x000fc600078e007b */
[----:B------:R-:W3:Y:S04]  /*9c40*/  LDL R123, [R1+0x33c] ;  /* 0x00033c00017b7983 */ /* 0x000ee80000100800 */
        /* <DEDUP_REMOVED lines=20> */
[----:B-1----:R-:W-:Y:S02]  /*9d90*/  @P2 IMAD.MOV.U32 R116, RZ, RZ, R124 ;  /* 0x000000ffff742224 */ /* 0x002fe400078e007c */
[----:B------:R-:W-:Y:S01]  /*9da0*/  @P2 IMAD.MOV.U32 R117, RZ, RZ, R125 ;  /* 0x000000ffff752224 */ /* 0x000fe200078e007d */
[C---:B------:R-:W-:Y:S01]  /*9db0*/  ISETP.GT.AND P1, PT, R130.reuse, 0x3d, PT ;  /* 0x0000003d8200780c */ /* 0x040fe20003f24270 */
[----:B------:R-:W4:Y:S04]  /*9dc0*/  LDL R125, [R1+0x304] ;  /* 0x00030400017d7983 */ /* 0x000f280000100800 */
[----:B------:R3:W4:Y:S01]  /*9dd0*/  @P2 LDG.E.U16 R175, desc[UR6][R116.64] ;  /* 0x0000000674af2981 */ /* 0x000722000c1e1500 */
[----:B------:R-:W-:-:S03]  /*9de0*/  ISETP.GT.AND P0, PT, R130, 0x3e, PT ;  /* 0x0000003e8200780c */ /* 0x000fc60003f04270 */
[----:B------:R-:W4:Y:S01]  /*9df0*/  LDL R124, [R1+0x308] ;  /* 0x00030800017c7983 */ /* 0x000f220000100800 */
[----:B---3--:R-:W-:Y:S02]  /*9e00*/  @P3 IMAD.MOV.U32 R116, RZ, RZ, R122 ;  /* 0x000000ffff743224 */ /* 0x008fe400078e007a */
[----:B------:R-:W-:Y:S01]  /*9e10*/  @P3 IMAD.MOV.U32 R117, RZ, RZ, R123 ;  /* 0x000000ffff753224 */ /* 0x000fe200078e007b */
[----:B------:R-:W3:Y:S04]  /*9e20*/  LDL R122, [R1+0x320] ;  /* 0x00032000017a7983 */ /* 0x000ee80000100800 */
[----:B------:R-:W3:Y:S04]  /*9e30*/  LDL R123, [R1+0x31c] ;  /* 0x00031c00017b7983 */ /* 0x000ee80000100800 */
[----:B------:R2:W3:Y:S02]  /*9e40*/  @P3 LDG.E.U16 R237, desc[UR6][R116.64] ;  /* 0x0000000674ed3981 */ /* 0x0004e4000c1e1500 */
[----:B--2---:R-:W-:-:S02]  /*9e50*/  @P4 IMAD.MOV.U32 R117, RZ, RZ, R119 ;  /* 0x000000ffff754224 */ /* 0x004fc400078e0077 */
        /* <DEDUP_REMOVED lines=16> */
[C---:B------:R-:W-:Y:S02]  /*9f60*/  ISETP.GT.AND P4, PT, R130.reuse, 0x41, PT ;  /* 0x000000418200780c */ /* 0x040fe40003f84270 */
[C---:B------:R-:W-:Y:S02]  /*9f70*/  ISETP.GT.AND P1, PT, R130.reuse, 0x42, PT ;  /* 0x000000428200780c */ /* 0x040fe40003f24270 */
[----:B------:R-:W-:-:S05]  /*9f80*/  ISETP.GT.AND P0, PT, R130, 0x43, PT ;  /* 0x000000438200780c */ /* 0x000fca0003f04270 */
[----:B---3--:R-:W-:Y:S02]  /*9f90*/  @P2 IMAD.MOV.U32 R116, RZ, RZ, R122 ;  /* 0x000000ffff742224 */ /* 0x008fe400078e007a */
[----:B------:R-:W3:Y:S01]  /*9fa0*/  LDL R122, [R1+0x2f8] ;  /* 0x0002f800017a7983 */ /* 0x000ee20000100800 */
[----:B------:R-:W-:-:S03]  /*9fb0*/  @P2 IMAD.MOV.U32 R117, RZ, RZ, R123 ;  /* 0x000000ffff752224 */ /* 0x000fc600078e007b */
[----:B------:R-:W3:Y:S04]  /*9fc0*/  LDL R123, [R1+0x2f4] ;  /* 0x0002f400017b7983 */ /* 0x000ee80000100800 */
[----:B------:R2:W3:Y:S02]  /*9fd0*/  @P2 LDG.E.U16 R232, desc[UR6][R116.64] ;  /* 0x0000000674e82981 */ /* 0x0004e4000c1e1500 */
        /* <DEDUP_REMOVED lines=11> */
[----:B------:R-:W-:Y:S01]  /*a090*/  @P1 IMAD.MOV.U32 R117, RZ, RZ, R125 ;  /* 0x000000ffff751224 */ /* 0x000fe200078e007d */
[C---:B------:R-:W-:Y:S01]  /*a0a0*/  ISETP.GT.AND P2, PT, R130.reuse, 0x44, PT ;  /* 0x000000448200780c */ /* 0x040fe20003f44270 */
[----:B------:R-:W4:Y:S04]  /*a0b0*/  LDL R125, [R1+0x2c4] ;  /* 0x0002c400017d7983 */ /* 0x000f280000100800 */
[----:B------:R1:W4:Y:S01]  /*a0c0*/  @P1 LDG.E.U16 R174, desc[UR6][R116.64] ;  /* 0x0000000674ae1981 */ /* 0x000322000c1e1500 */
[----:B------:R-:W-:-:S02]  /*a0d0*/  ISETP.GT.AND P3, PT, R130, 0x45, PT ;  /* 0x000000458200780c */ /* 0x000fc40003f64270 */
[----:B------:R-:W-:Y:S01]  /*a0e0*/  ISETP.GT.AND P4, PT, R130, 0x46, PT ;  /* 0x000000468200780c */ /* 0x000fe20003f84270 */
[----:B------:R-:W4:Y:S01]  /*a0f0*/  LDL R124, [R1+0x2c8] ;  /* 0x0002c800017c7983 */ /* 0x000f220000100800 */
[----:B-1----:R-:W-:Y:S02]  /*a100*/  @P0 IMAD.MOV.U32 R116, RZ, RZ, R0 ;  /* 0x000000ffff740224 */ /* 0x002fe400078e0000 */
[----:B------:R-:W-:Y:S01]  /*a110*/  @P0 IMAD.MOV.U32 R117, RZ, RZ, R113 ;  /* 0x000000ffff750224 */ /* 0x000fe200078e0071 */
[----:B------:R-:W4:Y:S04]  /*a120*/  LDL R0, [R1+0x2e0] ;  /* 0x0002e00001007983 */ /* 0x000f280000100800 */
[----:B------:R-:W4:Y:S04]  /*a130*/  LDL R113, [R1+0x2dc] ;  /* 0x0002dc0001717983 */ /* 0x000f280000100800 */
[----:B------:R3:W4:Y:S02]  /*a140*/  @P0 LDG.E.U16 R230, desc[UR6][R116.64] ;  /* 0x0000000674e60981 */ /* 0x000724000c1e1500 */
[----:B---3--:R-:W-:-:S02]  /*a150*/  @P2 IMAD.MOV.U32 R116, RZ, RZ, R122 ;  /* 0x000000ffff742224 */ /* 0x008fc400078e007a */
        /* <DEDUP_REMOVED lines=23> */
[----:B------:R-:W-:-:S07]  /*a2d0*/  ISETP.GT.AND P4, PT, R130, 0x4b, PT ;  /* 0x0000004b8200780c */ /* 0x000fce0003f84270 */
        /* <DEDUP_REMOVED lines=18> */
[----:B-1----:R-:W-:-:S03]  /*a400*/  @P4 IMAD.MOV.U32 R116, RZ, RZ, R120 ;  /* 0x000000ffff744224 */ /* 0x002fc600078e0078 */
[----:B------:R-:W4:Y:S01]  /*a410*/  LDL R120, [R1+0x2a0] ;  /* 0x0002a00001787983 */ /* 0x000f220000100800 */
[----:B------:R-:W-:-:S03]  /*a420*/  @P4 IMAD.MOV.U32 R117, RZ, RZ, R121 ;  /* 0x000000ffff754224 */ /* 0x000fc600078e0079 */
[----:B------:R-:W4:Y:S04]  /*a430*/  LDL R121, [R1+0x29c] ;  /* 0x00029c0001797983 */ /* 0x000f280000100800 */
[----:B------:R1:W4:Y:S02]  /*a440*/  @P4 LDG.E.U16 R222, desc[UR6][R116.64] ;  /* 0x0000000674de4981 */ /* 0x000324000c1e1500 */
[----:B-1----:R-:W-:Y:S02]  /*a450*/  @P1 IMAD.MOV.U32 R116, RZ, RZ, R0 ;  /* 0x000000ffff741224 */ /* 0x002fe400078e0000 */
[----:B------:R-:W4:Y:S01]  /*a460*/  LDL R0, [R1+0x298] ;  /* 0x0002980001007983 */ /* 0x000f220000100800 */
[----:B------:R-:W-:-:S03]  /*a470*/  @P1 IMAD.MOV.U32 R117, RZ, RZ, R113 ;  /* 0x000000ffff751224 */ /* 0x000fc600078e0071 */
[----:B------:R-:W4:Y:S04]  /*a480*/  LDL R113, [R1+0x294] ;  /* 0x0002940001717983 */ /* 0x000f280000100800 */
        /* <DEDUP_REMOVED lines=31> */
[----:B------:R1:W3:Y:S02]  /*a680*/  @P1 LDG.E.U16 R188, desc[UR6][R116.64] ;  /* 0x0000000674bc1981 */ /* 0x0002e4000c1e1500 */
        /* <DEDUP_REMOVED lines=88> */
[----:B------:R1:W4:Y:S01]  /*ac10*/  @P0 LDG.E.U16 R152, desc[UR6][R116.64] ;  /* 0x0000000674980981 */ /* 0x000322000c1e1500 */
[----:B------:R-:W-:Y:S01]  /*ac20*/  ISETP.GT.AND P0, PT, R130, 0x63, PT ;  /* 0x000000638200780c */ /* 0x000fe20003f04270 */
[----:B-1----:R-:W-:Y:S02]  /*ac30*/  @P1 IMAD.MOV.U32 R116, RZ, RZ, R120 ;  /* 0x000000ffff741224 */ /* 0x002fe400078e0078 */
[----:B------:R-:W4:Y:S01]  /*ac40*/  LDL R120, [R1+0x1e8] ;  /* 0x0001e80001787983 */ /* 0x000f220000100800 */
[----:B------:R-:W-:-:S03]  /*ac50*/  @P1 IMAD.MOV.U32 R117, RZ, RZ, R121 ;  /* 0x000000ffff751224 */ /* 0x000fc600078e0079 */
[----:B------:R-:W4:Y:S04]  /*ac60*/  LDL R121, [R1+0x1e4] ;  /* 0x0001e40001797983 */ /* 0x000f280000100800 */
[----:B------:R1:W4:Y:S02]  /*ac70*/  @P1 LDG.E.U16 R186, desc[UR6][R116.64] ;  /* 0x0000000674ba1981 */ /* 0x000324000c1e1500 */
[----:B-1----:R-:W-:Y:S02]  /*ac80*/  @P2 IMAD.MOV.U32 R116, RZ, RZ, R124 ;  /* 0x000000ffff742224 */ /* 0x002fe400078e007c */
[----:B------:R-:W-:Y:S01]  /*ac90*/  @P2 IMAD.MOV.U32 R117, RZ, RZ, R125 ;  /* 0x000000ffff752224 */ /* 0x000fe200078e007d */
[----:B------:R-:W-:Y:S01]  /*aca0*/  ISETP.GT.AND P1, PT, R130, 0x64, PT ;  /* 0x000000648200780c */ /* 0x000fe20003f24270 */
[----:B------:R-:W4:Y:S04]  /*acb0*/  LDL R125, [R1+0x194] ;  /* 0x00019400017d7983 */ /* 0x000f280000100800 */
[----:B------:R1:W4:Y:S04]  /*acc0*/  @P2 LDG.E.U16 R170, desc[UR6][R116.64] ;  /* 0x0000000674aa2981 */ /* 0x000328000c1e1500 */
[----:B------:R-:W4:Y:S01]  /*acd0*/  LDL R124, [R1+0x198] ;  /* 0x00019800017c7983 */ /* 0x000f220000100800 */
[----:B-1----:R-:W-:-:S03]  /*ace0*/  @P0 IMAD.MOV.U32 R116, RZ, RZ, R0 ;  /* 0x000000ffff740224 */ /* 0x002fc600078e0000 */
        /* <DEDUP_REMOVED lines=39> */
[----:B------:R-:W2:Y:S04]  /*af60*/  LDL R118, [R1+0x1b8] ;  /* 0x0001b80001767983 */ /* 0x000ea80000100800 */
[----:B------:R1:W4:Y:S01]  /*af70*/  @P0 LDG.E.U16 R185, desc[UR6][R116.64] ;  /* 0x0000000674b90981 */ /* 0x000322000c1e1500 */
[----:B------:R-:W-:Y:S01]  /*af80*/  ISETP.GT.AND P0, PT, R130, 0x6a, PT ;  /* 0x0000006a8200780c */ /* 0x000fe20003f04270 */
[----:B-1----:R-:W-:Y:S02]  /*af90*/  @P1 IMAD.MOV.U32 R116, RZ, RZ, R124 ;  /* 0x000000ffff741224 */ /* 0x002fe400078e007c */
[----:B------:R-:W-:Y:S01]  /*afa0*/  @P1 IMAD.MOV.U32 R117, RZ, RZ, R125 ;  /* 0x000000ffff751224 */ /* 0x000fe200078e007d */
[----:B------:R-:W4:Y:S04]  /*afb0*/  LDL R124, [R1+0x190] ;  /* 0x00019000017c7983 */ /* 0x000f280000100800 */
[----:B------:R1:W4:Y:S04]  /*afc0*/  @P1 LDG.E.U16 R154, desc[UR6][R116.64] ;  /* 0x00000006749a1981 */ /* 0x000328000c1e1500 */
        /* <DEDUP_REMOVED lines=12> */
[----:B------:R-:W-:-:S09]  /*b090*/  ISETP.GT.AND P0, PT, R130, 0x6c, PT ;  /* 0x0000006c8200780c */ /* 0x000fd20003f04270 */
[----:B---3--:R-:W-:Y:S02]  /*b0a0*/  @P1 IMAD.MOV.U32 R116, RZ, RZ, R122 ;  /* 0x000000ffff741224 */ /* 0x008fe400078e007a */
[----:B------:R-:W3:Y:S01]  /*b0b0*/  LDL R122, [R1+0x188] ;  /* 0x00018800017a7983 */ /* 0x000ee20000100800 */
[----:B------:R-:W-:-:S03]  /*b0c0*/  @P1 IMAD.MOV.U32 R117, RZ, RZ, R123 ;  /* 0x000000ffff751224 */ /* 0x000fc600078e007b */
[----:B------:R-:W3:Y:S04]  /*b0d0*/  LDL R123, [R1+0x184] ;  /* 0x00018400017b7983 */ /* 0x000ee80000100800 */
[----:B------:R1:W3:Y:S01]  /*b0e0*/  @P1 LDG.E.U16 R115, desc[UR6][R116.64] ;  /* 0x0000000674731981 */ /* 0x0002e2000c1e1500 */
[----:B------:R-:W-:Y:S02]  /*b0f0*/  ISETP.GT.AND P1, PT, R130, 0x6d, PT ;  /* 0x0000006d8200780c */ /* 0x000fe40003f24270 */
[----:B-1----:R-:W-:-:S06]  /*b100*/  PRMT R116, RZ, 0x7610, R116 ;  /* 0x00007610ff747816 */ /* 0x002fcc0000000074 */
[----:B--2---:R4:W2:Y:S01]  /*b110*/  @P0 LDG.E.U16 R116, desc[UR6][R118.64] ;  /* 0x0000000676740981 */ /* 0x0048a2000c1e1500 */
[----:B------:R-:W-:-:S04]  /*b120*/  ISETP.GT.AND P0, PT, R130, 0x6e, PT ;  /* 0x0000006e8200780c */ /* 0x000fc80003f04270 */
[----:B----4-:R-:W-:Y:S02]  /*b130*/  @P1 IMAD.MOV.U32 R118, RZ, RZ, R120 ;  /* 0x000000ffff761224 */ /* 0x010fe400078e0078 */
[----:B------:R-:W-:-:S07]  /*b140*/  @P1 IMAD.MOV.U32 R119, RZ, RZ, R121 ;  /* 0x000000ffff771224 */ /* 0x000fce00078e0079 */
[----:B------:R-:W-:Y:S02]  /*b150*/  @P0 IMAD.MOV.U32 R120, RZ, RZ, R0 ;  /* 0x000000ffff780224 */ /* 0x000fe400078e0000 */
[----:B------:R-:W4:Y:S01]  /*b160*/  LDL R0, [R1+0x180] ;  /* 0x0001800001007983 */ /* 0x000f220000100800 */
[----:B------:R-:W-:-:S03]  /*b170*/  @P0 IMAD.MOV.U32 R121, RZ, RZ, R113 ;  /* 0x000000ffff790224 */ /* 0x000fc600078e0071 */
[----:B------:R-:W2:Y:S01]  /*b180*/  LDL R113, [R1+0x17c] ;  /* 0x00017c0001717983 */ /* 0x000ea20000100800 */
[----:B------:R-:W-:-:S06]  /*b190*/  PRMT R117, RZ, 0x7610, R117 ;  /* 0x00007610ff757816 */ /* 0x000fcc0000000075 */
[----:B------:R1:W2:Y:S01]  /*b1a0*/  @P1 LDG.E.U16 R117, desc[UR6][R118.64] ;  /* 0x0000000676751981 */ /* 0x0002a2000c1e1500 */
[----:B------:R-:W-:Y:S02]  /*b1b0*/  ISETP.GT.AND P1, PT, R130, 0x6f, PT ;  /* 0x0000006f8200780c */ /* 0x000fe40003f24270 */
[----:B-1----:R-:W-:-:S06]  /*b1c0*/  PRMT R118, RZ, 0x7610, R118 ;  /* 0x00007610ff767816 */ /* 0x002fcc0000000076 */
[----:B------:R1:W2:Y:S01]  /*b1d0*/  @P0 LDG.E.U16 R118, desc[UR6][R120.64] ;  /* 0x0000000678760981 */ /* 0x0002a2000c1e1500 */
[C---:B------:R-:W-:Y:S02]  /*b1e0*/  ISETP.GT.AND P0, PT, R130.reuse, 0x71, PT ;  /* 0x000000718200780c */ /* 0x040fe40003f04270 */
[----:B------:R-:W-:Y:S02]  /*b1f0*/  PRMT R119, RZ, 0x7610, R119 ;  /* 0x00007610ff777816 */ /* 0x000fe40000000077 */
[----:B-1----:R-:W-:Y:S02]  /*b200*/  @P1 IMAD.MOV.U32 R120, RZ, RZ, R126 ;  /* 0x000000ffff781224 */ /* 0x002fe400078e007e */
[----:B------:R-:W-:Y:S01]  /*b210*/  @P1 IMAD.MOV.U32 R121, RZ, RZ, R127 ;  /* 0x000000ffff791224 */ /* 0x000fe200078e007f */
[----:B------:R-:W2:Y:S04]  /*b220*/  LDL R126, [R1+0x168] ;  /* 0x00016800017e7983 */ /* 0x000ea80000100800 */
[----:B------:R1:W2:Y:S01]  /*b230*/  @P1 LDG.E.U16 R119, desc[UR6][R120.64] ;  /* 0x0000000678771981 */ /* 0x0002a2000c1e1500 */
[----:B------:R-:W-:-:S03]  /*b240*/  ISETP.GT.AND P1, PT, R130, 0x72, PT ;  /* 0x000000728200780c */ /* 0x000fc60003f24270 */
[----:B------:R-:W2:Y:S01]  /*b250*/  LDL R127, [R1+0x164] ;  /* 0x00016400017f7983 */ /* 0x000ea20000100800 */
[----:B-1----:R-:W-:Y:S02]  /*b260*/  @P0 IMAD.MOV.U32 R120, RZ, RZ, R124 ;  /* 0x000000ffff780224 */ /* 0x002fe400078e007c */
[----:B------:R-:W-:Y:S01]  /*b270*/  @P0 IMAD.MOV.U32 R121, RZ, RZ, R125 ;  /* 0x000000ffff790224 */ /* 0x000fe200078e007d */
[----:B------:R-:W2:Y:S04]  /*b280*/  LDL R124, [R1+0x170] ;  /* 0x00017000017c7983 */ /* 0x000ea80000100800 */
[----:B------:R3:W2:Y:S01]  /*b290*/  @P0 LDG.E.U16 R184, desc[UR6][R120.64] ;  /* 0x0000000678b80981 */ /* 0x0006a2000c1e1500 */
[----:B------:R-:W-:-:S03]  /*b2a0*/  ISETP.GT.AND P0, PT, R130, 0x73, PT ;  /* 0x000000738200780c */ /* 0x000fc60003f04270 */
[----:B------:R-:W2:Y:S01]  /*b2b0*/  LDL R125, [R1+0x16c] ;  /* 0x00016c00017d7983 */ /* 0x000ea20000100800 */
[----:B---3--:R-:W-:Y:S02]  /*b2c0*/  @P1 IMAD.MOV.U32 R120, RZ, RZ, R122 ;  /* 0x000000ffff781224 */ /* 0x008fe400078e007a */
[----:B------:R-:W-:-:S05]  /*b2d0*/  @P1 IMAD.MOV.U32 R121, RZ, RZ, R123 ;  /* 0x000000ffff791224 */ /* 0x000fca00078e007b */
[----:B------:R1:W3:Y:S02]  /*b2e0*/  @P1 LDG.E.U16 R168, desc[UR6][R120.64] ;  /* 0x0000000678a81981 */ /* 0x0002e4000c1e1500 */
[----:B----4-:R-:W-:Y:S02]  /*b2f0*/  @P0 IMAD.MOV.U32 R122, RZ, RZ, R0 ;  /* 0x000000ffff7a0224 */ /* 0x010fe400078e0000 */
[----:B------:R-:W4:Y:S01]  /*b300*/  LDL R0, [R1+0x160] ;  /* 0x0001600001007983 */ /* 0x000f220000100800 */
[----:B--2---:R-:W-:-:S03]  /*b310*/  @P0 IMAD.MOV.U32 R123, RZ, RZ, R113 ;  /* 0x000000ffff7b0224 */ /* 0x004fc600078e0071 */
[----:B------:R-:W2:Y:S01]  /*b320*/  LDL R113, [R1+0x15c] ;  /* 0x00015c0001717983 */ /* 0x000ea20000100800 */
[----:B------:R-:W-:Y:S02]  /*b330*/  ISETP.GT.AND P1, PT, R130, 0x74, PT ;  /* 0x000000748200780c */ /* 0x000fe40003f24270 */
[----:B-1----:R-:W-:Y:S02]  /*b340*/  PRMT R120, RZ, 0x7610, R120 ;  /* 0x00007610ff787816 */ /* 0x002fe40000000078 */
[----:B------:R-:W-:-:S04]  /*b350*/  PRMT R121, RZ, 0x7610, R121 ;  /* 0x00007610ff797816 */ /* 0x000fc80000000079 */
[----:B------:R1:W3:Y:S01]  /*b360*/  @P0 LDG.E.U16 R120, desc[UR6][R122.64] ;  /* 0x000000067a780981 */ /* 0x0002e2000c1e1500 */
[----:B------:R-:W-:-:S04]  /*b370*/  ISETP.GT.AND P0, PT, R130, 0x75, PT ;  /* 0x000000758200780c */ /* 0x000fc80003f04270 */
[----:B-1----:R-:W-:Y:S02]  /*b380*/  @P1 IMAD.MOV.U32 R122, RZ, RZ, R128 ;  /* 0x000000ffff7a1224 */ /* 0x002fe400078e0080 */
[----:B------:R-:W-:Y:S01]  /*b390*/  @P1 IMAD.MOV.U32 R123, RZ, RZ, R129 ;  /* 0x000000ffff7b1224 */ /* 0x000fe200078e0081 */
[----:B------:R-:W3:Y:S04]  /*b3a0*/  LDL R128, [R1+0x150] ;  /* 0x0001500001807983 */ /* 0x000ee80000100800 */
[----:B------:R1:W3:Y:S04]  /*b3b0*/  @P1 LDG.E.U16 R121, desc[UR6][R122.64] ;  /* 0x000000067a791981 */ /* 0x0002e8000c1e1500 */
[----:B------:R-:W3:Y:S01]  /*b3c0*/  LDL R129, [R1+0x14c] ;  /* 0x00014c0001817983 */ /* 0x000ee20000100800 */
[----:B-1----:R-:W-:-:S02]  /*b3d0*/  PRMT R122, RZ, 0x7610, R122 ;  /* 0x00007610ff7a7816 */ /* 0x002fc4000000007a */
[----:B------:R-:W-:-:S04]  /*b3e0*/  ISETP.GT.AND P1, PT, R130, 0x76, PT ;  /* 0x000000768200780c */ /* 0x000fc80003f24270 */
[----:B------:R1:W3:Y:S01]  /*b3f0*/  @P0 LDG.E.U16 R122, desc[UR6][R124.64] ;  /* 0x000000067c7a0981 */ /* 0x0002e2000c1e1500 */
[----:B------:R-:W-:-:S08]  /*b400*/  ISETP.GT.AND P0, PT, R130, 0x77, PT ;  /* 0x000000778200780c */ /* 0x000fd00003f04270 */
[----:B-1----:R-:W-:Y:S02]  /*b410*/  @P1 IMAD.MOV.U32 R124, RZ, RZ, R126 ;  /* 0x000000ffff7c1224 */ /* 0x002fe400078e007e */
[----:B------:R-:W-:-:S03]  /*b420*/  @P1 IMAD.MOV.U32 R125, RZ, RZ, R127 ;  /* 0x000000ffff7d1224 */ /* 0x000fc600078e007f */
[----:B----4-:R-:W-:Y:S02]  /*b430*/  @P0 IMAD.MOV.U32 R126, RZ, RZ, R0 ;  /* 0x000000ffff7e0224 */ /* 0x010fe400078e0000 */
[----:B------:R-:W4:Y:S01]  /*b440*/  LDL R0, [R1+0x140] ;  /* 0x0001400001007983 */ /* 0x000f220000100800 */
[----:B--2---:R-:W-:-:S03]  /*b450*/  @P0 IMAD.MOV.U32 R127, RZ, RZ, R113 ;  /* 0x000000ffff7f0224 */ /* 0x004fc600078e0071 */
[----:B------:R-:W2:Y:S01]  /*b460*/  LDL R113, [R1+0x13c] ;  /* 0x00013c0001717983 */ /* 0x000ea20000100800 */
[----:B------:R-:W-:-:S06]  /*b470*/  PRMT R123, RZ, 0x7610, R123 ;  /* 0x00007610ff7b7816 */ /* 0x000fcc000000007b */
[----:B------:R1:W2:Y:S01]  /*b480*/  @P1 LDG.E.U16 R123, desc[UR6][R124.64] ;  /* 0x000000067c7b1981 */ /* 0x0002a2000c1e1500 */
[----:B------:R-:W-:Y:S02]  /*b490*/  ISETP.GT.AND P1, PT, R130, 0x79, PT ;  /* 0x000000798200780c */ /* 0x000fe40003f24270 */
[----:B-1----:R-:W-:-:S06]  /*b4a0*/  PRMT R124, RZ, 0x7610, R124 ;  /* 0x00007610ff7c7816 */ /* 0x002fcc000000007c */
[----:B------:R3:W2:Y:S01]  /*b4b0*/  @P0 LDG.E.U16 R124, desc[UR6][R126.64] ;  /* 0x000000067e7c0981 */ /* 0x0006a2000c1e1500 */
[----:B------:R-:W-:-:S04]  /*b4c0*/  ISETP.GT.AND P0, PT, R130, 0x7a, PT ;  /* 0x0000007a8200780c */ /* 0x000fc80003f04270 */
[----:B---3--:R-:W-:Y:S02]  /*b4d0*/  @P1 IMAD.MOV.U32 R126, RZ, RZ, R128 ;  /* 0x000000ffff7e1224 */ /* 0x008fe400078e0080 */
[----:B------:R-:W-:Y:S01]  /*b4e0*/  @P1 IMAD.MOV.U32 R127, RZ, RZ, R129 ;  /* 0x000000ffff7f1224 */ /* 0x000fe200078e0081 */
[----:B------:R-:W3:Y:S04]  /*b4f0*/  LDL R128, [R1+0x138] ;  /* 0x0001380001807983 */ /* 0x000ee80000100800 */
[----:B------:R-:W3:Y:S04]  /*b500*/  LDL R129, [R1+0x134] ;  /* 0x0001340001817983 */ /* 0x000ee80000100800 */
[----:B------:R1:W3:Y:S01]  /*b510*/  @P1 LDG.E.U16 R183, desc[UR6][R126.64] ;  /* 0x000000067eb71981 */ /* 0x0002e2000c1e1500 */
[----:B------:R-:W-:Y:S01]  /*b520*/  ISETP.GT.AND P1, PT, R130, 0x7b, PT ;  /* 0x0000007b8200780c */ /* 0x000fe20003f24270 */
[----:B-1----:R-:W-:-:S02]  /*b530*/  @P0 IMAD.MOV.U32 R126, RZ, RZ, R131 ;  /* 0x000000ffff7e0224 */ /* 0x002fc400078e0083 */
[----:B------:R-:W-:Y:S01]  /*b540*/  @P0 IMAD.MOV.U32 R127, RZ, RZ, R132 ;  /* 0x000000ffff7f0224 */ /* 0x000fe200078e0084 */
[----:B------:R-:W3:Y:S04]  /*b550*/  LDL R131, [R1+0x128] ;  /* 0x0001280001837983 */ /* 0x000ee80000100800 */
[----:B------:R-:W3:Y:S04]  /*b560*/  LDL R132, [R1+0x124] ;  /* 0x0001240001847983 */ /* 0x000ee80000100800 */
[----:B------:R4:W3:Y:S02]  /*b570*/  @P0 LDG.E.U16 R167, desc[UR6][R126.64] ;  /* 0x000000067ea70981 */ /* 0x0008e4000c1e1500 */
[----:B----4-:R-:W-:-:S02]  /*b580*/  @P1 IMAD.MOV.U32 R126, RZ, RZ, R0 ;  /* 0x000000ffff7e1224 */ /* 0x010fc400078e0000 */
[----:B------:R-:W4:Y:S01]  /*b590*/  LDL R0, [R1+0x120] ;  /* 0x0001200001007983 */ /* 0x000f220000100800 */
[----:B--2---:R-:W-:-:S03]  /*b5a0*/  @P1 IMAD.MOV.U32 R127, RZ, RZ, R113 ;  /* 0x000000ffff7f1224 */ /* 0x004fc600078e0071 */
[----:B------:R-:W2:Y:S01]  /*b5b0*/  LDL R113, [R1+0x11c] ;  /* 0x00011c0001717983 */ /* 0x000ea20000100800 */
[----:B------:R-:W-:Y:S02]  /*b5c0*/  PRMT R125, RZ, 0x7610, R125 ;  /* 0x00007610ff7d7816 */ /* 0x000fe4000000007d */
[----:B------:R-:W-:-:S04]  /*b5d0*/  ISETP.GT.AND P0, PT, R130, 0x7c, PT ;  /* 0x0000007c8200780c */ /* 0x000fc80003f04270 */
[----:B------:R1:W2:Y:S01]  /*b5e0*/  @P1 LDG.E.U16 R125, desc[UR6][R126.64] ;  /* 0x000000067e7d1981 */ /* 0x0002a2000c1e1500 */
[C---:B------:R-:W-:Y:S02]  /*b5f0*/  ISETP.GT.AND P1, PT, R130.reuse, 0x7d, PT ;  /* 0x0000007d8200780c */ /* 0x040fe40003f24270 */
[----:B------:R-:W-:Y:S02]  /*b600*/  ISETP.GT.AND P2, PT, R130, 0x7e, PT ;  /* 0x0000007e8200780c */ /* 0x000fe40003f44270 */
[----:B-1----:R-:W-:Y:S02]  /*b610*/  PRMT R126, RZ, 0x7610, R126 ;  /* 0x00007610ff7e7816 */ /* 0x002fe4000000007e */
[----:B------:R-:W-:Y:S02]  /*b620*/  PRMT R127, RZ, 0x7610, R127 ;  /* 0x00007610ff7f7816 */ /* 0x000fe4000000007f */
[----:B0-----:R-:W-:Y:S02]  /*b630*/  LOP3.LUT R133, R133, 0x7f, RZ, 0xc0, !PT ;  /* 0x0000007f85857812 */ /* 0x001fe400078ec0ff */
[----:B---3--:R0:W3:Y:S03]  /*b640*/  @P0 LDG.E.U16 R126, desc[UR6][R128.64] ;  /* 0x00000006807e0981 */ /* 0x0080e6000c1e1500 */
[----:B0-----:R-:W-:-:S02]  /*b650*/  @P1 IMAD.MOV.U32 R128, RZ, RZ, R134 ;  /* 0x000000ffff801224 */ /* 0x001fc400078e0086 */
[----:B------:R-:W-:Y:S01]  /*b660*/  @P1 IMAD.MOV.U32 R129, RZ, RZ, R135 ;  /* 0x000000ffff811224 */ /* 0x000fe200078e0087 */
[----:B------:R-:W-:Y:S01]  /*b670*/  ISETP.GE.AND P0, PT, R133, R130, PT ;  /* 0x000000828500720c */ /* 0x000fe20003f06270 */
[----:B------:R-:W3:Y:S04]  /*b680*/  LDL R135, [R1+0xd4] ;  /* 0x0000d40001877983 */ /* 0x000ee80000100800 */
[----:B------:R0:W3:Y:S01]  /*b690*/  @P1 LDG.E.U16 R127, desc[UR6][R128.64] ;  /* 0x00000006807f1981 */ /* 0x0000e2000c1e1500 */
[----:B------:R-:W-:Y:S01]  /*b6a0*/  ISETP.GT.AND P1, PT, R130, 0x7f, PT ;  /* 0x0000007f8200780c */ /* 0x000fe20003f24270 */
[----:B------:R-:W-:Y:S02]  /*b6b0*/  @P2 IMAD.MOV.U32 R130, RZ, RZ, R131 ;  /* 0x000000ffff822224 */ /* 0x000fe400078e0083 */
[----:B------:R-:W3:Y:S01]  /*b6c0*/  LDL R134, [R1+0xd8] ;  /* 0x0000d80001867983 */ /* 0x000ee20000100800 */
[----:B------:R-:W-:Y:S01]  /*b6d0*/  @P2 IMAD.MOV.U32 R131, RZ, RZ, R132 ;  /* 0x000000ffff832224 */ /* 0x000fe200078e0084 */
[----:B0-----:R-:W-:-:S06]  /*b6e0*/  PRMT R128, RZ, 0x7610, R128 ;  /* 0x00007610ff807816 */ /* 0x001fcc0000000080 */
[----:B------:R4:W3:Y:S02]  /*b6f0*/  @P2 LDG.E.U16 R128, desc[UR6][R130.64] ;  /* 0x0000000682802981 */ /* 0x0008e4000c1e1500 */
[----:B----4-:R-:W-:Y:S02]  /*b700*/  @P1 IMAD.MOV.U32 R130, RZ, RZ, R0 ;  /* 0x000000ffff821224 */ /* 0x010fe400078e0000 */
[----:B------:R-:W4:Y:S01]  /*b710*/  LDL R0, [R1+0x58] ;  /* 0x0000580001007983 */ /* 0x000f220000100800 */
[----:B--2---:R-:W-:-:S03]  /*b720*/  @P1 IMAD.MOV.U32 R131, RZ, RZ, R113 ;  /* 0x000000ffff831224 */ /* 0x004fc600078e0071 */
[----:B------:R-:W2:Y:S01]  /*b730*/  LDL R113, [R1+0x48] ;  /* 0x0000480001717983 */ /* 0x000ea20000100800 */
[----:B------:R-:W-:-:S06]  /*b740*/  PRMT R129, RZ, 0x7610, R129 ;  /* 0x00007610ff817816 */ /* 0x000fcc0000000081 */
[----:B------:R0:W2:Y:S01]  /*b750*/  @P1 LDG.E.U16 R129, desc[UR6][R130.64] ;  /* 0x0000000682811981 */ /* 0x0000a2000c1e1500 */
[----:B------:R-:W-:Y:S01]  /*b760*/  BAR.SYNC.DEFER_BLOCKING 0x0 ;  /* 0x0000000000007b1d */ /* 0x000fe20000010000 */
[----:B------:R-:W-:Y:S02]  /*b770*/  @!P0 IMAD.MOV.U32 R132, RZ, RZ, R22 ;  /* 0x000000ffff848224 */ /* 0x000fe400078e0016 */
[----:B------:R-:W-:Y:S01]  /*b780*/  @!P0 IMAD.MOV.U32 R133, RZ, RZ, R12 ;  /* 0x000000ffff858224 */ /* 0x000fe200078e000c */
[----:B0-----:R-:W-:Y:S02]  /*b790*/  PRMT R130, RZ, 0x7610, R130 ;  /* 0x00007610ff827816 */ /* 0x001fe40000000082 */
[----:B------:R-:W-:-:S04]  /*b7a0*/  PRMT R131, RZ, 0x7610, R131 ;  /* 0x00007610ff837816 */ /* 0x000fc80000000083 */
[----:B------:R0:W2:Y:S02]  /*b7b0*/  @!P0 LDG.E.U16 R130, desc[UR6][R132.64] ;  /* 0x0000000684828981 */ /* 0x0000a4000c1e1500 */
[----:B0-----:R-:W-:Y:S02]  /*b7c0*/  @!P0 IMAD.MOV.U32 R132, RZ, RZ, R138 ;  /* 0x000000ffff848224 */ /* 0x001fe400078e008a */
[----:B------:R-:W-:-:S05]  /*b7d0*/  @!P0 IMAD.MOV.U32 R133, RZ, RZ, R139 ;  /* 0x000000ffff858224 */ /* 0x000fca00078e008b */
[----:B------:R0:W2:Y:S02]  /*b7e0*/  @!P0 LDG.E.U16 R131, desc[UR6][R132.64] ;  /* 0x0000000684838981 */ /* 0x0000a4000c1e1500 */
[----:B0-----:R-:W-:Y:S02]  /*b7f0*/  PRMT R132, RZ, 0x7610, R132 ;  /* 0x00007610ff847816 */ /* 0x001fe40000000084 */
[----:B------:R-:W-:-:S04]  /*b800*/  PRMT R133, RZ, 0x7610, R133 ;  /* 0x00007610ff857816 */ /* 0x000fc80000000085 */
[----:B---3--:R0:W3:Y:S02]  /*b810*/  @!P0 LDG.E.U16 R132, desc[UR6][R134.64] ;  /* 0x0000000686848981 */ /* 0x0080e4000c1e1500 */
[----:B0-----:R-:W-:Y:S02]  /*b820*/  @!P0 IMAD.MOV.U32 R134, RZ, RZ, R136 ;  /* 0x000000ffff868224 */ /* 0x001fe400078e0088 */
[----:B------:R-:W-:-:S05]  /*b830*/  @!P0 IMAD.MOV.U32 R135, RZ, RZ, R137 ;  /* 0x000000ffff878224 */ /* 0x000fca00078e0089 */
[----:B------:R0:W3:Y:S02]  /*b840*/  @!P0 LDG.E.U16 R133, desc[UR6][R134.64] ;  /* 0x0000000686858981 */ /* 0x0000e4000c1e1500 */
[----:B0-----:R-:W-:Y:S02]  /*b850*/  PRMT R134, RZ, 0x7610, R134 ;  /* 0x00007610ff867816 */ /* 0x001fe40000000086 */
[----:B------:R-:W-:Y:S01]  /*b860*/  PRMT R135, RZ, 0x7610, R135 ;  /* 0x00007610ff877816 */ /* 0x000fe20000000087 */
[----:B------:R0:W-:Y:S04]  /*b870*/  STL [R1+0x584], R22 ;  /* 0x0005841601007387 */ /* 0x0001e80000100800 */
[----:B------:R1:W-:Y:S01]  /*b880*/  STL [R1+0x580], R12 ;  /* 0x0005800c01007387 */ /* 0x0003e20000100800 */
[----:B------:R-:W-:-:S02]  /*b890*/  @!P0 IMAD.MOV.U32 R138, RZ, RZ, R209 ;  /* 0x000000ffff8a8224 */ /* 0x000fc400078e00d1 */
[----:B------:R-:W-:Y:S01]  /*b8a0*/  @!P0 IMAD.MOV.U32 R139, RZ, RZ, R204 ;  /* 0x000000ffff8b8224 */ /* 0x000fe200078e00cc */
[----:B0-----:R-:W3:Y:S04]  /*b8b0*/  LDL R22, [R1+0x8c] ;  /* 0x00008c0001167983 */ /* 0x001ee80000100800 */
[----:B-1----:R-:W3:Y:S04]  /*b8c0*/  LDL R12, [R1+0x90] ;  /* 0x00009000010c7983 */ /* 0x002ee80000100800 */
[----:B------:R0:W-:Y:S02]  /*b8d0*/  STS.U16 [R2+UR4], R140 ;  /* 0x0000008c02007988 */ /* 0x0001e40008000404 */
[----:B0-----:R-:W-:-:S02]  /*b8e0*/  @!P0 IMAD.MOV.U32 R140, RZ, RZ, R96 ;  /* 0x000000ffff8c8224 */ /* 0x001fc400078e0060 */
[----:B----4-:R-:W-:Y:S02]  /*b8f0*/  @!P0 IMAD.MOV.U32 R136, RZ, RZ, R0 ;  /* 0x000000ffff888224 */ /* 0x010fe400078e0000 */
[----:B------:R-:W4:Y:S01]  /*b900*/  LDL R0, [R1+0x44] ;  /* 0x0000440001007983 */ /* 0x000f220000100800 */
[----:B--2---:R-:W-:-:S03]  /*b910*/  @!P0 IMAD.MOV.U32 R137, RZ, RZ, R113 ;  /* 0x000000ffff898224 */ /* 0x004fc600078e0071 */
[----:B------:R-:W2:Y:S04]  /*b920*/  LDL R113, [R1+0xd0] ;  /* 0x0000d00001717983 */ /* 0x000ea80000100800 */
[----:B------:R0:W3:Y:S04]  /*b930*/  @!P0 LDG.E.U16 R134, desc[UR6][R136.64] ;  /* 0x0000000688868981 */ /* 0x0000e8000c1e1500 */
[----:B------:R1:W-:Y:S01]  /*b940*/  STL [R1+0x5a0], R252 ;  /* 0x0005a0fc01007387 */ /* 0x0003e20000100800 */
[----:B0-----:R-:W-:Y:S02]  /*b950*/  @!P0 IMAD.MOV.U32 R136, RZ, RZ, R252 ;  /* 0x000000ffff888224 */ /* 0x001fe400078e00fc */
[----:B------:R-:W-:Y:S01]  /*b960*/  @!P0 IMAD.MOV.U32 R137, RZ, RZ, R249 ;  /* 0x000000ffff898224 */ /* 0x000fe200078e00f9 */
[----:B-1----:R-:W4:Y:S04]  /*b970*/  LDL R252, [R1+0xcc] ;  /* 0x0000cc0001fc7983 */ /* 0x002f280000100800 */
[----:B------:R0:W3:Y:S04]  /*b980*/  @!P0 LDG.E.U16 R135, desc[UR6][R136.64] ;  /* 0x0000000688878981 */ /* 0x0000e8000c1e1500 */
[----:B------:R1:W-:Y:S01]  /*b990*/  STL [R1+0x588], R249 ;  /* 0x000588f901007387 */ /* 0x0003e20000100800 */
[----:B0-----:R-:W-:-:S03]  /*b9a0*/  PRMT R136, RZ, 0x7610, R136 ;  /* 0x00007610ff887816 */ /* 0x001fc60000000088 */
[----:B-1----:R-:W3:Y:S04]  /*b9b0*/  LDL.LU R249, [R1+0x18] ;  /* 0x0000180001f97983 */ /* 0x002ee80000300800 */
[----:B------:R0:W-:Y:S04]  /*b9c0*/  STL [R1+0x590], R209 ;  /* 0x000590d101007387 */ /* 0x0001e80000100800 */
[----:B------:R1:W3:Y:S04]  /*b9d0*/  @!P0 LDG.E.U16 R136, desc[UR6][R138.64] ;  /* 0x000000068a888981 */ /* 0x0002e8000c1e1500 */
[----:B0-----:R-:W3:Y:S04]  /*b9e0*/  LDL.LU R209, [R1+0x30] ;  /* 0x0000300001d17983 */ /* 0x001ee80000300800 */
[----:B------:R0:W-:Y:S01]  /*b9f0*/  STL [R1+0x58c], R204 ;  /* 0x00058ccc01007387 */ /* 0x0001e20000100800 */
[----:B-1----:R-:W-:-:S02]  /*ba00*/  @!P0 IMAD.MOV.U32 R138, RZ, RZ, R104 ;  /* 0x000000ffff8a8224 */ /* 0x002fc400078e0068 */
[----:B------:R-:W-:Y:S01]  /*ba10*/  @!P0 IMAD.MOV.U32 R139, RZ, RZ, R17 ;  /* 0x000000ffff8b8224 */ /* 0x000fe200078e0011 */
[----:B0-----:R-:W3:Y:S04]  /*ba20*/  LDL.LU R204, [R1+0x28] ;  /* 0x0000280001cc7983 */ /* 0x001ee80000300800 */
[----:B------:R0:W-:Y:S04]  /*ba30*/  STL [R1+0x598], R104 ;  /* 0x0005986801007387 */ /* 0x0001e80000100800 */
[----:B0-----:R-:W3:Y:S04]  /*ba40*/  LDL.LU R104, [R1+0x40] ;  /* 0x0000400001687983 */ /* 0x001ee80000300800 */
[----:B------:R0:W-:Y:S04]  /*ba50*/  STL [R1+0x594], R17 ;  /* 0x0005941101007387 */ /* 0x0001e80000100800 */
[----:B0-----:R-:W3:Y:S04]  /*ba60*/  LDL R17, [R1+0x110] ;  /* 0x0001100001117983 */ /* 0x001ee80000100800 */
[----:B------:R0:W-:Y:S04]  /*ba70*/  STL [R1+0x5a4], R96 ;  /* 0x0005a46001007387 */ /* 0x0001e80000100800 */
[----:B0-----:R-:W3:Y:S01]  /*ba80*/  LDL R96, [R1+0x10c] ;  /* 0x00010c0001607983 */ /* 0x001ee20000100800 */
[----:B------:R-:W-:Y:S01]  /*ba90*/  PRMT R137, RZ, 0x7610, R137 ;  /* 0x00007610ff897816 */ /* 0x000fe20000000089 */
[----:B------:R-:W-:-:S05]  /*baa0*/  @!P0 IMAD.MOV.U32 R141, RZ, RZ, R6 ;  /* 0x000000ffff8d8224 */ /* 0x000fca00078e0006 */
[----:B------:R0:W3:Y:S02]  /*bab0*/  @!P0 LDG.E.U16 R137, desc[UR6][R138.64] ;  /* 0x000000068a898981 */ /* 0x0000e4000c1e1500 */
[----:B0-----:R-:W-:Y:S02]  /*bac0*/  PRMT R138, RZ, 0x7610, R138 ;  /* 0x00007610ff8a7816 */ /* 0x001fe4000000008a */
[----:B------:R-:W-:-:S04]  /*bad0*/  PRMT R139, RZ, 0x7610, R139 ;  /* 0x00007610ff8b7816 */ /* 0x000fc8000000008b */
[----:B------:R3:W3:Y:S04]  /*bae0*/  @!P0 LDG.E.U16 R138, desc[UR6][R140.64] ;  /* 0x000000068c8a8981 */ /* 0x0006e8000c1e1500 */
[----:B------:R-:W-:Y:S04]  /*baf0*/  STS.U16 [R2+UR4+0x400], R143 ;  /* 0x0004008f02007988 */ /* 0x000fe80008000404 */
[----:B------:R-:W-:Y:S04]  /*bb00*/  STS.U16 [R2+UR4+0x800], R142 ;  /* 0x0008008e02007988 */ /* 0x000fe80008000404 */
[----:B------:R0:W-:Y:S04]  /*bb10*/  STL [R1+0x59c], R6 ;  /* 0x00059c0601007387 */ /* 0x0001e80000100800 */
[----:B------:R1:W-:Y:S04]  /*bb20*/  STS.U16 [R2+UR4+0x1000], R144 ;  /* 0x0010009002007988 */ /* 0x0003e80008000404 */
[----:B0-----:R-:W3:Y:S01]  /*bb30*/  LDL R6, [R1+0xc8] ;  /* 0x0000c80001067983 */ /* 0x001ee20000100800 */
[----:B--2---:R-:W-:-:S02]  /*bb40*/  @!P0 IMAD.MOV.U32 R142, RZ, RZ, R113 ;  /* 0x000000ffff8e8224 */ /* 0x004fc400078e0071 */
[----:B----4-:R-:W-:Y:S02]  /*bb50*/  @!P0 IMAD.MOV.U32 R143, RZ, RZ, R252 ;  /* 0x000000ffff8f8224 */ /* 0x010fe400078e00fc */
[----:B-1----:R-:W-:Y:S02]  /*bb60*/  @!P0 IMAD.MOV.U32 R144, RZ, RZ, R0 ;  /* 0x000000ffff908224 */ /* 0x002fe400078e0000 */
[----:B------:R-:W2:Y:S01]  /*bb70*/  LDL R0, [R1+0x88] ;  /* 0x0000880001007983 */ /* 0x000ea20000100800 */
[----:B---3--:R-:W-:-:S03]  /*bb80*/  @!P0 IMAD.MOV.U32 R140, RZ, RZ, R17 ;  /* 0x000000ffff8c8224 */ /* 0x008fc600078e0011 */
[----:B------:R-:W3:Y:S01]  /*bb90*/  LDL R17, [R1+0x108] ;  /* 0x0001080001117983 */ /* 0x000ee20000100800 */
[----:B------:R-:W-:-:S05]  /*bba0*/  @!P0 IMAD.MOV.U32 R141, RZ, RZ, R96 ;  /* 0x000000ffff8d8224 */ /* 0x000fca00078e0060 */
[----:B------:R0:W4:Y:S02]  /*bbb0*/  @!P0 LDG.E.U16 R139, desc[UR6][R140.64] ;  /* 0x000000068c8b8981 */ /* 0x000124000c1e1500 */
[----:B0-----:R-:W-:-:S06]  /*bbc0*/  PRMT R140, RZ, 0x7610, R140 ;  /* 0x00007610ff8c7816 */ /* 0x001fcc000000008c */
[----:B------:R0:W4:Y:S02]  /*bbd0*/  @!P0 LDG.E.U16 R140, desc[UR6][R142.64] ;  /* 0x000000068e8c8981 */ /* 0x000124000c1e1500 */
[----:B0-----:R-:W-:Y:S02]  /*bbe0*/  @!P0 IMAD.MOV.U32 R143, RZ, RZ, R22 ;  /* 0x000000ffff8f8224 */ /* 0x001fe400078e0016 */
[----:B------:R-:W2:Y:S01]  /*bbf0*/  LDL R22, [R1+0x104] ;  /* 0x0001040001167983 */ /* 0x000ea20000100800 */
[----:B------:R-:W-:-:S03]  /*bc00*/  @!P0 IMAD.MOV.U32 R142, RZ, RZ, R12 ;  /* 0x000000ffff8e8224 */ /* 0x000fc600078e000c */
[----:B------:R-:W4:Y:S01]  /*bc10*/  LDL R12, [R1+0xc4] ;  /* 0x0000c400010c7983 */ /* 0x000f220000100800 */
[----:B------:R-:W-:-:S03]  /*bc20*/  PRMT R141, RZ, 0x7610, R141 ;  /* 0x00007610ff8d7816 */ /* 0x000fc6000000008d */
[----:B------:R0:W-:Y:S04]  /*bc30*/  STS.U16 [R2+UR4+0xc00], R145 ;  /* 0x000c009102007988 */ /* 0x0001e80008000404 */
[----:B------:R1:W4:Y:S01]  /*bc40*/  @!P0 LDG.E.U16 R141, desc[UR6][R142.64] ;  /* 0x000000068e8d8981 */ /* 0x000322000c1e1500 */
[----:B0-----:R-:W-:Y:S01]  /*bc50*/  @!P0 IMAD.MOV.U32 R145, RZ, RZ, R104 ;  /* 0x000000ffff918224 */ /* 0x001fe200078e0068 */
[----:B-1----:R-:W-:Y:S02]  /*bc60*/  PRMT R142, RZ, 0x7610, R142 ;  /* 0x00007610ff8e7816 */ /* 0x002fe4000000008e */
[----:B------:R-:W-:-:S04]  /*bc70*/  PRMT R143, RZ, 0x7610, R143 ;  /* 0x00007610ff8f7816 */ /* 0x000fc8000000008f */
[----:B------:R0:W4:Y:S04]  /*bc80*/  @!P0 LDG.E.U16 R142, desc[UR6][R144.64] ;  /* 0x00000006908e8981 */ /* 0x000128000c1e1500 */
[----:B------:R1:W-:Y:S01]  /*bc90*/  STL [R1+0x5a8], R104 ;  /* 0x0005a86801007387 */ /* 0x0003e20000100800 */
[----:B0-----:R-:W-:Y:S02]  /*bca0*/  @!P0 IMAD.MOV.U32 R144, RZ, RZ, R241 ;  /* 0x000000ffff908224 */ /* 0x001fe400078e00f1 */
[----:B------:R-:W-:Y:S01]  /*bcb0*/  @!P0 IMAD.MOV.U32 R145, RZ, RZ, R240 ;  /* 0x000000ffff918224 */ /* 0x000fe200078e00f0 */
[----:B------:R0:W-:Y:S04]  /*bcc0*/  STS.U16 [R2+UR4+0x1400], R147 ;  /* 0x0014009302007988 */ /* 0x0001e80008000404 */
[----:B------:R0:W4:Y:S04]  /*bcd0*/  @!P0 LDG.E.U16 R143, desc[UR6][R144.64] ;  /* 0x00000006908f8981 */ /* 0x000128000c1e1500 */
[----:B-1----:R-:W4:Y:S01]  /*bce0*/  LDL.LU R104, [R1+0x24] ;  /* 0x0000240001687983 */ /* 0x002f220000300800 */
[----:B0-----:R-:W-:-:S03]  /*bcf0*/  @!P0 IMAD.MOV.U32 R147, RZ, RZ, R202 ;  /* 0x000000ffff938224 */ /* 0x001fc600078e00ca */
[----:B------:R0:W-:Y:S01]  /*bd00*/  STS.U16 [R2+UR4+0x1800], R146 ;  /* 0x0018009202007988 */ /* 0x0001e20008000404 */
[----:B------:R-:W-:-:S03]  /*bd10*/  PRMT R144, RZ, 0x7610, R144 ;  /* 0x00007610ff907816 */ /* 0x000fc60000000090 */
[----:B------:R1:W-:Y:S01]  /*bd20*/  STL [R1+0x5b0], R241 ;  /* 0x0005b0f101007387 */ /* 0x0003e20000100800 */
[----:B0-----:R-:W-:-:S03]  /*bd30*/  @!P0 IMAD.MOV.U32 R146, RZ, RZ, R203 ;  /* 0x000000ffff928224 */ /* 0x001fc600078e00cb */
[----:B-1----:R-:W4:Y:S04]  /*bd40*/  LDL.LU R241, [R1+0x2c] ;  /* 0x00002c0001f17983 */ /* 0x002f280000300800 */
[----:B------:R-:W-:Y:S04]  /*bd50*/  STL [R1+0x5ac], R240 ;  /* 0x0005acf001007387 */ /* 0x000fe80000100800 */
[----:B------:R0:W-:Y:S04]  /*bd60*/  STL [R1+0x5b8], R203 ;  /* 0x0005b8cb01007387 */ /* 0x0001e80000100800 */
[----:B------:R1:W4:Y:S04]  /*bd70*/  @!P0 LDG.E.U16 R144, desc[UR6][R146.64] ;  /* 0x0000000692908981 */ /* 0x000328000c1e1500 */
[----:B0-----:R-:W4:Y:S04]  /*bd80*/  LDL.LU R203, [R1+0x38] ;  /* 0x0000380001cb7983 */ /* 0x001f280000300800 */
[----:B------:R-:W-:Y:S01]  /*bd90*/  STL [R1+0x5b4], R202 ;  /* 0x0005b4ca01007387 */ /* 0x000fe20000100800 */
[----:B-1----:R-:W-:-:S03]  /*bda0*/  @!P0 IMAD.MOV.U32 R146, RZ, RZ, R103 ;  /* 0x000000ffff928224 */ /* 0x002fc600078e0067 */
[----:B------:R0:W-:Y:S01]  /*bdb0*/  STL [R1+0x5c0], R103 ;  /* 0x0005c06701007387 */ /* 0x0001e20000100800 */
[----:B------:R-:W-:-:S03]  /*bdc0*/  @!P0 IMAD.MOV.U32 R147, RZ, RZ, R15 ;  /* 0x000000ffff938224 */ /* 0x000fc600078e000f */
[----:B------:R1:W-:Y:S04]  /*bdd0*/  STS.U16 [R2+UR4+0x1c00], R149 ;  /* 0x001c009502007988 */ /* 0x0003e80008000404 */
[----:B0-----:R-:W4:Y:S04]  /*bde0*/  LDL.LU R103, [R1+0x7c] ;  /* 0x00007c0001677983 */ /* 0x001f280000300800 */
[----:B------:R0:W-:Y:S01]  /*bdf0*/  STL [R1+0x5bc], R15 ;  /* 0x0005bc0f01007387 */ /* 0x0001e20000100800 */
[----:B-1----:R-:W-:-:S03]  /*be00*/  @!P0 IMAD.MOV.U32 R149, RZ, RZ, R5 ;  /* 0x000000ffff958224 */ /* 0x002fc600078e0005 */
[----:B0-----:R-:W4:Y:S04]  /*be10*/  LDL.LU R15, [R1+0x74] ;  /* 0x00007400010f7983 */ /* 0x001f280000300800 */
[----:B------:R-:W-:Y:S04]  /*be20*/  STL [R1+0x5c8], R95 ;  /* 0x0005c85f01007387 */ /* 0x000fe80000100800 */
[----:B------:R0:W-:Y:S04]  /*be30*/  STL [R1+0x5c4], R5 ;  /* 0x0005c40501007387 */ /* 0x0001e80000100800 */
[----:B0-----:R-:W4:Y:S01]  /*be40*/  LDL.LU R5, [R1+0x84] ;  /* 0x0000840001057983 */ /* 0x001f220000300800 */
[----:B------:R-:W-:-:S03]  /*be50*/  PRMT R145, RZ, 0x7610, R145 ;  /* 0x00007610ff917816 */ /* 0x000fc60000000091 */
[----:B------:R0:W-:Y:S04]  /*be60*/  STS.U16 [R2+UR4+0x2000], R148 ;  /* 0x0020009402007988 */ /* 0x0001e80008000404 */
[----:B------:R1:W4:Y:S01]  /*be70*/  @!P0 LDG.E.U16 R145, desc[UR6][R146.64] ;  /* 0x0000000692918981 */ /* 0x000322000c1e1500 */
[----:B0-----:R-:W-:Y:S01]  /*be80*/  @!P0 IMAD.MOV.U32 R148, RZ, RZ, R95 ;  /* 0x000000ffff948224 */ /* 0x001fe200078e005f */
[----:B-1----:R-:W-:Y:S02]  /*be90*/  PRMT R146, RZ, 0x7610, R146 ;  /* 0x00007610ff927816 */ /* 0x002fe40000000092 */
[----:B------:R-:W-:-:S04]  /*bea0*/  PRMT R147, RZ, 0x7610, R147 ;  /* 0x00007610ff937816 */ /* 0x000fc80000000093 */
[----:B------:R3:W4:Y:S04]  /*beb0*/  @!P0 LDG.E.U16 R146, desc[UR6][R148.64] ;  /* 0x0000000694928981 */ /* 0x000728000c1e1500 */
[----:B------:R-:W-:Y:S04]  /*bec0*/  STS.U16 [R2+UR4+0x2400], R151 ;  /* 0x0024009702007988 */ /* 0x000fe80008000404 */
[----:B------:R0:W-:Y:S02]  /*bed0*/  STS.U16 [R2+UR4+0x2800], R150 ;  /* 0x0028009602007988 */ /* 0x0001e40008000404 */
[----:B0-----:R-:W-:-:S02]  /*bee0*/  @!P0 IMAD.MOV.U32 R150, RZ, RZ, R6 ;  /* 0x000000ffff968224 */ /* 0x001fc400078e0006 */
[----:B------:R-:W4:Y:S01]  /*bef0*/  LDL R6, [R1+0x558] ;  /* 0x0005580001067983 */ /* 0x000f220000100800 */
[----:B---3--:R-:W-:-:S03]  /*bf00*/  @!P0 IMAD.MOV.U32 R148, RZ, RZ, R17 ;  /* 0x000000ffff948224 */ /* 0x008fc600078e0011 */
[----:B------:R0:W-:Y:S04]  /*bf10*/  STS.U16 [R2+UR4+0x2c00], R153 ;  /* 0x002c009902007988 */ /* 0x0001e80008000404 */
[----:B------:R-:W-:Y:S04]  /*bf20*/  STS.U16 [R2+UR4+0x3000], R152 ;  /* 0x0030009802007988 */ /* 0x000fe80008000404 */
[----:B------:R-:W3:Y:S01]  /*bf30*/  LDL R17, [R1+0xfc] ;  /* 0x0000fc0001117983 */ /* 0x000ee20000100800 */
[----:B--2---:R-:W-:-:S05]  /*bf40*/  @!P0 IMAD.MOV.U32 R149, RZ, RZ, R22 ;  /* 0x000000ffff958224 */ /* 0x004fca00078e0016 */
[----:B------:R1:W2:Y:S01]  /*bf50*/  @!P0 LDG.E.U16 R147, desc[UR6][R148.64] ;  /* 0x0000000694938981 */ /* 0x0002a2000c1e1500 */
[----:B----4-:R-:W-:Y:S02]  /*bf60*/  @!P0 IMAD.MOV.U32 R151, RZ, RZ, R12 ;  /* 0x000000ffff978224 */ /* 0x010fe400078e000c */
[----:B0-----:R-:W-:Y:S01]  /*bf70*/  @!P0 IMAD.MOV.U32 R153, RZ, RZ, R209 ;  /* 0x000000ffff998224 */ /* 0x001fe200078e00d1 */
[----:B------:R-:W4:Y:S01]  /*bf80*/  LDL R12, [R1+0x100] ;  /* 0x00010000010c7983 */ /* 0x000f220000100800 */
[----:B-1----:R-:W-:-:S06]  /*bf90*/  PRMT R148, RZ, 0x7610, R148 ;  /* 0x00007610ff947816 */ /* 0x002fcc0000000094 */
[----:B------:R0:W2:Y:S02]  /*bfa0*/  @!P0 LDG.E.U16 R148, desc[UR6][R150.64] ;  /* 0x0000000696948981 */ /* 0x0000a4000c1e1500 */
[----:B0-----:R-:W-:Y:S02]  /*bfb0*/  @!P0 IMAD.MOV.U32 R150, RZ, RZ, R0 ;  /* 0x000000ffff968224 */ /* 0x001fe400078e0000 */
[----:B------:R-:W3:Y:S01]  /*bfc0*/  LDL R0, [R1+0xc0] ;  /* 0x0000c00001007983 */ /* 0x000ee20000100800 */
[----:B------:R-:W-:-:S03]  /*bfd0*/  PRMT R149, RZ, 0x7610, R149 ;  /* 0x00007610ff957816 */ /* 0x000fc60000000095 */
[----:B------:R0:W-:Y:S04]  /*bfe0*/  STS.U16 [R2+UR4+0x3400], R155 ;  /* 0x0034009b02007988 */ /* 0x0001e80008000404 */
[----:B------:R1:W-:Y:S01]  /*bff0*/  STS.U16 [R2+UR4+0x3800], R154 ;  /* 0x0038009a02007988 */ /* 0x0003e20008000404 */
[----:B0-----:R-:W-:-:S03]  /*c000*/  @!P0 IMAD.MOV.U32 R155, RZ, RZ, R193 ;  /* 0x000000ffff9b8224 */ /* 0x001fc600078e00c1 */
[----:B------:R-:W-:Y:S01]  /*c010*/  STS.U16 [R2+UR4+0x3c00], R157 ;  /* 0x003c009d02007988 */ /* 0x000fe20008000404 */
[----:B-1----:R-:W-:Y:S02]  /*c020*/  @!P0 IMAD.MOV.U32 R154, RZ, RZ, R196 ;  /* 0x000000ffff9a8224 */ /* 0x002fe400078e00c4 */
[----:B------:R-:W-:Y:S02]  /*c030*/  @!P0 IMAD.MOV.U32 R152, RZ, RZ, R203 ;  /* 0x000000ffff988224 */ /* 0x000fe400078e00cb */
[----:B------:R-:W-:-:S05]  /*c040*/  @!P0 IMAD.MOV.U32 R151, RZ, RZ, R5 ;  /* 0x000000ffff978224 */ /* 0x000fca00078e0005 */
[----:B------:R0:W2:Y:S02]  /*c050*/  @!P0 LDG.E.U16 R149, desc[UR6][R150.64] ;  /* 0x0000000696958981 */ /* 0x0000a4000c1e1500 */
[----:B0-----:R-:W-:Y:S02]  /*c060*/  PRMT R150, RZ, 0x7610, R150 ;  /* 0x00007610ff967816 */ /* 0x001fe40000000096 */
[----:B------:R-:W-:Y:S01]  /*c070*/  PRMT R151, RZ, 0x7610, R151 ;  /* 0x00007610ff977816 */ /* 0x000fe20000000097 */
[----:B------:R-:W-:Y:S04]  /*c080*/  STL [R1+0x5d0], R5 ;  /* 0x0005d00501007387 */ /* 0x000fe80000100800 */
[----:B------:R0:W2:Y:S04]  /*c090*/  @!P0 LDG.E.U16 R150, desc[UR6][R152.64] ;  /* 0x0000000698968981 */ /* 0x0000a8000c1e1500 */
[----:B------:R-:W-:Y:S01]  /*c0a0*/  STL [R1+0x5d4], R203 ;  /* 0x0005d4cb01007387 */ /* 0x000fe20000100800 */
[----:B0-----:R-:W-:-:S02]  /*c0b0*/  @!P0 IMAD.MOV.U32 R152, RZ, RZ, R239 ;  /* 0x000000ffff988224 */ /* 0x001fc400078e00ef */
[----:B------:R-:W-:Y:S01]  /*c0c0*/  @!P0 IMAD.MOV.U32 R153, RZ, RZ, R234 ;  /* 0x000000ffff998224 */ /* 0x000fe200078e00ea */
[----:B------:R-:W-:Y:S04]  /*c0d0*/  STL [R1+0x5cc], R209 ;  /* 0x0005ccd101007387 */ /* 0x000fe80000100800 */
[----:B------:R-:W-:Y:S04]  /*c0e0*/  STL [R1+0x5dc], R239 ;  /* 0x0005dcef01007387 */ /* 0x000fe80000100800 */
[----:B------:R0:W-:Y:S04]  /*c0f0*/  STL [R1+0x5d8], R234 ;  /* 0x0005d8ea01007387 */ /* 0x0001e80000100800 */
[----:B------:R1:W2:Y:S04]  /*c100*/  @!P0 LDG.E.U16 R151, desc[UR6][R152.64] ;  /* 0x0000000698978981 */ /* 0x0002a8000c1e1500 */
[----:B0-----:R-:W2:Y:S01]  /*c110*/  LDL.LU R234, [R1+0x78] ;  /* 0x0000780001ea7983 */ /* 0x001ea20000300800 */
[----:B-1----:R-:W-:-:S03]  /*c120*/  PRMT R152, RZ, 0x7610, R152 ;  /* 0x00007610ff987816 */ /* 0x002fc60000000098 */
[----:B------:R-:W-:Y:S04]  /*c130*/  STL [R1+0x5e4], R196 ;  /* 0x0005e4c401007387 */ /* 0x000fe80000100800 */
[----:B------:R0:W-:Y:S04]  /*c140*/  STL [R1+0x5e0], R193 ;  /* 0x0005e0c101007387 */ /* 0x0001e80000100800 */
[----:B------:R1:W2:Y:S04]  /*c150*/  @!P0 LDG.E.U16 R152, desc[UR6][R154.64] ;  /* 0x000000069a988981 */ /* 0x0002a8000c1e1500 */
[----:B0-----:R-:W2:Y:S04]  /*c160*/  LDL.LU R193, [R1+0x80] ;  /* 0x0000800001c17983 */ /* 0x001ea80000300800 */
[----:B------:R0:W-:Y:S01]  /*c170*/  STL [R1+0x5e8], R2 ;  /* 0x0005e80201007387 */ /* 0x0001e20000100800 */
[----:B-1----:R-:W-:-:S03]  /*c180*/  @!P0 IMAD.MOV.U32 R155, RZ, RZ, R13 ;  /* 0x000000ffff9b8224 */ /* 0x002fc600078e000d */
[----:B0-----:R-:W2:Y:S04]  /*c190*/  LDL.LU R2, [R1+0xb4] ;  /* 0x0000b40001027983 */ /* 0x001ea80000300800 */
[----:B------:R-:W-:Y:S04]  /*c1a0*/  STL [R1+0x5f0], R102 ;  /* 0x0005f06601007387 */ /* 0x000fe80000100800 */
[----:B------:R0:W-:Y:S04]  /*c1b0*/  STL [R1+0x5ec], R13 ;  /* 0x0005ec0d01007387 */ /* 0x0001e80000100800 */
[----:B0-----:R-:W2:Y:S04]  /*c1c0*/  LDL.LU R13, [R1+0xbc] ;  /* 0x0000bc00010d7983 */ /* 0x001ea80000300800 */
[----:B------:R-:W-:Y:S04]  /*c1d0*/  STS.U16 [R6+UR4+0x80], R156 ;  /* 0x0000809c06007988 */ /* 0x000fe80008000404 */
[----:B------:R-:W-:Y:S04]  /*c1e0*/  STS.U16 [R6+UR4+0x480], R159 ;  /* 0x0004809f06007988 */ /* 0x000fe80008000404 */
[----:B------:R-:W-:Y:S04]  /*c1f0*/  STL [R1+0x5f8], R94 ;  /* 0x0005f85e01007387 */ /* 0x000fe80000100800 */
[----:B------:R3:W-:Y:S04]  /*c200*/  STS.U16 [R6+UR4+0x880], R158 ;  /* 0x0008809e06007988 */ /* 0x0007e80008000404 */
[----:B------:R0:W-:Y:S01]  /*c210*/  STL [R1+0x5f4], R4 ;  /* 0x0005f40401007387 */ /* 0x0001e20000100800 */
[----:B---3--:R-:W-:-:S03]  /*c220*/  @!P0 IMAD.MOV.U32 R158, RZ, RZ, R0 ;  /* 0x000000ffff9e8224 */ /* 0x008fc600078e0000 */
[----:B------:R-:W3:Y:S01]  /*c230*/  LDL R0, [R1+0xf8] ;  /* 0x0000f80001007983 */ /* 0x000ee20000100800 */
[----:B------:R-:W-:-:S03]  /*c240*/  @!P0 IMAD.MOV.U32 R157, RZ, RZ, R4 ;  /* 0x000000ffff9d8224 */ /* 0x000fc600078e0004 */
[----:B0-----:R-:W3:Y:S01]  /*c250*/  LDL R4, [R1+0xf4] ;  /* 0x0000f40001047983 */ /* 0x001ee20000100800 */
[----:B------:R-:W-:Y:S01]  /*c260*/  PRMT R153, RZ, 0x7610, R153 ;  /* 0x00007610ff997816 */ /* 0x000fe20000000099 */
[----:B------:R-:W-:Y:S02]  /*c270*/  @!P0 IMAD.MOV.U32 R154, RZ, RZ, R102 ;  /* 0x000000ffff9a8224 */ /* 0x000fe400078e0066 */
[----:B------:R-:W-:-:S03]  /*c280*/  @!P0 IMAD.MOV.U32 R156, RZ, RZ, R94 ;  /* 0x000000ffff9c8224 */ /* 0x000fc600078e005e */
[----:B------:R0:W3:Y:S02]  /*c290*/  @!P0 LDG.E.U16 R153, desc[UR6][R154.64] ;  /* 0x000000069a998981 */ /* 0x0000e4000c1e1500 */
[----:B0-----:R-:W-:Y:S02]  /*c2a0*/  PRMT R154, RZ, 0x7610, R154 ;  /* 0x00007610ff9a7816 */ /* 0x001fe4000000009a */
[----:B------:R-:W-:-:S04]  /*c2b0*/  PRMT R155, RZ, 0x7610, R155 ;  /* 0x00007610ff9b7816 */ /* 0x000fc8000000009b */
[----:B------:R4:W3:Y:S02]  /*c2c0*/  @!P0 LDG.E.U16 R154, desc[UR6][R156.64] ;  /* 0x000000069c9a8981 */ /* 0x0008e4000c1e1500 */
[----:B----4-:R-:W-:Y:S02]  /*c2d0*/  @!P0 IMAD.MOV.U32 R156, RZ, RZ, R12 ;  /* 0x000000ffff9c8224 */ /* 0x010fe400078e000c */
[----:B------:R-:W-:-:S05]  /*c2e0*/  @!P0 IMAD.MOV.U32 R157, RZ, RZ, R17 ;  /* 0x000000ffff9d8224 */ /* 0x000fca00078e0011 */
[----:B------:R0:W4:Y:S02]  /*c2f0*/  @!P0 LDG.E.U16 R155, desc[UR6][R156.64] ;  /* 0x000000069c9b8981 */ /* 0x000124000c1e1500 */
[----:B0-----:R-:W-:Y:S02]  /*c300*/  PRMT R156, RZ, 0x7610, R156 ;  /* 0x00007610ff9c7816 */ /* 0x001fe4000000009c */
[----:B------:R-:W-:Y:S01]  /*c310*/  PRMT R157, RZ, 0x7610, R157 ;  /* 0x00007610ff9d7816 */ /* 0x000fe2000000009d */
[----:B------:R-:W-:Y:S04]  /*c320*/  STS.U16 [R6+UR4+0xc80], R191 ;  /* 0x000c80bf06007988 */ /* 0x000fe80008000404 */
[----:B------:R0:W-:Y:S04]  /*c330*/  STS.U16 [R6+UR4+0x1080], R160 ;  /* 0x001080a006007988 */ /* 0x0001e80008000404 */
[----:B------:R1:W-:Y:S01]  /*c340*/  STS.U16 [R6+UR4+0x1480], R161 ;  /* 0x001480a106007988 */ /* 0x0003e20008000404 */
[----:B0-----:R-:W-:-:S02]  /*c350*/  PRMT R160, RZ, 0x7610, R160 ;  /* 0x00007610ffa07816 */ /* 0x001fc400000000a0 */
[----:B-1----:R-:W-:Y:S01]  /*c360*/  PRMT R161, RZ, 0x7610, R161 ;  /* 0x00007610ffa17816 */ /* 0x002fe200000000a1 */
[----:B------:R0:W-:Y:S04]  /*c370*/  STS.U16 [R6+UR4+0x1880], R162 ;  /* 0x001880a206007988 */ /* 0x0001e80008000404 */
[----:B------:R1:W-:Y:S01]  /*c380*/  STS.U16 [R6+UR4+0x1c80], R163 ;  /* 0x001c80a306007988 */ /* 0x0003e20008000404 */
[----:B0-----:R-:W-:Y:S02]  /*c390*/  PRMT R162, RZ, 0x7610, R162 ;  /* 0x00007610ffa27816 */ /* 0x001fe400000000a2 */
[----:B-1----:R-:W-:Y:S01]  /*c3a0*/  PRMT R163, RZ, 0x7610, R163 ;  /* 0x00007610ffa37816 */ /* 0x002fe200000000a3 */
[----:B------:R0:W-:Y:S02]  /*c3b0*/  STS.U16 [R6+UR4+0x2080], R190 ;  /* 0x002080be06007988 */ /* 0x0001e40008000404 */
[----:B0-----:R-:W-:Y:S01]  /*c3c0*/  PRMT R190, RZ, 0x7610, R190 ;  /* 0x00007610ffbe7816 */ /* 0x001fe200000000be */
[----:B--2---:R-:W-:-:S05]  /*c3d0*/  @!P0 IMAD.MOV.U32 R159, RZ, RZ, R13 ;  /* 0x000000ffff9f8224 */ /* 0x004fca00078e000d */
[----:B------:R0:W2:Y:S02]  /*c3e0*/  @!P0 LDG.E.U16 R156, desc[UR6][R158.64] ;  /* 0x000000069e9c8981 */ /* 0x0000a4000c1e1500 */
[----:B0-----:R-:W-:Y:S02]  /*c3f0*/  @!P0 IMAD.MOV.U32 R158, RZ, RZ, R193 ;  /* 0x000000ffff9e8224 */ /* 0x001fe400078e00c1 */
[----:B------:R-:W-:-:S05]  /*c400*/  @!P0 IMAD.MOV.U32 R159, RZ, RZ, R103 ;  /* 0x000000ffff9f8224 */ /* 0x000fca00078e0067 */
        /* <DEDUP_REMOVED lines=9> */
[----:B------:R0:W2:Y:S04]  /*c4a0*/  @!P0 LDG.E.U16 R162, desc[UR6][R158.64] ;  /* 0x000000069ea28981 */ /* 0x0000a8000c1e1500 */
[----:B------:R-:W-:Y:S01]  /*c4b0*/  STL [R1+0x5fc], R13 ;  /* 0x0005fc0d01007387 */ /* 0x000fe20000100800 */
[----:B0-----:R-:W-:Y:S02]  /*c4c0*/  @!P0 IMAD.MOV.U32 R158, RZ, RZ, R101 ;  /* 0x000000ffff9e8224 */ /* 0x001fe400078e0065 */
[----:B------:R-:W-:Y:S01]  /*c4d0*/  @!P0 IMAD.MOV.U32 R159, RZ, RZ, R11 ;  /* 0x000000ffff9f8224 */ /* 0x000fe200078e000b */
[----:B------:R-:W-:Y:S04]  /*c4e0*/  STL [R1+0x604], R193 ;  /* 0x000604c101007387 */ /* 0x000fe80000100800 */
[----:B------:R0:W2:Y:S04]  /*c4f0*/  @!P0 LDG.E.U16 R163, desc[UR6][R158.64] ;  /* 0x000000069ea38981 */ /* 0x0000a8000c1e1500 */
[----:B------:R1:W-:Y:S01]  /*c500*/  STL [R1+0x600], R103 ;  /* 0x0006006701007387 */ /* 0x0003e20000100800 */
[----:B0-----:R-:W-:-:S02]  /*c510*/  @!P0 IMAD.MOV.U32 R158, RZ, RZ, R93 ;  /* 0x000000ffff9e8224 */ /* 0x001fc400078e005d */
[----:B------:R-:W-:Y:S01]  /*c520*/  @!P0 IMAD.MOV.U32 R159, RZ, RZ, R20 ;  /* 0x000000ffff9f8224 */ /* 0x000fe200078e0014 */
[----:B-1----:R-:W4:Y:S04]  /*c530*/  LDL.LU R103, [R1+0xb8] ;  /* 0x0000b80001677983 */ /* 0x002f280000300800 */
[----:B------:R-:W-:Y:S04]  /*c540*/  STL [R1+0x60c], R241 ;  /* 0x00060cf101007387 */ /* 0x000fe80000100800 */
[----:B------:R-:W-:Y:S04]  /*c550*/  STL [R1+0x608], R204 ;  /* 0x000608cc01007387 */ /* 0x000fe80000100800 */
[----:B------:R0:W-:Y:S04]  /*c560*/  STL [R1+0x614], R233 ;  /* 0x000614e901007387 */ /* 0x0001e80000100800 */
[----:B------:R3:W2:Y:S04]  /*c570*/  @!P0 LDG.E.U16 R190, desc[UR6][R158.64] ;  /* 0x000000069ebe8981 */ /* 0x0006a8000c1e1500 */
[----:B------:R1:W-:Y:S04]  /*c580*/  STL [R1+0x610], R231 ;  /* 0x000610e701007387 */ /* 0x0003e80000100800 */
[----:B------:R-:W4:Y:S01]  /*c590*/  LDL R113, [R1+0x550] ;  /* 0x0005500001717983 */ /* 0x000f220000100800 */
[----:B---3--:R-:W-:-:S03]  /*c5a0*/  @!P0 IMAD.MOV.U32 R158, RZ, RZ, R0 ;  /* 0x000000ffff9e8224 */ /* 0x008fc600078e0000 */
[----:B------:R-:W3:Y:S04]  /*c5b0*/  LDL R0, [R1+0x554] ;  /* 0x0005540001007983 */ /* 0x000ee80000100800 */
[----:B0-----:R-:W2:Y:S04]  /*c5c0*/  LDL.LU R233, [R1+0xf0] ;  /* 0x0000f00001e97983 */ /* 0x001ea80000300800 */
[----:B-1----:R-:W2:Y:S04]  /*c5d0*/  LDL.LU R231, [R1+0xe8] ;  /* 0x0000e80001e77983 */ /* 0x002ea80000300800 */
[----:B------:R-:W2:Y:S01]  /*c5e0*/  LDL.LU R204, [R1+0xec] ;  /* 0x0000ec0001cc7983 */ /* 0x000ea20000300800 */
[----:B------:R-:W-:-:S03]  /*c5f0*/  @!P0 IMAD.MOV.U32 R159, RZ, RZ, R4 ;  /* 0x000000ffff9f8224 */ /* 0x000fc600078e0004 */
[----:B------:R-:W2:Y:S04]  /*c600*/  LDL.LU R193, [R1+0xe4] ;  /* 0x0000e40001c17983 */ /* 0x000ea80000300800 */
[----:B------:R-:W2:Y:S04]  /*c610*/  LDL.LU R94, [R1+0xb0] ;  /* 0x0000b000015e7983 */ /* 0x000ea80000300800 */
[----:B------:R-:W2:Y:S04]  /*c620*/  LDL.LU R4, [R1+0xa8] ;  /* 0x0000a80001047983 */ /* 0x000ea80000300800 */
[----:B------:R-:W2:Y:S04]  /*c630*/  LDL.LU R196, [R1+0xac] ;  /* 0x0000ac0001c47983 */ /* 0x000ea80000300800 */
[----:B------:R-:W2:Y:S04]  /*c640*/  LDL.LU R239, [R1+0xa4] ;  /* 0x0000a40001ef7983 */ /* 0x000ea80000300800 */
[----:B------:R-:W-:Y:S04]  /*c650*/  STS.U16 [R6+UR4+0x2480], R189 ;  /* 0x002480bd06007988 */ /* 0x000fe80008000404 */
[----:B------:R-:W2:Y:S04]  /*c660*/  LDL.LU R5, [R1+0x70] ;  /* 0x0000700001057983 */ /* 0x000ea80000300800 */
[----:B------:R-:W-:Y:S04]  /*c670*/  STS.U16 [R6+UR4+0x2880], R188 ;  /* 0x002880bc06007988 */ /* 0x000fe80008000404 */
[----:B------:R-:W2:Y:S04]  /*c680*/  LDL.LU R209, [R1+0x68] ;  /* 0x0000680001d17983 */ /* 0x000ea80000300800 */
[----:B------:R-:W-:Y:S04]  /*c690*/  STS.U16 [R6+UR4+0x2c80], R187 ;  /* 0x002c80bb06007988 */ /* 0x000fe80008000404 */
[----:B------:R-:W2:Y:S04]  /*c6a0*/  LDL.LU R202, [R1+0x6c] ;  /* 0x00006c0001ca7983 */ /* 0x000ea80000300800 */
[----:B------:R-:W-:Y:S04]  /*c6b0*/  STS.U16 [R6+UR4+0x3080], R186 ;  /* 0x003080ba06007988 */ /* 0x000fe80008000404 */
[----:B------:R-:W-:Y:S04]  /*c6c0*/  STS.U16 [R6+UR4+0x3480], R185 ;  /* 0x003480b906007988 */ /* 0x000fe80008000404 */
[----:B------:R-:W-:Y:S04]  /*c6d0*/  STS.U16 [R6+UR4+0x3880], R184 ;  /* 0x003880b806007988 */ /* 0x000fe80008000404 */
[----:B------:R-:W2:Y:S04]  /*c6e0*/  LDL.LU R240, [R1+0x64] ;  /* 0x0000640001f07983 */ /* 0x000ea80000300800 */
[----:B------:R0:W-:Y:S04]  /*c6f0*/  STS.U16 [R6+UR4+0x3c80], R183 ;  /* 0x003c80b706007988 */ /* 0x0001e80008000404 */
[----:B------:R-:W2:Y:S04]  /*c700*/  LDL.LU R252, [R1+0x14] ;  /* 0x0000140001fc7983 */ /* 0x000ea80000300800 */
[----:B0-----:R-:W2:Y:S04]  /*c710*/  LDL.LU R6, [R1+0xc] ;  /* 0x00000c0001067983 */ /* 0x001ea80000300800 */
[----:B------:R-:W2:Y:S04]  /*c720*/  LDL.LU R22, [R1+0x10] ;  /* 0x0000100001167983 */ /* 0x000ea80000300800 */
[----:B------:R-:W2:Y:S04]  /*c730*/  LDL.LU R12, [R1+0x8] ;  /* 0x00000800010c7983 */ /* 0x000ea80000300800 */
[----:B------:R-:W2:Y:S04]  /*c740*/  LDL.LU R241, [R1+0xe0] ;  /* 0x0000e00001f17983 */ /* 0x000ea80000300800 */
[----:B------:R-:W2:Y:S04]  /*c750*/  LDL.LU R13, [R1+0xdc] ;  /* 0x0000dc00010d7983 */ /* 0x000ea80000300800 */
[----:B------:R-:W2:Y:S04]  /*c760*/  LDL.LU R102, [R1+0xa0] ;  /* 0x0000a00001667983 */ /* 0x000ea80000300800 */
[----:B------:R-:W2:Y:S04]  /*c770*/  LDL.LU R203, [R1+0x9c] ;  /* 0x00009c0001cb7983 */ /* 0x000ea80000300800 */
[----:B------:R-:W2:Y:S04]  /*c780*/  LDL.LU R95, [R1+0x60] ;  /* 0x00006000015f7983 */ /* 0x000ea80000300800 */
[----:B------:R-:W2:Y:S04]  /*c790*/  LDL.LU R96, [R1+0x5c] ;  /* 0x00005c0001607983 */ /* 0x000ea80000300800 */
[----:B------:R-:W2:Y:S01]  /*c7a0*/  LDL.LU R17, [R1+0x4] ;  /* 0x0000040001117983 */ /* 0x000ea20000300800 */
[----:B------:R-:W-:-:S02]  /*c7b0*/  PRMT R189, RZ, 0x7610, R189 ;  /* 0x00007610ffbd7816 */ /* 0x000fc400000000bd */
[----:B------:R-:W-:-:S04]  /*c7c0*/  PRMT R188, RZ, 0x7610, R188 ;  /* 0x00007610ffbc7816 */ /* 0x000fc800000000bc */
[----:B------:R0:W2:Y:S01]  /*c7d0*/  @!P0 LDG.E.U16 R189, desc[UR6][R158.64] ;  /* 0x000000069ebd8981 */ /* 0x0000a2000c1e1500 */
[----:B------:R-:W-:Y:S01]  /*c7e0*/  PRMT R187, RZ, 0x7610, R187 ;  /* 0x00007610ffbb7816 */ /* 0x000fe200000000bb */
[----:B0-----:R-:W-:Y:S02]  /*c7f0*/  @!P0 IMAD.MOV.U32 R159, RZ, RZ, R2 ;  /* 0x000000ffff9f8224 */ /* 0x001fe400078e0002 */
[----:B---3--:R-:W-:Y:S04]  /*c800*/  STS.U16 [R0+UR4+0x100], R182 ;  /* 0x000100b600007988 */ /* 0x008fe80008000404 */
[----:B------:R-:W-:Y:S04]  /*c810*/  STS.U16 [R0+UR4+0x500], R181 ;  /* 0x000500b500007988 */ /* 0x000fe80008000404 */
        /* <DEDUP_REMOVED lines=13> */
[----:B------:R0:W-:Y:S04]  /*c8f0*/  STS.U16 [R0+UR4+0x3d00], R167 ;  /* 0x003d00a700007988 */ /* 0x0001e80008000404 */
[----:B0-----:R-:W3:Y:S04]  /*c900*/  LDL.LU R0, [R1] ;  /* 0x0000000001007983 */ /* 0x001ee80000300800 */
[----:B----4-:R-:W-:Y:S04]  /*c910*/  STS.U16 [R113+UR4+0x180], R166 ;  /* 0x000180a671007988 */ /* 0x010fe80008000404 */
[----:B------:R-:W-:Y:S04]  /*c920*/  STS.U16 [R113+UR4+0x580], R165 ;  /* 0x000580a571007988 */ /* 0x000fe80008000404 */
[----:B------:R-:W-:Y:S04]  /*c930*/  STS.U16 [R113+UR4+0x980], R164 ;  /* 0x000980a471007988 */ /* 0x000fe80008000404 */
[----:B------:R-:W-:Y:S04]  /*c940*/  STS.U16 [R113+UR4+0xd80], R246 ;  /* 0x000d80f671007988 */ /* 0x000fe80008000404 */
[----:B------:R0:W-:Y:S04]  /*c950*/  STS.U16 [R113+UR4+0x1180], R7 ;  /* 0x0011800771007988 */ /* 0x0001e80008000404 */
[----:B0-----:R-:W4:Y:S01]  /*c960*/  LDL.LU R7, [R1+0x650] ;  /* 0x0006500001077983 */ /* 0x001f220000300800 */
[----:B------:R-:W-:-:S05]  /*c970*/  @!P0 IMAD.MOV.U32 R158, RZ, RZ, R103 ;  /* 0x000000ffff9e8224 */ /* 0x000fca00078e0067 */
[----:B------:R0:W4:Y:S01]  /*c980*/  @!P0 LDG.E.U16 R188, desc[UR6][R158.64] ;  /* 0x000000069ebc8981 */ /* 0x000122000c1e1500 */
[----:B------:R-:W-:Y:S01]  /*c990*/  PRMT R186, RZ, 0x7610, R186 ;  /* 0x00007610ffba7816 */ /* 0x000fe200000000ba */
[----:B0-----:R-:W-:Y:S02]  /*c9a0*/  @!P0 IMAD.MOV.U32 R158, RZ, RZ, R234 ;  /* 0x000000ffff9e8224 */ /* 0x001fe400078e00ea */
        /* <DEDUP_REMOVED lines=23> */
[----:B--2---:R-:W-:Y:S02]  /*cb20*/  @!P0 IMAD.MOV.U32 R158, RZ, RZ, R233 ;  /* 0x000000ffff9e8224 */ /* 0x004fe400078e00e9 */
[----:B------:R-:W-:-:S05]  /*cb30*/  @!P0 IMAD.MOV.U32 R159, RZ, RZ, R204 ;  /* 0x000000ffff9f8224 */ /* 0x000fca00078e00cc */
[----:B------:R0:W2:Y:S01]  /*cb40*/  @!P0 LDG.E.U16 R181, desc[UR6][R158.64] ;  /* 0x000000069eb58981 */ /* 0x0000a2000c1e1500 */
[----:B------:R-:W-:Y:S01]  /*cb50*/  PRMT R179, RZ, 0x7610, R179 ;  /* 0x00007610ffb37816 */ /* 0x000fe200000000b3 */
[----:B0-----:R-:W-:Y:S02]  /*cb60*/  @!P0 IMAD.MOV.U32 R158, RZ, RZ, R94 ;  /* 0x000000ffff9e8224 */ /* 0x001fe400078e005e */
        /* <DEDUP_REMOVED lines=69> */
[----:B------:R0:W2:Y:S04]  /*cfc0*/  @!P0 LDG.E.U16 R191, desc[UR6][R158.64] ;  /* 0x000000069ebf8981 */ /* 0x0000a8000c1e1500 */
[----:B------:R1:W-:Y:S01]  /*cfd0*/  STS.U16 [R113+UR4+0x1580], R248 ;  /* 0x001580f871007988 */ /* 0x0003e20008000404 */
[----:B0-----:R-:W-:Y:S02]  /*cfe0*/  @!P0 IMAD.MOV.U32 R158, RZ, RZ, R17 ;  /* 0x000000ffff9e8224 */ /* 0x001fe400078e0011 */
[----:B---3--:R-:W-:Y:S01]  /*cff0*/  @!P0 IMAD.MOV.U32 R159, RZ, RZ, R0 ;  /* 0x000000ffff9f8224 */ /* 0x008fe200078e0000 */
[----:B-1----:R-:W-:-:S04]  /*d000*/  PRMT R248, RZ, 0x7610, R248 ;  /* 0x00007610fff87816 */ /* 0x002fc800000000f8 */
[----:B------:R0:W3:Y:S04]  /*d010*/  @!P0 LDG.E.U16 R246, desc[UR6][R158.64] ;  /* 0x000000069ef68981 */ /* 0x0000e8000c1e1500 */
[----:B------:R1:W-:Y:S01]  /*d020*/  STS.U16 [R113+UR4+0x1980], R245 ;  /* 0x001980f571007988 */ /* 0x0003e20008000404 */
[----:B0-----:R-:W-:Y:S02]  /*d030*/  @!P0 IMAD.MOV.U32 R158, RZ, RZ, R214 ;  /* 0x000000ffff9e8224 */ /* 0x001fe400078e00d6 */
[----:B------:R-:W-:Y:S01]  /*d040*/  @!P0 IMAD.MOV.U32 R159, RZ, RZ, R210 ;  /* 0x000000ffff9f8224 */ /* 0x000fe200078e00d2 */
[----:B-1----:R-:W-:-:S04]  /*d050*/  PRMT R245, RZ, 0x7610, R245 ;  /* 0x00007610fff57816 */ /* 0x002fc800000000f5 */
[----:B------:R0:W3:Y:S04]  /*d060*/  @!P0 LDG.E.U16 R248, desc[UR6][R158.64] ;  /* 0x000000069ef88981 */ /* 0x0000e8000c1e1500 */
[----:B------:R1:W-:Y:S01]  /*d070*/  STS.U16 [R113+UR4+0x1d80], R237 ;  /* 0x001d80ed71007988 */ /* 0x0003e20008000404 */
[----:B0-----:R-:W-:Y:S02]  /*d080*/  @!P0 IMAD.MOV.U32 R158, RZ, RZ, R105 ;  /* 0x000000ffff9e8224 */ /* 0x001fe400078e0069 */
[----:B------:R-:W-:Y:S01]  /*d090*/  @!P0 IMAD.MOV.U32 R159, RZ, RZ, R19 ;  /* 0x000000ffff9f8224 */ /* 0x000fe200078e0013 */
[----:B-1----:R-:W-:-:S04]  /*d0a0*/  PRMT R237, RZ, 0x7610, R237 ;  /* 0x00007610ffed7816 */ /* 0x002fc800000000ed */
[----:B------:R0:W3:Y:S02]  /*d0b0*/  @!P0 LDG.E.U16 R245, desc[UR6][R158.64] ;  /* 0x000000069ef58981 */ /* 0x0000e4000c1e1500 */
[----:B0-----:R-:W-:Y:S02]  /*d0c0*/  @!P0 IMAD.MOV.U32 R158, RZ, RZ, R97 ;  /* 0x000000ffff9e8224 */ /* 0x001fe400078e0061 */
[----:B----4-:R-:W-:Y:S01]  /*d0d0*/  @!P0 IMAD.MOV.U32 R159, RZ, RZ, R7 ;  /* 0x000000ffff9f8224 */ /* 0x010fe200078e0007 */
[----:B------:R0:W-:Y:S04]  /*d0e0*/  STS.U16 [R113+UR4+0x2180], R230 ;  /* 0x002180e671007988 */ /* 0x0001e80008000404 */
[----:B------:R-:W4:Y:S04]  /*d0f0*/  @!P0 LDG.E.U16 R237, desc[UR6][R158.64] ;  /* 0x000000069eed8981 */ /* 0x000f28000c1e1500 */
[----:B------:R1:W-:Y:S04]  /*d100*/  STS.U16 [R113+UR4+0x2580], R222 ;  /* 0x002580de71007988 */ /* 0x0003e80008000404 */
[----:B------:R-:W2:Y:S04]  /*d110*/  LDL.LU R158, [R1+0x3c] ;  /* 0x00003c00019e7983 */ /* 0x000ea80000300800 */
[----:B------:R-:W3:Y:S04]  /*d120*/  LDL.LU R159, [R1+0x20] ;  /* 0x00002000019f7983 */ /* 0x000ee80000300800 */
[----:B0-----:R-:W4:Y:S04]  /*d130*/  LDL.LU R230, [R1+0x1c] ;  /* 0x00001c0001e67983 */ /* 0x001f280000300800 */
[----:B-1----:R-:W4:Y:S04]  /*d140*/  LDL.LU R222, [R1+0x34] ;  /* 0x0000340001de7983 */ /* 0x002f280000300800 */
[----:B------:R0:W-:Y:S04]  /*d150*/  STS.U16 [R113+UR4+0x2980], R213 ;  /* 0x002980d571007988 */ /* 0x0001e80008000404 */
[----:B------:R1:W-:Y:S04]  /*d160*/  STS.U16 [R113+UR4+0x2d80], R206 ;  /* 0x002d80ce71007988 */ /* 0x0003e80008000404 */
[----:B------:R1:W-:Y:S04]  /*d170*/  STS.U16 [R113+UR4+0x3180], R198 ;  /* 0x003180c671007988 */ /* 0x0003e80008000404 */
[----:B0-----:R-:W4:Y:S04]  /*d180*/  LDL.LU R213, [R1+0x50] ;  /* 0x0000500001d57983 */ /* 0x001f280000300800 */
[----:B-1----:R-:W4:Y:S04]  /*d190*/  LDL.LU R206, [R1+0x51c] ;  /* 0x00051c0001ce7983 */ /* 0x002f280000300800 */
[----:B------:R-:W2:Y:S04]  /*d1a0*/  LDL R198, [R1+0x54c] ;  /* 0x00054c0001c67983 */ /* 0x000ea80000100800 */
[----:B------:R0:W-:Y:S04]  /*d1b0*/  STS.U16 [R113+UR4+0x3580], R115 ;  /* 0x0035807371007988 */ /* 0x0001e80008000404 */
[----:B------:R1:W-:Y:S04]  /*d1c0*/  STS.U16 [R113+UR4+0x3980], R120 ;  /* 0x0039807871007988 */ /* 0x0003e80008000404 */
[----:B0-----:R-:W3:Y:S04]  /*d1d0*/  LDL.LU R115, [R1+0x54] ;  /* 0x0000540001737983 */ /* 0x001ee80000300800 */
[----:B-1----:R-:W2:Y:S04]  /*d1e0*/  LDL.LU R120, [R1+0x520] ;  /* 0x0005200001787983 */ /* 0x002ea80000300800 */
[----:B------:R0:W-:Y:S04]  /*d1f0*/  STS.U16 [R113+UR4+0x3d80], R125 ;  /* 0x003d807d71007988 */ /* 0x0001e80008000404 */
[----:B0-----:R-:W4:Y:S04]  /*d200*/  LDL.LU R113, [R1+0x64c] ;  /* 0x00064c0001717983 */ /* 0x001f280000300800 */
[----:B------:R-:W4:Y:S04]  /*d210*/  LDL R125, [R1+0x548] ;  /* 0x00054800017d7983 */ /* 0x000f280000100800 */
[----:B--2---:R-:W-:Y:S04]  /*d220*/  STS.U16 [R198+UR4+0x200], R120 ;  /* 0x00020078c6007988 */ /* 0x004fe80008000404 */
[----:B---3--:R-:W-:Y:S04]  /*d230*/  STS.U16 [R198+UR4+0x600], R115 ;  /* 0x00060073c6007988 */ /* 0x008fe80008000404 */
[----:B------:R-:W-:Y:S04]  /*d240*/  STS.U16 [R198+UR4+0xa00], R158 ;  /* 0x000a009ec6007988 */ /* 0x000fe80008000404 */
[----:B------:R-:W-:Y:S04]  /*d250*/  STS.U16 [R198+UR4+0xe00], R159 ;  /* 0x000e009fc6007988 */ /* 0x000fe80008000404 */
[----:B----4-:R0:W-:Y:S04]  /*d260*/  STS.U16 [R198+UR4+0x1200], R113 ;  /* 0x00120071c6007988 */ /* 0x0101e80008000404 */
[----:B------:R1:W-:Y:S04]  /*d270*/  STS.U16 [R198+UR4+0x1600], R114 ;  /* 0x00160072c6007988 */ /* 0x0003e80008000404 */
        /* <DEDUP_REMOVED lines=10> */
[----:B0-----:R-:W2:Y:S04]  /*d320*/  LDL.LU R113, [R1+0x648] ;  /* 0x0006480001717983 */ /* 0x001ea80000300800 */
[----:B------:R-:W-:Y:S04]  /*d330*/  STS.U16 [R125+UR4+0x280], R206 ;  /* 0x000280ce7d007988 */ /* 0x000fe80008000404 */
[----:B------:R-:W3:Y:S04]  /*d340*/  LDL.LU R158, [R1+0x518] ;  /* 0x00051800019e7983 */ /* 0x000ee80000300800 */
[----:B------:R-:W-:Y:S04]  /*d350*/  STS.U16 [R125+UR4+0x680], R213 ;  /* 0x000680d57d007988 */ /* 0x000fe80008000404 */
[----:B------:R-:W4:Y:S04]  /*d360*/  LDL.LU R159, [R1+0x4c] ;  /* 0x00004c00019f7983 */ /* 0x000f280000300800 */
[----:B------:R-:W-:Y:S04]  /*d370*/  STS.U16 [R125+UR4+0xa80], R222 ;  /* 0x000a80de7d007988 */ /* 0x000fe80008000404 */
[----:B-1----:R-:W2:Y:S04]  /*d380*/  LDL.LU R114, [R1+0x644] ;  /* 0x0006440001727983 */ /* 0x002ea80000300800 */
[----:B------:R-:W-:Y:S04]  /*d390*/  STS.U16 [R125+UR4+0xe80], R230 ;  /* 0x000e80e67d007988 */ /* 0x000fe80008000404 */
[----:B------:R-:W3:Y:S04]  /*d3a0*/  LDL R120, [R1+0x544] ;  /* 0x0005440001787983 */ /* 0x000ee80000100800 */
[----:B------:R-:W2:Y:S04]  /*d3b0*/  LDL R115, [R1+0x540] ;  /* 0x0005400001737983 */ /* 0x000ea80000100800 */
[----:B------:R0:W-:Y:S04]  /*d3c0*/  STS.U16 [R125+UR4+0x1280], R110 ;  /* 0x0012806e7d007988 */ /* 0x0001e80008000404 */
[----:B------:R1:W-:Y:S04]  /*d3d0*/  STS.U16 [R125+UR4+0x1680], R111 ;  /* 0x0016806f7d007988 */ /* 0x0003e80008000404 */
[----:B0-----:R-:W2:Y:S04]  /*d3e0*/  LDL.LU R110, [R1+0x640] ;  /* 0x00064000016e7983 */ /* 0x001ea80000300800 */
[----:B-1----:R-:W2:Y:S04]  /*d3f0*/  LDL.LU R111, [R1+0x63c] ;  /* 0x00063c00016f7983 */ /* 0x002ea80000300800 */
        /* <DEDUP_REMOVED lines=10> */
[----:B---3--:R-:W-:Y:S04]  /*d4a0*/  STS.U16 [R120+UR4+0x300], R158 ;  /* 0x0003009e78007988 */ /* 0x008fe80008000404 */
[----:B----4-:R-:W-:Y:S04]  /*d4b0*/  STS.U16 [R120+UR4+0x700], R159 ;  /* 0x0007009f78007988 */ /* 0x010fe80008000404 */
[----:B--2---:R0:W-:Y:S04]  /*d4c0*/  STS.U16 [R120+UR4+0xb00], R111 ;  /* 0x000b006f78007988 */ /* 0x0041e80008000404 */
[----:B------:R1:W-:Y:S04]  /*d4d0*/  STS.U16 [R120+UR4+0xf00], R114 ;  /* 0x000f007278007988 */ /* 0x0003e80008000404 */
[----:B0-----:R-:W2:Y:S04]  /*d4e0*/  LDL.LU R111, [R1+0x638] ;  /* 0x00063800016f7983 */ /* 0x001ea80000300800 */
[----:B-1----:R-:W3:Y:S04]  /*d4f0*/  LDL.LU R114, [R1+0x634] ;  /* 0x0006340001727983 */ /* 0x002ee80000300800 */
        /* <DEDUP_REMOVED lines=12> */
[----:B0-----:R-:W4:Y:S04]  /*d5c0*/  LDL.LU R112, [R1+0x630] ;  /* 0x0006300001707983 */ /* 0x001f280000300800 */
[----:B---3--:R0:W-:Y:S04]  /*d5d0*/  STS.U16 [R115+UR4+0x380], R114 ;  /* 0x0003807273007988 */ /* 0x0081e80008000404 */
[----:B--2---:R1:W-:Y:S04]  /*d5e0*/  STS.U16 [R115+UR4+0x780], R111 ;  /* 0x0007806f73007988 */ /* 0x0043e80008000404 */
[----:B------:R2:W-:Y:S04]  /*d5f0*/  STS.U16 [R115+UR4+0xb80], R110 ;  /* 0x000b806e73007988 */ /* 0x0005e80008000404 */
[----:B0-----:R-:W3:Y:S04]  /*d600*/  LDL.LU R114, [R1+0x62c] ;  /* 0x00062c0001727983 */ /* 0x001ee80000300800 */
[----:B-1----:R-:W3:Y:S04]  /*d610*/  LDL.LU R111, [R1+0x628] ;  /* 0x00062800016f7983 */ /* 0x002ee80000300800 */
[----:B--2---:R-:W2:Y:S04]  /*d620*/  LDL.LU R110, [R1+0x624] ;  /* 0x00062400016e7983 */ /* 0x004ea80000300800 */
[----:B------:R0:W-:Y:S04]  /*d630*/  STS.U16 [R115+UR4+0xf80], R113 ;  /* 0x000f807173007988 */ /* 0x0001e80008000404 */
[----:B------:R1:W-:Y:S04]  /*d640*/  STS.U16 [R115+UR4+0x1380], R3 ;  /* 0x0013800373007988 */ /* 0x0003e80008000404 */
[----:B0-----:R-:W4:Y:S04]  /*d650*/  LDL.LU R113, [R1+0x620] ;  /* 0x0006200001717983 */ /* 0x001f280000300800 */
[----:B-1----:R-:W3:Y:S04]  /*d660*/  LDL.LU R3, [R1+0x61c] ;  /* 0x00061c0001037983 */ /* 0x002ee80000300800 */
        /* <DEDUP_REMOVED lines=10> */
[----:B------:R0:W-:Y:S01]  /*d710*/  STS.U16 [R115+UR4+0x3f80], R129 ;  /* 0x003f808173007988 */ /* 0x0001e20008000404 */
[----:B------:R-:W-:-:S03]  /*d720*/  UMOV UR37, 0x40000040 ;  /* 0x4000004000257882 */ /* 0x000fc60000000000 */
[----:B------:R-:W2:Y:S04]  /*d730*/  LDL.LU R213, [R1+0x538] ;  /* 0x0005380001d57983 */ /* 0x000ea80000300800 */
[----:B------:R-:W4:Y:S04]  /*d740*/  LDL.LU R222, [R1+0x534] ;  /* 0x0005340001de7983 */ /* 0x000f280000300800 */
[----:B------:R-:W4:Y:S04]  /*d750*/  LDL.LU R230, [R1+0x530] ;  /* 0x0005300001e67983 */ /* 0x000f280000300800 */
[----:B------:R-:W4:Y:S04]  /*d760*/  LDL.LU R158, [R1+0x52c] ;  /* 0x00052c00019e7983 */ /* 0x000f280000300800 */
[----:B------:R-:W4:Y:S01]  /*d770*/  LDL.LU R159, [R1+0x528] ;  /* 0x00052800019f7983 */ /* 0x000f220000300800 */
[----:B---3--:R-:W-:-:S03]  /*d780*/  LOP3.LUT R116, R3, 0x10, RZ, 0x3c, !PT ;  /* 0x0000001003747812 */ /* 0x008fc600078e3cff */
[----:B------:R-:W-:Y:S04]  /*d790*/  STS.U16 [R3+UR4+0x8000], R131 ;  /* 0x0080008303007988 */ /* 0x000fe80008000404 */
[----:B------:R-:W-:Y:S04]  /*d7a0*/  STS.U16 [R3+UR4+0x8400], R132 ;  /* 0x0084008403007988 */ /* 0x000fe80008000404 */
[----:B------:R-:W-:Y:S04]  /*d7b0*/  STS.U16 [R3+UR4+0x8800], R133 ;  /* 0x0088008503007988 */ /* 0x000fe80008000404 */
[----:B------:R-:W-:Y:S04]  /*d7c0*/  STS.U16 [R3+UR4+0x8c00], R134 ;  /* 0x008c008603007988 */ /* 0x000fe80008000404 */
[----:B------:R-:W-:Y:S04]  /*d7d0*/  STS.U16 [R3+UR4+0x9000], R135 ;  /* 0x0090008703007988 */ /* 0x000fe80008000404 */
[----:B------:R-:W-:Y:S04]  /*d7e0*/  STS.U16 [R3+UR4+0x9400], R136 ;  /* 0x0094008803007988 */ /* 0x000fe80008000404 */
[----:B------:R-:W-:Y:S04]  /*d7f0*/  STS.U16 [R3+UR4+0x9800], R137 ;  /* 0x0098008903007988 */ /* 0x000fe80008000404 */
[----:B------:R-:W-:Y:S01]  /*d800*/  STS.U16 [R3+UR4+0x9c00], R138 ;  /* 0x009c008a03007988 */ /* 0x000fe20008000404 */
[----:B0-----:R-:W-:-:S03]  /*d810*/  LOP3.LUT R115, R3, 0x20, RZ, 0x3c, !PT ;  /* 0x0000002003737812 */ /* 0x001fc600078e3cff */
        /* <DEDUP_REMOVED lines=52> */
[----:B------:R-:W-:Y:S01]  /*db60*/  UIADD3.64 UR48, UR8, 0x380, URZ ;  /* 0x0000038008307897 */ /* 0x000fe2000fffe03f */
[----:B------:R-:W-:Y:S01]  /*db70*/  UMOV UR50, UR38 ;  /* 0x0000002600327c82 */ /* 0x000fe20008000000 */
[----:B------:R-:W-:Y:S01]  /*db80*/  UMOV UR51, UR39 ;  /* 0x0000002700337c82 */ /* 0x000fe20008000000 */
[----:B------:R-:W-:Y:S01]  /*db90*/  UIADD3.64 UR52, UR8, 0x400, URZ ;  /* 0x0000040008347897 */ /* 0x000fe2000fffe03f */
[----:B0-----:R-:W3:Y:S01]  /*dba0*/  LDL R116, [R1+0x53c] ;  /* 0x00053c0001747983 */ /* 0x001ee20000100800 */
[----:B-1----:R-:W-:Y:S01]  /*dbb0*/  LOP3.LUT R115, R3, 0x70, RZ, 0x3c, !PT ;  /* 0x0000007003737812 */ /* 0x002fe200078e3cff */
[----:B------:R-:W-:Y:S01]  /*dbc0*/  UMOV UR54, UR10 ;  /* 0x0000000a00367c82 */ /* 0x000fe20008000000 */
[----:B------:R-:W-:Y:S01]  /*dbd0*/  UMOV UR55, UR11 ;  /* 0x0000000b00377c82 */ /* 0x000fe20008000000 */
[----:B------:R-:W-:Y:S01]  /*dbe0*/  UIADD3.64 UR56, UR8, 0x480, URZ ;  /* 0x0000048008387897 */ /* 0x000fe2000fffe03f */
[----:B------:R-:W3:Y:S04]  /*dbf0*/  LDL.LU R229, [R1+0x510] ;  /* 0x0005100001e57983 */ /* 0x000ee80000300800 */
        /* <DEDUP_REMOVED lines=8> */
[----:B------:R1:W-:Y:S06]  /*dc80*/  MEMBAR.ALL.CTA ;  /* 0x0000000000007992 */ /* 0x0003ec0000008000 */
[----:B-1----:R-:W1:Y:S02]  /*dc90*/  FENCE.VIEW.ASYNC.S ;  /* 0x00000000000073c6 */ /* 0x002e640000000000 */
[----:B-1----:R-:W-:Y:S06]  /*dca0*/  BAR.SYNC.DEFER_BLOCKING 0x0 ;  /* 0x0000000000007b1d */ /* 0x002fec0000010000 */
[----:B------:R-:W-:-:S06]  /*dcb0*/  WARPGROUP.ARRIVE ;  /* 0x00000000000079c5 */ /* 0x000fcc0000000000 */
[----:B------:R-:W-:Y:S04]  /*dcc0*/  HGMMA.64x64x16.F32.BF16 R56, gdesc[UR36].tnspA, R56 ;  /* 0x20e00000243879f0 */ /* 0x000fe80008701838 */
[----:B------:R-:W-:Y:S04]  /*dcd0*/  HGMMA.64x64x16.F32.BF16 R56, gdesc[UR8].tnspA, R56 ;  /* 0x20e00000083879f0 */ /* 0x000fe80008701838 */
[----:B------:R-:W-:Y:S04]  /*dce0*/  HGMMA.64x64x16.F32.BF16 R56, gdesc[UR12].tnspA, R56 ;  /* 0x20e000000c3879f0 */ /* 0x000fe80008701838 */
[----:B------:R-:W-:Y:S04]  /*dcf0*/  HGMMA.64x64x16.F32.BF16 R56, gdesc[UR16].tnspA, R56 ;  /* 0x20e00000103879f0 */ /* 0x000fe80008701838 */
[----:B------:R-:W-:Y:S04]  /*dd00*/  HGMMA.64x64x16.F32.BF16 R56, gdesc[UR20].tnspA, R56 ;  /* 0x20e00000143879f0 */ /* 0x000fe80008701838 */
[----:B------:R-:W-:Y:S04]  /*dd10*/  HGMMA.64x64x16.F32.BF16 R56, gdesc[UR24].tnspA, R56 ;  /* 0x20e00000183879f0 */ /* 0x000fe80008701838 */
[----:B------:R-:W-:Y:S04]  /*dd20*/  HGMMA.64x64x16.F32.BF16 R56, gdesc[UR28].tnspA, R56 ;  /* 0x20e000001c3879f0 */ /* 0x000fe80008701838 */
[----:B------:R-:W-:Y:S04]  /*dd30*/  HGMMA.64x64x16.F32.BF16 R56, gdesc[UR32].tnspA, R56 ;  /* 0x20e00000203879f0 */ /* 0x000fe80008701838 */
[----:B------:R-:W-:Y:S01]  /*dd40*/  HGMMA.64x64x16.F32.BF16 R24, gdesc[UR48].tnspA, R24 ;  /* 0x20e00000301879f0 */ /* 0x000fe20008701818 */
[----:B------:R-:W-:Y:S01]  /*dd50*/  UMOV UR58, UR14 ;  /* 0x0000000e003a7c82 */ /* 0x000fe20008000000 */
[----:B------:R-:W-:-:S02]  /*dd60*/  UMOV UR59, UR15 ;  /* 0x0000000f003b7c82 */ /* 0x000fc40008000000 */
[----:B------:R-:W-:Y:S01]  /*dd70*/  HGMMA.64x64x16.F32.BF16 R24, gdesc[UR52].tnspA, R24 ;  /* 0x20e00000341879f0 */ /* 0x000fe20008701818 */
[----:B--2---:R-:W-:Y:S02]  /*dd80*/  R2UR UR49, R213 ;  /* 0x00000000d53172ca */ /* 0x004fe400000e0000 */
[----:B----4-:R-:W-:Y:S01]  /*dd90*/  R2UR UR48, R222 ;  /* 0x00000000de3072ca */ /* 0x010fe200000e0000 */
[----:B------:R-:W2:Y:S01]  /*dda0*/  LDL.LU R213, [R1+0x500] ;  /* 0x0005000001d57983 */ /* 0x000ea20000300800 */
[----:B------:R-:W-:-:S03]  /*ddb0*/  R2UR UR53, R230 ;  /* 0x00000000e63572ca */ /* 0x000fc600000e0000 */
[----:B------:R-:W4:Y:S01]  /*ddc0*/  LDL.LU R222, [R1+0x4f8] ;  /* 0x0004f80001de7983 */ /* 0x000f220000300800 */
[----:B------:R-:W-:-:S03]  /*ddd0*/  R2UR UR52, R158 ;  /* 0x000000009e3472ca */ /* 0x000fc600000e0000 */
[----:B------:R-:W4:Y:S04]  /*dde0*/  LDL.LU R230, [R1+0x4f0] ;  /* 0x0004f00001e67983 */ /* 0x000f280000300800 */
[----:B------:R-:W4:Y:S04]  /*ddf0*/  LDL.LU R205, [R1+0x4e8] ;  /* 0x0004e80001cd7983 */ /* 0x000f280000300800 */
[----:B------:R-:W4:Y:S04]  /*de00*/  LDL.LU R212, [R1+0x50c] ;  /* 0x00050c0001d47983 */ /* 0x000f280000300800 */
[----:B------:R-:W4:Y:S04]  /*de10*/  LDL.LU R158, [R1+0x4e0] ;  /* 0x0004e000019e7983 */ /* 0x000f280000300800 */
[----:B------:R-:W4:Y:S04]  /*de20*/  LDL.LU R120, [R1+0x504] ;  /* 0x0005040001787983 */ /* 0x000f280000300800 */
[----:B------:R-:W4:Y:S04]  /*de30*/  LDL.LU R238, [R1+0x4d8] ;  /* 0x0004d80001ee7983 */ /* 0x000f280000300800 */
[----:B0-----:R-:W4:Y:S01]  /*de40*/  LDL.LU R115, [R1+0x4fc] ;  /* 0x0004fc0001737983 */ /* 0x001f220000300800 */
[----:B------:R-:W-:Y:S01]  /*de50*/  HGMMA.64x64x16.F32.BF16 R24, gdesc[UR56].tnspA, R24 ;  /* 0x20e00000381879f0 */ /* 0x000fe20008701818 */
[----:B------:R-:W-:-:S02]  /*de60*/  R2UR UR56, R113 ;  /* 0x00000000713872ca */ /* 0x000fc400000e0000 */
[----:B------:R-:W0:Y:S01]  /*de70*/  LDC R113, c[0x0][0x238] ;  /* 0x00008e00ff717b82 */ /* 0x000e220000000800 */
[----:B------:R-:W-:Y:S02]  /*de80*/  R2UR UR57, R159 ;  /* 0x000000009f3972ca */ /* 0x000fe400000e0000 */
[----:B------:R-:W4:Y:S04]  /*de90*/  LDL.LU R159, [R1+0x4d0] ;  /* 0x0004d000019f7983 */ /* 0x000f280000300800 */
[----:B------:R-:W4:Y:S04]  /*dea0*/  LDL.LU R198, [R1+0x4f4] ;  /* 0x0004f40001c67983 */ /* 0x000f280000300800 */
[----:B------:R-:W4:Y:S04]  /*deb0*/  LDL.LU R206, [R1+0x4c8] ;  /* 0x0004c80001ce7983 */ /* 0x000f280000300800 */
[----:B------:R-:W4:Y:S04]  /*dec0*/  LDL.LU R247, [R1+0x4ec] ;  /* 0x0004ec0001f77983 */ /* 0x000f280000300800 */
[----:B------:R-:W4:Y:S01]  /*ded0*/  LDL.LU R125, [R1+0x4c0] ;  /* 0x0004c000017d7983 */ /* 0x000f220000300800 */
[----:B0-----:R-:W-:-:S04]  /*dee0*/  IMAD.SHL.U32 R113, R113, 0x80, RZ ;  /* 0x0000008071717824 */ /* 0x001fc800078e00ff */
[----:B------:R-:W-:-:S05]  /*def0*/  IMAD.SHL.U32 R113, R113, 0x2, RZ ;  /* 0x0000000271717824 */ /* 0x000fca00078e00ff */
[----:B------:R-:W-:-:S05]  /*df00*/  IADD3 R112, P6, R112, R113, RZ ;  /* 0x0000007170707210 */ /* 0x000fca0007fde0ff */
[----:B------:R0:W-:Y:S04]  /*df10*/  STL [R1+0x508], R112 ;  /* 0x0005087001007387 */ /* 0x0001e80000100800 */
[----:B0-----:R-:W4:Y:S01]  /*df20*/  LDL.LU R112, [R1+0x618] ;  /* 0x0006180001707983 */ /* 0x001f220000300800 */
[----:B---3--:R-:W-:-:S05]  /*df30*/  IADD3 R229, P5, R229, R113, RZ ;  /* 0x00000071e5e57210 */ /* 0x008fca0007fbe0ff */
[----:B------:R-:W-:Y:S04]  /*df40*/  STL [R1+0x510], R229 ;  /* 0x000510e501007387 */ /* 0x000fe80000100800 */
[----:B------:R-:W3:Y:S01]  /*df50*/  LDL.LU R221, [R1+0x4e4] ;  /* 0x0004e40001dd7983 */ /* 0x000ee20000300800 */
[-C--:B------:R-:W-:Y:S02]  /*df60*/  IADD3 R114, P4, R114, R113.reuse, RZ ;  /* 0x0000007172727210 */ /* 0x080fe40007f9e0ff */
[-C--:B--2---:R-:W-:Y:S02]  /*df70*/  IADD3 R213, P1, R213, R113.reuse, RZ ;  /* 0x00000071d5d57210 */ /* 0x084fe40007f3e0ff */
[----:B----4-:R-:W-:-:S03]  /*df80*/  IADD3 R222, P2, R222, R113, RZ ;  /* 0x00000071dede7210 */ /* 0x010fc60007f5e0ff */
[----:B------:R0:W-:Y:S01]  /*df90*/  STL [R1+0x500], R213 ;  /* 0x000500d501007387 */ /* 0x0001e20000100800 */
[----:B------:R-:W-:-:S03]  /*dfa0*/  IADD3 R230, P3, R230, R113, RZ ;  /* 0x00000071e6e67210 */ /* 0x000fc60007f7e0ff */
[----:B0-----:R-:W2:Y:S04]  /*dfb0*/  LDL.LU R213, [R1+0x4b8] ;  /* 0x0004b80001d57983 */ /* 0x001ea80000300800 */
[----:B------:R-:W4:Y:S04]  /*dfc0*/  LDL.LU R229, [R1+0x4dc] ;  /* 0x0004dc0001e57983 */ /* 0x000f280000300800 */
[----:B------:R0:W-:Y:S04]  /*dfd0*/  STL [R1+0x4f8], R222 ;  /* 0x0004f8de01007387 */ /* 0x0001e80000100800 */
[----:B0-----:R-:W4:Y:S04]  /*dfe0*/  LDL.LU R222, [R1+0x4b0] ;  /* 0x0004b00001de7983 */ /* 0x001f280000300800 */
[----:B------:R0:W-:Y:S04]  /*dff0*/  STL [R1+0x4f0], R230 ;  /* 0x0004f0e601007387 */ /* 0x0001e80000100800 */
[----:B0-----:R-:W4:Y:S01]  /*e000*/  LDL.LU R230, [R1+0x4d4] ;  /* 0x0004d40001e67983 */ /* 0x001f220000300800 */
[--C-:B------:R-:W-:Y:S01]  /*e010*/  IMAD.X R212, R212, 0x1, R112.reuse, P5 ;  /* 0x00000001d4d47824 */ /* 0x100fe200028e0670 */
[-C--:B------:R-:W-:Y:S01]  /*e020*/  IADD3 R158, P5, R158, R113.reuse, RZ ;  /* 0x000000719e9e7210 */ /* 0x080fe20007fbe0ff */
[----:B------:R-:W-:Y:S01]  /*e030*/  IMAD.X R111, R111, 0x1, R112, P4 ;  /* 0x000000016f6f7824 */ /* 0x000fe200020e0670 */
[----:B------:R-:W-:-:S03]  /*e040*/  IADD3 R205, P4, R205, R113, RZ ;  /* 0x00000071cdcd7210 */ /* 0x000fc60007f9e0ff */
[----:B------:R0:W-:Y:S04]  /*e050*/  STL [R1+0x4e0], R158 ;  /* 0x0004e09e01007387 */ /* 0x0001e80000100800 */
[----:B------:R-:W-:Y:S04]  /*e060*/  STL [R1+0x4e8], R205 ;  /* 0x0004e8cd01007387 */ /* 0x000fe80000100800 */
[----:B0-----:R-:W4:Y:S01]  /*e070*/  LDL.LU R158, [R1+0x4a8] ;  /* 0x0004a800019e7983 */ /* 0x001f220000300800 */
[--C-:B------:R-:W-:Y:S01]  /*e080*/  IMAD.X R120, R120, 0x1, R112.reuse, P6 ;  /* 0x0000000178787824 */ /* 0x100fe200030e0670 */
[----:B------:R-:W-:Y:S01]  /*e090*/  IADD3 R238, P6, R238, R113, RZ ;  /* 0x00000071eeee7210 */ /* 0x000fe20007fde0ff */
[----:B------:R-:W-:Y:S01]  /*e0a0*/  IMAD.X R115, R115, 0x1, R112, P1 ;  /* 0x0000000173737824 */ /* 0x000fe200008e0670 */
[----:B------:R-:W-:Y:S01]  /*e0b0*/  STL [R1+0x50c], R212 ;  /* 0x00050cd401007387 */ /* 0x000fe20000100800 */
[----:B------:R-:W-:-:S03]  /*e0c0*/  VIADD R110, R110, 0x1 ;  /* 0x000000016e6e7836 */ /* 0x000fc60000000000 */
[----:B------:R0:W-:Y:S01]  /*e0d0*/  STL [R1+0x504], R120 ;  /* 0x0005047801007387 */ /* 0x0001e20000100800 */
[-C--:B------:R-:W-:Y:S02]  /*e0e0*/  IADD3 R159, P1, R159, R113.reuse, RZ ;  /* 0x000000719f9f7210 */ /* 0x080fe40007f3e0ff */
[----:B------:R-:W-:Y:S01]  /*e0f0*/  ISETP.NE.U32.AND P0, PT, R110, R116, PT ;  /* 0x000000746e00720c */ /* 0x000fe20003f05070 */
[----:B------:R-:W-:Y:S01]  /*e100*/  IMAD.X R198, R198, 0x1, R112, P2 ;  /* 0x00000001c6c67824 */ /* 0x000fe200010e0670 */
[----:B0-----:R-:W4:Y:S04]  /*e110*/  LDL.LU R120, [R1+0x4cc] ;  /* 0x0004cc0001787983 */ /* 0x001f280000300800 */
[----:B------:R-:W4:Y:S04]  /*e120*/  LDL.LU R121, [R1+0x4a0] ;  /* 0x0004a00001797983 */ /* 0x000f280000300800 */
[----:B------:R0:W-:Y:S04]  /*e130*/  STL [R1+0x4fc], R115 ;  /* 0x0004fc7301007387 */ /* 0x0001e80000100800 */
[----:B------:R1:W-:Y:S01]  /*e140*/  STL [R1+0x4d8], R238 ;  /* 0x0004d8ee01007387 */ /* 0x0003e20000100800 */
[----:B------:R-:W-:-:S03]  /*e150*/  IADD3 R206, P2, R206, R113, RZ ;  /* 0x00000071cece7210 */ /* 0x000fc60007f5e0ff */
[----:B0-----:R-:W4:Y:S04]  /*e160*/  LDL.LU R115, [R1+0x4c4] ;  /* 0x0004c40001737983 */ /* 0x001f280000300800 */
[----:B------:R-:W4:Y:S04]  /*e170*/  LDL.LU R116, [R1+0x498] ;  /* 0x0004980001747983 */ /* 0x000f280000300800 */
[----:B-1----:R-:W4:Y:S04]  /*e180*/  LDL.LU R238, [R1+0x4bc] ;  /* 0x0004bc0001ee7983 */ /* 0x002f280000300800 */
[----:B------:R0:W-:Y:S01]  /*e190*/  STL [R1+0x4d0], R159 ;  /* 0x0004d09f01007387 */ /* 0x0001e20000100800 */
[----:B------:R-:W-:Y:S01]  /*e1a0*/  IMAD.X R247, R247, 0x1, R112, P3 ;  /* 0x00000001f7f77824 */ /* 0x000fe200018e0670 */
[----:B------:R-:W-:-:S02]  /*e1b0*/  IADD3 R125, P3, R125, R113, RZ ;  /* 0x000000717d7d7210 */ /* 0x000fc40007f7e0ff */
[----:B0-----:R-:W4:Y:S04]  /*e1c0*/  LDL.LU R159, [R1+0x490] ;  /* 0x00049000019f7983 */ /* 0x001f280000300800 */
[----:B------:R0:W-:Y:S01]  /*e1d0*/  STL [R1+0x4f4], R198 ;  /* 0x0004f4c601007387 */ /* 0x0001e20000100800 */
[----:B---3--:R-:W-:-:S03]  /*e1e0*/  IMAD.X R221, R221, 0x1, R112, P4 ;  /* 0x00000001dddd7824 */ /* 0x008fc600020e0670 */
[----:B0-----:R-:W3:Y:S04]  /*e1f0*/  LDL.LU R198, [R1+0x4b4] ;  /* 0x0004b40001c67983 */ /* 0x001ee80000300800 */
[----:B------:R0:W-:Y:S04]  /*e200*/  STL [R1+0x4c8], R206 ;  /* 0x0004c8ce01007387 */ /* 0x0001e80000100800 */
[----:B0-----:R-:W3:Y:S04]  /*e210*/  LDL.LU R206, [R1+0x488] ;  /* 0x0004880001ce7983 */ /* 0x001ee80000300800 */
[----:B------:R-:W3:Y:S04]  /*e220*/  LDL.LU R212, [R1+0x4ac] ;  /* 0x0004ac0001d47983 */ /* 0x000ee80000300800 */
[----:B------:R0:W-:Y:S04]  /*e230*/  STL [R1+0x4ec], R247 ;  /* 0x0004ecf701007387 */ /* 0x0001e80000100800 */
[----:B0-----:R-:W3:Y:S04]  /*e240*/  LDL.LU R247, [R1+0x480] ;  /* 0x0004800001f77983 */ /* 0x001ee80000300800 */
[----:B------:R0:W-:Y:S04]  /*e250*/  STL [R1+0x4c0], R125 ;  /* 0x0004c07d01007387 */ /* 0x0001e80000100800 */
[----:B0-----:R-:W3:Y:S01]  /*e260*/  LDL.LU R125, [R1+0x4a4] ;  /* 0x0004a400017d7983 */ /* 0x001ee20000300800 */
[----:B--2---:R-:W-:Y:S01]  /*e270*/  IADD3 R213, P4, R213, R113, RZ ;  /* 0x00000071d5d57210 */ /* 0x004fe20007f9e0ff */
[----:B----4-:R-:W-:-:S04]  /*e280*/  IMAD.X R229, R229, 0x1, R112, P5 ;  /* 0x00000001e5e57824 */ /* 0x010fc800028e0670 */
[----:B------:R0:W-:Y:S04]  /*e290*/  STL [R1+0x4b8], R213 ;  /* 0x0004b8d501007387 */ /* 0x0001e80000100800 */
[----:B0-----:R-:W2:Y:S01]  /*e2a0*/  LDL.LU R213, [R1+0x478] ;  /* 0x0004780001d57983 */ /* 0x001ea20000300800 */
[----:B------:R-:W-:-:S03]  /*e2b0*/  IADD3 R222, P5, R222, R113, RZ ;  /* 0x00000071dede7210 */ /* 0x000fc60007fbe0ff */
[----:B------:R-:W-:Y:S04]  /*e2c0*/  STL [R1+0x4e4], R221 ;  /* 0x0004e4dd01007387 */ /* 0x000fe80000100800 */
[----:B------:R0:W-:Y:S01]  /*e2d0*/  STL [R1+0x4b0], R222 ;  /* 0x0004b0de01007387 */ /* 0x0001e20000100800 */
[----:B------:R-:W-:-:S03]  /*e2e0*/  IMAD.X R230, R230, 0x1, R112, P6 ;  /* 0x00000001e6e67824 */ /* 0x000fc600030e0670 */
[----:B0-----:R-:W4:Y:S04]  /*e2f0*/  LDL.LU R222, [R1+0x49c] ;  /* 0x00049c0001de7983 */ /* 0x001f280000300800 */
[----:B------:R-:W-:Y:S04]  /*e300*/  STL [R1+0x4dc], R229 ;  /* 0x0004dce501007387 */ /* 0x000fe80000100800 */
[----:B------:R-:W4:Y:S04]  /*e310*/  LDL.LU R197, [R1+0x470] ;  /* 0x0004700001c57983 */ /* 0x000f280000300800 */
[----:B------:R-:W4:Y:S04]  /*e320*/  LDL.LU R205, [R1+0x494] ;  /* 0x0004940001cd7983 */ /* 0x000f280000300800 */
[----:B------:R-:W4:Y:S04]  /*e330*/  LDL.LU R221, [R1+0x468] ;  /* 0x0004680001dd7983 */ /* 0x000f280000300800 */
[----:B------:R0:W-:Y:S04]  /*e340*/  STL [R1+0x4d4], R230 ;  /* 0x0004d4e601007387 */ /* 0x0001e80000100800 */
[----:B0-----:R-:W4:Y:S01]  /*e350*/  LDL.LU R230, [R1+0x48c] ;  /* 0x00048c0001e67983 */ /* 0x001f220000300800 */
[----:B------:R-:W-:-:S05]  /*e360*/  IADD3 R158, P6, R158, R113, RZ ;  /* 0x000000719e9e7210 */ /* 0x000fca0007fde0ff */
[----:B------:R0:W-:Y:S04]  /*e370*/  STL [R1+0x4a8], R158 ;  /* 0x0004a89e01007387 */ /* 0x0001e80000100800 */
[----:B0-----:R-:W4:Y:S01]  /*e380*/  LDL.LU R158, [R1+0x460] ;  /* 0x00046000019e7983 */ /* 0x001f220000300800 */
[----:B------:R-:W-:-:S03]  /*e390*/  IMAD.X R120, R120, 0x1, R112, P1 ;  /* 0x0000000178787824 */ /* 0x000fc600008e0670 */
[----:B------:R-:W4:Y:S04]  /*e3a0*/  LDL.LU R229, [R1+0x484] ;  /* 0x0004840001e57983 */ /* 0x000f280000300800 */
[----:B------:R0:W-:Y:S01]  /*e3b0*/  STL [R1+0x4cc], R120 ;  /* 0x0004cc7801007387 */ /* 0x0001e20000100800 */
[----:B------:R-:W-:-:S03]  /*e3c0*/  IADD3 R121, P1, R121, R113, RZ ;  /* 0x0000007179797210 */ /* 0x000fc60007f3e0ff */
[----:B0-----:R-:W4:Y:S01]  /*e3d0*/  LDL.LU R120, [R1+0x458] ;  /* 0x0004580001787983 */ /* 0x001f220000300800 */
[----:B------:R-:W-:Y:S01]  /*e3e0*/  IMAD.X R115, R115, 0x1, R112, P2 ;  /* 0x0000000173737824 */ /* 0x000fe200010e0670 */
[----:B------:R-:W-:-:S04]  /*e3f0*/  IADD3 R116, P2, R116, R113, RZ ;  /* 0x0000007174747210 */ /* 0x000fc80007f5e0ff */
[----:B------:R0:W-:Y:S01]  /*e400*/  STL [R1+0x4c4], R115 ;  /* 0x0004c47301007387 */ /* 0x0001e20000100800 */
[----:B------:R-:W-:-:S03]  /*e410*/  IMAD.X R238, R238, 0x1, R112, P3 ;  /* 0x00000001eeee7824 */ /* 0x000fc600018e0670 */
[----:B0-----:R-:W4:Y:S01]  /*e420*/  LDL.LU R115, [R1+0x47c] ;  /* 0x00047c0001737983 */ /* 0x001f220000300800 */
[----:B------:R-:W-:-:S03]  /*e430*/  IADD3 R159, P3, R159, R113, RZ ;  /* 0x000000719f9f7210 */ /* 0x000fc60007f7e0ff */
[----:B------:R-:W-:Y:S04]  /*e440*/  STL [R1+0x4a0], R121 ;  /* 0x0004a07901007387 */ /* 0x000fe80000100800 */
[----:B------:R0:W-:Y:S04]  /*e450*/  STL [R1+0x490], R159 ;  /* 0x0004909f01007387 */ /* 0x0001e80000100800 */
[----:B------:R-:W-:Y:S01]  /*e460*/  STL [R1+0x498], R116 ;  /* 0x0004987401007387 */ /* 0x000fe20000100800 */
[----:B---3--:R-:W-:-:S03]  /*e470*/  IMAD.X R198, R198, 0x1, R112, P4 ;  /* 0x00000001c6c67824 */ /* 0x008fc600020e0670 */
[----:B0-----:R-:W3:Y:S04]  /*e480*/  LDL.LU R159, [R1+0x450] ;  /* 0x00045000019f7983 */ /* 0x001ee80000300800 */
[----:B------:R-:W-:Y:S04]  /*e490*/  STL [R1+0x4bc], R238 ;  /* 0x0004bcee01007387 */ /* 0x000fe80000100800 */
[----:B------:R0:W-:Y:S01]  /*e4a0*/  STL [R1+0x4b4], R198 ;  /* 0x0004b4c601007387 */ /* 0x0001e20000100800 */
[----:B------:R-:W-:Y:S01]  /*e4b0*/  IADD3 R206, P4, R206, R113, RZ ;  /* 0x00000071cece7210 */ /* 0x000fe20007f9e0ff */
[----:B------:R-:W-:-:S02]  /*e4c0*/  IMAD.X R212, R212, 0x1, R112, P5 ;  /* 0x00000001d4d47824 */ /* 0x000fc400028e0670 */
[----:B0-----:R-:W3:Y:S04]  /*e4d0*/  LDL.LU R198, [R1+0x474] ;  /* 0x0004740001c67983 */ /* 0x001ee80000300800 */
[----:B------:R-:W3:Y:S04]  /*e4e0*/  LDL.LU R238, [R1+0x448] ;  /* 0x0004480001ee7983 */ /* 0x000ee80000300800 */
[----:B------:R0:W-:Y:S01]  /*e4f0*/  STL [R1+0x488], R206 ;  /* 0x000488ce01007387 */ /* 0x0001e20000100800 */
[----:B------:R-:W-:-:S03]  /*e500*/  IADD3 R247, P5, R247, R113, RZ ;  /* 0x00000071f7f77210 */ /* 0x000fc60007fbe0ff */
[----:B0-----:R-:W3:Y:S04]  /*e510*/  LDL.LU R206, [R1+0x46c] ;  /* 0x00046c0001ce7983 */ /* 0x001ee80000300800 */
[----:B------:R0:W-:Y:S01]  /*e520*/  STL [R1+0x4ac], R212 ;  /* 0x0004acd401007387 */ /* 0x0001e20000100800 */
[----:B------:R-:W-:-:S03]  /*e530*/  IMAD.X R125, R125, 0x1, R112, P6 ;  /* 0x000000017d7d7824 */ /* 0x000fc600030e0670 */
[----:B0-----:R-:W3:Y:S04]  /*e540*/  LDL.LU R212, [R1+0x440] ;  /* 0x0004400001d47983 */ /* 0x001ee80000300800 */
[----:B------:R0:W-:Y:S04]  /*e550*/  STL [R1+0x4a4], R125 ;  /* 0x0004a47d01007387 */ /* 0x0001e80000100800 */
[----:B------:R1:W-:Y:S04]  /*e560*/  STL [R1+0x480], R247 ;  /* 0x000480f701007387 */ /* 0x0003e80000100800 */
[----:B0-----:R-:W3:Y:S04]  /*e570*/  LDL.LU R125, [R1+0x464] ;  /* 0x00046400017d7983 */ /* 0x001ee80000300800 */
[----:B-1----:R-:W3:Y:S01]  /*e580*/  LDL.LU R247, [R1+0x438] ;  /* 0x0004380001f77983 */ /* 0x002ee20000300800 */
[----:B--2---:R-:W-:-:S05]  /*e590*/  IADD3 R213, P6, R213, R113, RZ ;  /* 0x00000071d5d57210 */ /* 0x004fca0007fde0ff */
[----:B------:R0:W-:Y:S04]  /*e5a0*/  STL [R1+0x478], R213 ;  /* 0x000478d501007387 */ /* 0x0001e80000100800 */
[----:B0-----:R-:W2:Y:S01]  /*e5b0*/  LDL.LU R213, [R1+0x45c] ;  /* 0x00045c0001d57983 */ /* 0x001ea20000300800 */
[----:B----4-:R-:W-:-:S05]  /*e5c0*/  IMAD.X R222, R222, 0x1, R112, P1 ;  /* 0x00000001dede7824 */ /* 0x010fca00008e0670 */
[----:B------:R0:W-:Y:S01]  /*e5d0*/  STL [R1+0x49c], R222 ;  /* 0x00049cde01007387 */ /* 0x0001e20000100800 */
[-C--:B------:R-:W-:Y:S01]  /*e5e0*/  IADD3 R197, P1, R197, R113.reuse, RZ ;  /* 0x00000071c5c57210 */ /* 0x080fe20007f3e0ff */
[----:B------:R-:W-:Y:S02]  /*e5f0*/  IMAD.X R205, R205, 0x1, R112, P2 ;  /* 0x00000001cdcd7824 */ /* 0x000fe400010e0670 */
[----:B0-----:R-:W4:Y:S01]  /*e600*/  LDL.LU R222, [R1+0x430] ;  /* 0x0004300001de7983 */ /* 0x001f220000300800 */
[----:B------:R-:W-:-:S03]  /*e610*/  IADD3 R221, P2, R221, R113, RZ ;  /* 0x00000071dddd7210 */ /* 0x000fc60007f5e0ff */
[----:B------:R-:W-:Y:S01]  /*e620*/  STL [R1+0x470], R197 ;  /* 0x000470c501007387 */ /* 0x000fe20000100800 */
[----:B------:R-:W-:-:S05]  /*e630*/  IMAD.X R230, R230, 0x1, R112, P3 ;  /* 0x00000001e6e67824 */ /* 0x000fca00018e0670 */
[----:B------:R0:W-:Y:S04]  /*e640*/  STL [R1+0x48c], R230 ;  /* 0x00048ce601007387 */ /* 0x0001e80000100800 */
[----:B------:R-:W-:Y:S04]  /*e650*/  STL [R1+0x494], R205 ;  /* 0x000494cd01007387 */ /* 0x000fe80000100800 */
[----:B0-----:R-:W4:Y:S04]  /*e660*/  LDL.LU R230, [R1+0x454] ;  /* 0x0004540001e67983 */ /* 0x001f280000300800 */
[----:B------:R-:W-:Y:S01]  /*e670*/  STL [R1+0x468], R221 ;  /* 0x000468dd01007387 */ /* 0x000fe20000100800 */
[----:B------:R-:W-:-:S05]  /*e680*/  IADD3 R158, P3, R158, R113, RZ ;  /* 0x000000719e9e7210 */ /* 0x000fca0007f7e0ff */
[----:B------:R0:W-:Y:S04]  /*e690*/  STL [R1+0x460], R158 ;  /* 0x0004609e01007387 */ /* 0x0001e80000100800 */
[----:B0-----:R-:W4:Y:S01]  /*e6a0*/  LDL.LU R158, [R1+0x428] ;  /* 0x00042800019e7983 */ /* 0x001f220000300800 */
[--C-:B------:R-:W-:Y:S01]  /*e6b0*/  IMAD.X R229, R229, 0x1, R112.reuse, P4 ;  /* 0x00000001e5e57824 */ /* 0x100fe200020e0670 */
[----:B------:R-:W-:Y:S02]  /*e6c0*/  IADD3 R120, P4, R120, R113, RZ ;  /* 0x0000007178787210 */ /* 0x000fe40007f9e0ff */
[----:B------:R-:W4:Y:S04]  /*e6d0*/  LDL.LU R121, [R1+0x44c] ;  /* 0x00044c0001797983 */ /* 0x000f280000300800 */
[----:B------:R0:W-:Y:S04]  /*e6e0*/  STL [R1+0x458], R120 ;  /* 0x0004587801007387 */ /* 0x0001e80000100800 */
[----:B------:R1:W-:Y:S04]  /*e6f0*/  STL [R1+0x484], R229 ;  /* 0x000484e501007387 */ /* 0x0003e80000100800 */
[----:B0-----:R-:W4:Y:S01]  /*e700*/  LDL.LU R120, [R1+0x420] ;  /* 0x0004200001787983 */ /* 0x001f220000300800 */
[----:B------:R-:W-:-:S03]  /*e710*/  IMAD.X R115, R115, 0x1, R112, P5 ;  /* 0x0000000173737824 */ /* 0x000fc600028e0670 */
[----:B------:R-:W4:Y:S04]  /*e720*/  LDL.LU R116, [R1+0x444] ;  /* 0x0004440001747983 */ /* 0x000f280000300800 */
[----:B-1----:R-:W4:Y:S04]  /*e730*/  LDL.LU R229, [R1+0x418] ;  /* 0x0004180001e57983 */ /* 0x002f280000300800 */
[----:B------:R0:W-:Y:S04]  /*e740*/  STL [R1+0x47c], R115 ;  /* 0x00047c7301007387 */ /* 0x0001e80000100800 */
[----:B0-----:R-:W4:Y:S01]  /*e750*/  LDL.LU R115, [R1+0x43c] ;  /* 0x00043c0001737983 */ /* 0x001f220000300800 */
[----:B---3--:R-:W-:-:S05]  /*e760*/  IADD3 R159, P5, R159, R113, RZ ;  /* 0x000000719f9f7210 */ /* 0x008fca0007fbe0ff */
[----:B------:R0:W-:Y:S04]  /*e770*/  STL [R1+0x450], R159 ;  /* 0x0004509f01007387 */ /* 0x0001e80000100800 */
[----:B0-----:R-:W3:Y:S01]  /*e780*/  LDL.LU R159, [R1+0x410] ;  /* 0x00041000019f7983 */ /* 0x001ee20000300800 */
[----:B------:R-:W-:Y:S01]  /*e790*/  IMAD.X R198, R198, 0x1, R112, P6 ;  /* 0x00000001c6c67824 */ /* 0x000fe200030e0670 */
[----:B------:R-:W-:-:S04]  /*e7a0*/  IADD3 R238, P6, R238, R113, RZ ;  /* 0x00000071eeee7210 */ /* 0x000fc80007fde0ff */
[----:B------:R0:W-:Y:S04]  /*e7b0*/  STL [R1+0x474], R198 ;  /* 0x000474c601007387 */ /* 0x0001e80000100800 */
[----:B0-----:R-:W3:Y:S01]  /*e7c0*/  LDL.LU R198, [R1+0x434] ;  /* 0x0004340001c67983 */ /* 0x001ee20000300800 */
[----:B------:R-:W-:-:S03]  /*e7d0*/  IMAD.X R206, R206, 0x1, R112, P1 ;  /* 0x00000001cece7824 */ /* 0x000fc600008e0670 */
[----:B------:R-:W3:Y:S04]  /*e7e0*/  LDL.LU R221, [R1+0x408] ;  /* 0x0004080001dd7983 */ /* 0x000ee80000300800 */
[----:B------:R0:W-:Y:S04]  /*e7f0*/  STL [R1+0x448], R238 ;  /* 0x000448ee01007387 */ /* 0x0001e80000100800 */
[----:B0-----:R-:W3:Y:S01]  /*e800*/  LDL.LU R238, [R1+0x42c] ;  /* 0x00042c0001ee7983 */ /* 0x001ee20000300800 */
[----:B------:R-:W-:-:S03]  /*e810*/  IADD3 R212, P1, R212, R113, RZ ;  /* 0x00000071d4d47210 */ /* 0x000fc60007f3e0ff */
[----:B------:R0:W-:Y:S01]  /*e820*/  STL [R1+0x46c], R206 ;  /* 0x00046cce01007387 */ /* 0x0001e20000100800 */
[----:B------:R-:W-:-:S03]  /*e830*/  IMAD.X R125, R125, 0x1, R112, P2 ;  /* 0x000000017d7d7824 */ /* 0x000fc600010e0670 */
[----:B0-----:R-:W3:Y:S01]  /*e840*/  LDL.LU R206, [R1+0x400] ;  /* 0x0004000001ce7983 */ /* 0x001ee20000300800 */
[----:B------:R-:W-:-:S03]  /*e850*/  IADD3 R247, P2, R247, R113, RZ ;  /* 0x00000071f7f77210 */ /* 0x000fc60007f5e0ff */
[----:B------:R0:W-:Y:S04]  /*e860*/  STL [R1+0x464], R125 ;  /* 0x0004647d01007387 */ /* 0x0001e80000100800 */
[----:B0-----:R-:W3:Y:S04]  /*e870*/  LDL.LU R125, [R1+0x424] ;  /* 0x00042400017d7983 */ /* 0x001ee80000300800 */
[----:B------:R-:W-:Y:S01]  /*e880*/  STL [R1+0x440], R212 ;  /* 0x000440d401007387 */ /* 0x000fe20000100800 */
[----:B--2---:R-:W-:-:S05]  /*e890*/  IMAD.X R213, R213, 0x1, R112, P3 ;  /* 0x00000001d5d57824 */ /* 0x004fca00018e0670 */
[----:B------:R0:W-:Y:S04]  /*e8a0*/  STL [R1+0x45c], R213 ;  /* 0x00045cd501007387 */ /* 0x0001e80000100800 */
[----:B0-----:R-:W2:Y:S01]  /*e8b0*/  LDL.LU R213, [R1+0x3f8] ;  /* 0x0003f80001d57983 */ /* 0x001ea20000300800 */
[----:B----4-:R-:W-:-:S03]  /*e8c0*/  IADD3 R222, P3, R222, R113, RZ ;  /* 0x00000071dede7210 */ /* 0x010fc60007f7e0ff */
[----:B------:R-:W-:Y:S04]  /*e8d0*/  STL [R1+0x438], R247 ;  /* 0x000438f701007387 */ /* 0x000fe80000100800 */
[----:B------:R-:W4:Y:S04]  /*e8e0*/  LDL.LU R197, [R1+0x41c] ;  /* 0x00041c0001c57983 */ /* 0x000f280000300800 */
[----:B------:R-:W4:Y:S04]  /*e8f0*/  LDL.LU R205, [R1+0x3f0] ;  /* 0x0003f00001cd7983 */ /* 0x000f280000300800 */
[----:B------:R-:W4:Y:S04]  /*e900*/  LDL.LU R212, [R1+0x414] ;  /* 0x0004140001d47983 */ /* 0x000f280000300800 */
[----:B------:R0:W-:Y:S04]  /*e910*/  STL [R1+0x430], R222 ;  /* 0x000430de01007387 */ /* 0x0001e80000100800 */
[----:B0-----:R-:W4:Y:S01]  /*e920*/  LDL.LU R222, [R1+0x3e8] ;  /* 0x0003e80001de7983 */ /* 0x001f220000300800 */
[----:B------:R-:W-:-:S05]  /*e930*/  IMAD.X R230, R230, 0x1, R112, P4 ;  /* 0x00000001e6e67824 */ /* 0x000fca00020e0670 */
[----:B------:R0:W-:Y:S04]  /*e940*/  STL [R1+0x454], R230 ;  /* 0x000454e601007387 */ /* 0x0001e80000100800 */
[----:B0-----:R-:W4:Y:S04]  /*e950*/  LDL.LU R230, [R1+0x40c] ;  /* 0x00040c0001e67983 */ /* 0x001f280000300800 */
[----:B------:R-:W4:Y:S01]  /*e960*/  LDL.LU R247, [R1+0x3e0] ;  /* 0x0003e00001f77983 */ /* 0x000f220000300800 */
[----:B------:R-:W-:-:S05]  /*e970*/  IADD3 R158, P4, R158, R113, RZ ;  /* 0x000000719e9e7210 */ /* 0x000fca0007f9e0ff */
[----:B------:R0:W-:Y:S04]  /*e980*/  STL [R1+0x428], R158 ;  /* 0x0004289e01007387 */ /* 0x0001e80000100800 */
[----:B0-----:R-:W4:Y:S01]  /*e990*/  LDL.LU R158, [R1+0x404] ;  /* 0x00040400019e7983 */ /* 0x001f220000300800 */
[--C-:B------:R-:W-:Y:S01]  /*e9a0*/  IMAD.X R121, R121, 0x1, R112.reuse, P5 ;  /* 0x0000000179797824 */ /* 0x100fe200028e0670 */
[----:B------:R-:W-:Y:S01]  /*e9b0*/  IADD3 R120, P5, R120, R113, RZ ;  /* 0x0000007178787210 */ /* 0x000fe20007fbe0ff */
[----:B------:R-:W-:-:S04]  /*e9c0*/  IMAD.X R116, R116, 0x1, R112, P6 ;  /* 0x0000000174747824 */ /* 0x000fc800030e0670 */
[----:B------:R0:W-:Y:S01]  /*e9d0*/  STL [R1+0x420], R120 ;  /* 0x0004207801007387 */ /* 0x0001e20000100800 */
[----:B------:R-:W-:-:S03]  /*e9e0*/  IADD3 R229, P6, R229, R113, RZ ;  /* 0x00000071e5e57210 */ /* 0x000fc60007fde0ff */
[----:B0-----:R-:W4:Y:S01]  /*e9f0*/  LDL.LU R120, [R1+0x3d8] ;  /* 0x0003d80001787983 */ /* 0x001f220000300800 */
[----:B------:R-:W-:-:S03]  /*ea00*/  IMAD.X R115, R115, 0x1, R112, P1 ;  /* 0x0000000173737824 */ /* 0x000fc600008e0670 */
[----:B------:R-:W-:Y:S04]  /*ea10*/  STL [R1+0x44c], R121 ;  /* 0x00044c7901007387 */ /* 0x000fe80000100800 */
[----:B------:R0:W-:Y:S04]  /*ea20*/  STL [R1+0x43c], R115 ;  /* 0x00043c7301007387 */ /* 0x0001e80000100800 */
[----:B------:R-:W-:Y:S04]  /*ea30*/  STL [R1+0x444], R116 ;  /* 0x0004447401007387 */ /* 0x000fe80000100800 */
[----:B0-----:R-:W4:Y:S01]  /*ea40*/  LDL.LU R115, [R1+0x3fc] ;  /* 0x0003fc0001737983 */ /* 0x001f220000300800 */
[----:B---3--:R-:W-:-:S03]  /*ea50*/  IADD3 R159, P1, R159, R113, RZ ;  /* 0x000000719f9f7210 */ /* 0x008fc60007f3e0ff */
[----:B------:R-:W-:Y:S04]  /*ea60*/  STL [R1+0x418], R229 ;  /* 0x000418e501007387 */ /* 0x000fe80000100800 */
[----:B------:R0:W-:Y:S04]  /*ea70*/  STL [R1+0x410], R159 ;  /* 0x0004109f01007387 */ /* 0x0001e80000100800 */
[----:B0-----:R-:W3:Y:S01]  /*ea80*/  LDL.LU R159, [R1+0x3d0] ;  /* 0x0003d000019f7983 */ /* 0x001ee20000300800 */
[----:B------:R-:W-:-:S03]  /*ea90*/  IMAD.X R198, R198, 0x1, R112, P2 ;  /* 0x00000001c6c67824 */ /* 0x000fc600010e0670 */
[----:B------:R-:W3:Y:S01]  /*eaa0*/  LDL.LU R229, [R1+0x3f4] ;  /* 0x0003f40001e57983 */ /* 0x000ee20000300800 */
[----:B------:R-:W-:-:S03]  /*eab0*/  IADD3 R221, P2, R221, R113, RZ ;  /* 0x00000071dddd7210 */ /* 0x000fc60007f5e0ff */
[----:B------:R0:W-:Y:S04]  /*eac0*/  STL [R1+0x434], R198 ;  /* 0x000434c601007387 */ /* 0x0001e80000100800 */
[----:B0-----:R-:W3:Y:S01]  /*ead0*/  LDL.LU R198, [R1+0x3c8] ;  /* 0x0003c80001c67983 */ /* 0x001ee20000300800 */
[----:B------:R-:W-:-:S03]  /*eae0*/  IMAD.X R238, R238, 0x1, R112, P3 ;  /* 0x00000001eeee7824 */ /* 0x000fc600018e0670 */
[----:B------:R0:W-:Y:S04]  /*eaf0*/  STL [R1+0x408], R221 ;  /* 0x000408dd01007387 */ /* 0x0001e80000100800 */
[----:B0-----:R-:W3:Y:S01]  /*eb00*/  LDL.LU R221, [R1+0x3ec] ;  /* 0x0003ec0001dd7983 */ /* 0x001ee20000300800 */
[----:B------:R-:W-:-:S05]  /*eb10*/  IADD3 R206, P3, R206, R113, RZ ;  /* 0x00000071cece7210 */ /* 0x000fca0007f7e0ff */
[----:B------:R0:W-:Y:S04]  /*eb20*/  STL [R1+0x400], R206 ;  /* 0x000400ce01007387 */ /* 0x0001e80000100800 */
[----:B------:R1:W-:Y:S01]  /*eb30*/  STL [R1+0x42c], R238 ;  /* 0x00042cee01007387 */ /* 0x0003e20000100800 */
[----:B------:R-:W-:-:S03]  /*eb40*/  IMAD.X R125, R125, 0x1, R112, P4 ;  /* 0x000000017d7d7824 */ /* 0x000fc600020e0670 */
[----:B0-----:R-:W3:Y:S04]  /*eb50*/  LDL.LU R206, [R1+0x3c0] ;  /* 0x0003c00001ce7983 */ /* 0x001ee80000300800 */
[----:B-1----:R-:W3:Y:S04]  /*eb60*/  LDL.LU R238, [R1+0x3e4] ;  /* 0x0003e40001ee7983 */ /* 0x002ee80000300800 */
[----:B------:R0:W-:Y:S04]  /*eb70*/  STL [R1+0x424], R125 ;  /* 0x0004247d01007387 */ /* 0x0001e80000100800 */
[----:B0-----:R-:W3:Y:S01]  /*eb80*/  LDL.LU R125, [R1+0x3b8] ;  /* 0x0003b800017d7983 */ /* 0x001ee20000300800 */
[----:B--2---:R-:W-:-:S05]  /*eb90*/  IADD3 R213, P4, R213, R113, RZ ;  /* 0x00000071d5d57210 */ /* 0x004fca0007f9e0ff */
[----:B------:R0:W-:Y:S01]  /*eba0*/  STL [R1+0x3f8], R213 ;  /* 0x0003f8d501007387 */ /* 0x0001e20000100800 */
[--C-:B----4-:R-:W-:Y:S01]  /*ebb0*/  IMAD.X R197, R197, 0x1, R112.reuse, P5 ;  /* 0x00000001c5c57824 */ /* 0x110fe200028e0670 */
[----:B------:R-:W-:Y:S02]  /*ebc0*/  IADD3 R205, P5, R205, R113, RZ ;  /* 0x00000071cdcd7210 */ /* 0x000fe40007fbe0ff */
[----:B0-----:R-:W2:Y:S01]  /*ebd0*/  LDL.LU R213, [R1+0x3dc] ;  /* 0x0003dc0001d57983 */ /* 0x001ea20000300800 */
[----:B------:R-:W-:-:S03]  /*ebe0*/  IMAD.X R212, R212, 0x1, R112, P6 ;  /* 0x00000001d4d47824 */ /* 0x000fc600030e0670 */
[----:B------:R-:W-:Y:S01]  /*ebf0*/  STL [R1+0x41c], R197 ;  /* 0x00041cc501007387 */ /* 0x000fe20000100800 */
[----:B------:R-:W-:-:S05]  /*ec00*/  IADD3 R222, P6, R222, R113, RZ ;  /* 0x00000071dede7210 */ /* 0x000fca0007fde0ff */
[----:B------:R0:W-:Y:S04]  /*ec10*/  STL [R1+0x3e8], R222 ;  /* 0x0003e8de01007387 */ /* 0x0001e80000100800 */
[----:B------:R-:W-:Y:S04]  /*ec20*/  STL [R1+0x3f0], R205 ;  /* 0x0003f0cd01007387 */ /* 0x000fe80000100800 */
[----:B0-----:R-:W4:Y:S01]  /*ec30*/  LDL.LU R222, [R1+0x3b0] ;  /* 0x0003b00001de7983 */ /* 0x001f220000300800 */
[----:B------:R-:W-:-:S03]  /*ec40*/  IMAD.X R230, R230, 0x1, R112, P1 ;  /* 0x00000001e6e67824 */ /* 0x000fc600008e0670 */
[----:B------:R-:W-:Y:S04]  /*ec50*/  STL [R1+0x414], R212 ;  /* 0x000414d401007387 */ /* 0x000fe80000100800 */
[----:B------:R0:W-:Y:S01]  /*ec60*/  STL [R1+0x40c], R230 ;  /* 0x00040ce601007387 */ /* 0x0001e20000100800 */
[----:B------:R-:W-:-:S03]  /*ec70*/  IADD3 R247, P1, R247, R113, RZ ;  /* 0x00000071f7f77210 */ /* 0x000fc60007f3e0ff */
[----:B0-----:R-:W4:Y:S04]  /*ec80*/  LDL.LU R230, [R1+0x3d4] ;  /* 0x0003d40001e67983 */ /* 0x001f280000300800 */
[----:B------:R-:W4:Y:S01]  /*ec90*/  LDL.LU R121, [R1+0x3a8] ;  /* 0x0003a80001797983 */ /* 0x000f220000300800 */
[----:B------:R-:W-:-:S05]  /*eca0*/  IMAD.X R158, R158, 0x1, R112, P2 ;  /* 0x000000019e9e7824 */ /* 0x000fca00010e0670 */
[----:B------:R0:W-:Y:S04]  /*ecb0*/  STL [R1+0x404], R158 ;  /* 0x0004049e01007387 */ /* 0x0001e80000100800 */
[----:B------:R1:W-:Y:S04]  /*ecc0*/  STL [R1+0x3e0], R247 ;  /* 0x0003e0f701007387 */ /* 0x0003e80000100800 */
[----:B0-----:R-:W4:Y:S01]  /*ecd0*/  LDL.LU R158, [R1+0x3cc] ;  /* 0x0003cc00019e7983 */ /* 0x001f220000300800 */
[----:B------:R-:W-:-:S03]  /*ece0*/  IADD3 R120, P2, R120, R113, RZ ;  /* 0x0000007178787210 */ /* 0x000fc60007f5e0ff */
[----:B------:R-:W4:Y:S04]  /*ecf0*/  LDL.LU R116, [R1+0x3a0] ;  /* 0x0003a00001747983 */ /* 0x000f280000300800 */
[----:B-1----:R-:W4:Y:S04]  /*ed00*/  LDL.LU R247, [R1+0x3c4] ;  /* 0x0003c40001f77983 */ /* 0x002f280000300800 */
[----:B------:R0:W-:Y:S04]  /*ed10*/  STL [R1+0x3d8], R120 ;  /* 0x0003d87801007387 */ /* 0x0001e80000100800 */
[----:B0-----:R-:W4:Y:S01]  /*ed20*/  LDL.LU R120, [R1+0x398] ;  /* 0x0003980001787983 */ /* 0x001f220000300800 */
[----:B------:R-:W-:-:S05]  /*ed30*/  IMAD.X R115, R115, 0x1, R112, P3 ;  /* 0x0000000173737824 */ /* 0x000fca00018e0670 */
[----:B------:R0:W-:Y:S04]  /*ed40*/  STL [R1+0x3fc], R115 ;  /* 0x0003fc7301007387 */ /* 0x0001e80000100800 */
[----:B0-----:R-:W4:Y:S01]  /*ed50*/  LDL.LU R115, [R1+0x3bc] ;  /* 0x0003bc0001737983 */ /* 0x001f220000300800 */
[----:B---3--:R-:W-:Y:S01]  /*ed60*/  IADD3 R159, P3, R159, R113, RZ ;  /* 0x000000719f9f7210 */ /* 0x008fe20007f7e0ff */
[----:B------:R-:W-:-:S04]  /*ed70*/  IMAD.X R229, R229, 0x1, R112, P4 ;  /* 0x00000001e5e57824 */ /* 0x000fc800020e0670 */
[----:B------:R0:W-:Y:S04]  /*ed80*/  STL [R1+0x3d0], R159 ;  /* 0x0003d09f01007387 */ /* 0x0001e80000100800 */
[----:B0-----:R-:W3:Y:S01]  /*ed90*/  LDL.LU R159, [R1+0x390] ;  /* 0x00039000019f7983 */ /* 0x001ee20000300800 */
[----:B------:R-:W-:-:S03]  /*eda0*/  IADD3 R198, P4, R198, R113, RZ ;  /* 0x00000071c6c67210 */ /* 0x000fc60007f9e0ff */
[----:B------:R-:W3:Y:S04]  /*edb0*/  LDL.LU R212, [R1+0x3b4] ;  /* 0x0003b40001d47983 */ /* 0x000ee80000300800 */
[----:B------:R0:W-:Y:S01]  /*edc0*/  STL [R1+0x3f4], R229 ;  /* 0x0003f4e501007387 */ /* 0x0001e20000100800 */
[----:B------:R-:W-:-:S03]  /*edd0*/  IMAD.X R221, R221, 0x1, R112, P5 ;  /* 0x00000001dddd7824 */ /* 0x000fc600028e0670 */
[----:B0-----:R-:W3:Y:S04]  /*ede0*/  LDL.LU R229, [R1+0x388] ;  /* 0x0003880001e57983 */ /* 0x001ee80000300800 */
[----:B------:R0:W-:Y:S04]  /*edf0*/  STL [R1+0x3c8], R198 ;  /* 0x0003c8c601007387 */ /* 0x0001e80000100800 */
[----:B0-----:R-:W3:Y:S01]  /*ee00*/  LDL.LU R198, [R1+0x3ac] ;  /* 0x0003ac0001c67983 */ /* 0x001ee20000300800 */
[----:B------:R-:W-:Y:S01]  /*ee10*/  IADD3 R206, P5, R206, R113, RZ ;  /* 0x00000071cece7210 */ /* 0x000fe20007fbe0ff */
[----:B------:R-:W-:-:S04]  /*ee20*/  IMAD.X R238, R238, 0x1, R112, P6 ;  /* 0x00000001eeee7824 */ /* 0x000fc800030e0670 */
[----:B------:R0:W-:Y:S04]  /*ee30*/  STL [R1+0x3c0], R206 ;  /* 0x0003c0ce01007387 */ /* 0x0001e80000100800 */
[----:B0-----:R-:W3:Y:S01]  /*ee40*/  LDL.LU R206, [R1+0x380] ;  /* 0x0003800001ce7983 */ /* 0x001ee20000300800 */
[----:B------:R-:W-:-:S03]  /*ee50*/  IADD3 R125, P6, R125, R113, RZ ;  /* 0x000000717d7d7210 */ /* 0x000fc60007fde0ff */
[----:B------:R-:W-:Y:S04]  /*ee60*/  STL [R1+0x3ec], R221 ;  /* 0x0003ecdd01007387 */ /* 0x000fe80000100800 */
[----:B------:R0:W-:Y:S04]  /*ee70*/  STL [R1+0x3b8], R125 ;  /* 0x0003b87d01007387 */ /* 0x0001e80000100800 */
[----:B0-----:R-:W3:Y:S04]  /*ee80*/  LDL.LU R125, [R1+0x3a4] ;  /* 0x0003a400017d7983 */ /* 0x001ee80000300800 */
[----:B------:R-:W-:Y:S04]  /*ee90*/  STL [R1+0x3e4], R238 ;  /* 0x0003e4ee01007387 */ /* 0x000fe80000100800 */
[----:B------:R-:W3:Y:S04]  /*eea0*/  LDL.LU R197, [R1+0x378] ;  /* 0x0003780001c57983 */ /* 0x000ee80000300800 */
[----:B------:R-:W3:Y:S04]  /*eeb0*/  LDL.LU R205, [R1+0x39c] ;  /* 0x00039c0001cd7983 */ /* 0x000ee80000300800 */
[----:B------:R-:W3:Y:S01]  /*eec0*/  LDL.LU R221, [R1+0x370] ;  /* 0x0003700001dd7983 */ /* 0x000ee20000300800 */
[----:B--2---:R-:W-:-:S05]  /*eed0*/  IMAD.X R213, R213, 0x1, R112, P1 ;  /* 0x00000001d5d57824 */ /* 0x004fca00008e0670 */
[----:B------:R0:W-:Y:S04]  /*eee0*/  STL [R1+0x3dc], R213 ;  /* 0x0003dcd501007387 */ /* 0x0001e80000100800 */
[----:B0-----:R-:W2:Y:S01]  /*eef0*/  LDL.LU R213, [R1+0x394] ;  /* 0x0003940001d57983 */ /* 0x001ea20000300800 */
[----:B----4-:R-:W-:-:S05]  /*ef00*/  IADD3 R222, P1, R222, R113, RZ ;  /* 0x00000071dede7210 */ /* 0x010fca0007f3e0ff */
[----:B------:R0:W-:Y:S04]  /*ef10*/  STL [R1+0x3b0], R222 ;  /* 0x0003b0de01007387 */ /* 0x0001e80000100800 */
[----:B0-----:R-:W4:Y:S01]  /*ef20*/  LDL.LU R222, [R1+0x368] ;  /* 0x0003680001de7983 */ /* 0x001f220000300800 */
[----:B------:R-:W-:-:S03]  /*ef30*/  IMAD.X R230, R230, 0x1, R112, P2 ;  /* 0x00000001e6e67824 */ /* 0x000fc600010e0670 */
[----:B------:R-:W4:Y:S04]  /*ef40*/  LDL.LU R238, [R1+0x38c] ;  /* 0x00038c0001ee7983 */ /* 0x000f280000300800 */
[----:B------:R0:W-:Y:S04]  /*ef50*/  STL [R1+0x3d4], R230 ;  /* 0x0003d4e601007387 */ /* 0x0001e80000100800 */
[----:B0-----:R-:W4:Y:S01]  /*ef60*/  LDL.LU R230, [R1+0x360] ;  /* 0x0003600001e67983 */ /* 0x001f220000300800 */
[----:B------:R-:W-:-:S05]  /*ef70*/  IMAD.X R158, R158, 0x1, R112, P3 ;  /* 0x000000019e9e7824 */ /* 0x000fca00018e0670 */
[----:B------:R0:W-:Y:S04]  /*ef80*/  STL [R1+0x3cc], R158 ;  /* 0x0003cc9e01007387 */ /* 0x0001e80000100800 */
[----:B0-----:R-:W4:Y:S01]  /*ef90*/  LDL.LU R158, [R1+0x384] ;  /* 0x00038400019e7983 */ /* 0x001f220000300800 */
[-C--:B------:R-:W-:Y:S01]  /*efa0*/  IADD3 R121, P2, R121, R113.reuse, RZ ;  /* 0x0000007179797210 */ /* 0x080fe20007f5e0ff */
[--C-:B------:R-:W-:Y:S01]  /*efb0*/  IMAD.X R247, R247, 0x1, R112.reuse, P4 ;  /* 0x00000001f7f77824 */ /* 0x100fe200020e0670 */
[-C--:B------:R-:W-:Y:S02]  /*efc0*/  IADD3 R116, P3, R116, R113.reuse, RZ ;  /* 0x0000007174747210 */ /* 0x080fe40007f7e0ff */
[----:B------:R-:W-:Y:S01]  /*efd0*/  IADD3 R120, P4, R120, R113, RZ ;  /* 0x0000007178787210 */ /* 0x000fe20007f9e0ff */
[----:B------:R-:W-:Y:S04]  /*efe0*/  STL [R1+0x3a8], R121 ;  /* 0x0003a87901007387 */ /* 0x000fe80000100800 */
[----:B------:R0:W-:Y:S04]  /*eff0*/  STL [R1+0x398], R120 ;  /* 0x0003987801007387 */ /* 0x0001e80000100800 */
[----:B------:R-:W-:Y:S04]  /*f000*/  STL [R1+0x3a0], R116 ;  /* 0x0003a07401007387 */ /* 0x000fe80000100800 */
[----:B0-----:R-:W4:Y:S01]  /*f010*/  LDL.LU R120, [R1+0x358] ;  /* 0x0003580001787983 */ /* 0x001f220000300800 */
[----:B------:R-:W-:-:S03]  /*f020*/  IMAD.X R115, R115, 0x1, R112, P5 ;  /* 0x0000000173737824 */ /* 0x000fc600028e0670 */
[----:B------:R-:W-:Y:S04]  /*f030*/  STL [R1+0x3c4], R247 ;  /* 0x0003c4f701007387 */ /* 0x000fe80000100800 */
[----:B------:R0:W-:Y:S04]  /*f040*/  STL [R1+0x3bc], R115 ;  /* 0x0003bc7301007387 */ /* 0x0001e80000100800 */
[----:B0-----:R-:W4:Y:S01]  /*f050*/  LDL.LU R115, [R1+0x37c] ;  /* 0x00037c0001737983 */ /* 0x001f220000300800 */
[----:B---3--:R-:W-:-:S03]  /*f060*/  IADD3 R159, P5, R159, R113, RZ ;  /* 0x000000719f9f7210 */ /* 0x008fc60007fbe0ff */
[----:B------:R-:W3:Y:S01]  /*f070*/  LDL.LU R247, [R1+0x350] ;  /* 0x0003500001f77983 */ /* 0x000ee20000300800 */
[----:B------:R-:W-:-:S03]  /*f080*/  IMAD.X R212, R212, 0x1, R112, P6 ;  /* 0x00000001d4d47824 */ /* 0x000fc600030e0670 */
[----:B------:R0:W-:Y:S04]  /*f090*/  STL [R1+0x390], R159 ;  /* 0x0003909f01007387 */ /* 0x0001e80000100800 */
[----:B0-----:R-:W3:Y:S01]  /*f0a0*/  LDL.LU R159, [R1+0x374] ;  /* 0x00037400019f7983 */ /* 0x001ee20000300800 */
[----:B------:R-:W-:-:S03]  /*f0b0*/  IADD3 R229, P6, R229, R113, RZ ;  /* 0x00000071e5e57210 */ /* 0x000fc60007fde0ff */
[----:B------:R0:W-:Y:S04]  /*f0c0*/  STL [R1+0x3b4], R212 ;  /* 0x0003b4d401007387 */ /* 0x0001e80000100800 */
[----:B0-----:R-:W3:Y:S01]  /*f0d0*/  LDL.LU R212, [R1+0x348] ;  /* 0x0003480001d47983 */ /* 0x001ee20000300800 */
[----:B------:R-:W-:-:S05]  /*f0e0*/  IMAD.X R198, R198, 0x1, R112, P1 ;  /* 0x00000001c6c67824 */ /* 0x000fca00008e0670 */
[----:B------:R0:W-:Y:S04]  /*f0f0*/  STL [R1+0x3ac], R198 ;  /* 0x0003acc601007387 */ /* 0x0001e80000100800 */
[----:B------:R1:W-:Y:S04]  /*f100*/  STL [R1+0x388], R229 ;  /* 0x000388e501007387 */ /* 0x0003e80000100800 */
[----:B0-----:R-:W3:Y:S01]  /*f110*/  LDL.LU R198, [R1+0x36c] ;  /* 0x00036c0001c67983 */ /* 0x001ee20000300800 */
[----:B------:R-:W-:-:S03]  /*f120*/  IADD3 R206, P1, R206, R113, RZ ;  /* 0x00000071cece7210 */ /* 0x000fc60007f3e0ff */
[----:B-1----:R-:W3:Y:S04]  /*f130*/  LDL.LU R229, [R1+0x340] ;  /* 0x0003400001e57983 */ /* 0x002ee80000300800 */
[----:B------:R0:W-:Y:S04]  /*f140*/  STL [R1+0x380], R206 ;  /* 0x000380ce01007387 */ /* 0x0001e80000100800 */
[----:B0-----:R-:W3:Y:S01]  /*f150*/  LDL.LU R206, [R1+0x364] ;  /* 0x0003640001ce7983 */ /* 0x001ee20000300800 */
[----:B------:R-:W-:-:S05]  /*f160*/  IMAD.X R125, R125, 0x1, R112, P2 ;  /* 0x000000017d7d7824 */ /* 0x000fca00010e0670 */
[----:B------:R0:W-:Y:S01]  /*f170*/  STL [R1+0x3a4], R125 ;  /* 0x0003a47d01007387 */ /* 0x0001e20000100800 */
[-C--:B------:R-:W-:Y:S01]  /*f180*/  IADD3 R197, P2, R197, R113.reuse, RZ ;  /* 0x00000071c5c57210 */ /* 0x080fe20007f5e0ff */
[----:B------:R-:W-:Y:S02]  /*f190*/  IMAD.X R205, R205, 0x1, R112, P3 ;  /* 0x00000001cdcd7824 */ /* 0x000fe400018e0670 */
[----:B0-----:R-:W3:Y:S01]  /*f1a0*/  LDL.LU R125, [R1+0x338] ;  /* 0x00033800017d7983 */ /* 0x001ee20000300800 */
[----:B------:R-:W-:-:S03]  /*f1b0*/  IADD3 R221, P3, R221, R113, RZ ;  /* 0x00000071dddd7210 */ /* 0x000fc60007f7e0ff */
[----:B------:R-:W-:Y:S01]  /*f1c0*/  STL [R1+0x378], R197 ;  /* 0x000378c501007387 */ /* 0x000fe20000100800 */
[----:B--2---:R-:W-:-:S05]  /*f1d0*/  IMAD.X R213, R213, 0x1, R112, P4 ;  /* 0x00000001d5d57824 */ /* 0x004fca00020e0670 */
[----:B------:R0:W-:Y:S04]  /*f1e0*/  STL [R1+0x394], R213 ;  /* 0x000394d501007387 */ /* 0x0001e80000100800 */
[----:B------:R-:W-:Y:S04]  /*f1f0*/  STL [R1+0x39c], R205 ;  /* 0x00039ccd01007387 */ /* 0x000fe80000100800 */
[----:B0-----:R-:W2:Y:S04]  /*f200*/  LDL.LU R213, [R1+0x35c] ;  /* 0x00035c0001d57983 */ /* 0x001ea80000300800 */
[----:B------:R-:W-:Y:S01]  /*f210*/  STL [R1+0x370], R221 ;  /* 0x000370dd01007387 */ /* 0x000fe20000100800 */
[----:B----4-:R-:W-:Y:S01]  /*f220*/  IADD3 R222, P4, R222, R113, RZ ;  /* 0x00000071dede7210 */ /* 0x010fe20007f9e0ff */
[----:B------:R-:W-:-:S04]  /*f230*/  IMAD.X R238, R238, 0x1, R112, P5 ;  /* 0x00000001eeee7824 */ /* 0x000fc800028e0670 */
[----:B------:R0:W-:Y:S04]  /*f240*/  STL [R1+0x368], R222 ;  /* 0x000368de01007387 */ /* 0x0001e80000100800 */
[----:B0-----:R-:W4:Y:S01]  /*f250*/  LDL.LU R222, [R1+0x330] ;  /* 0x0003300001de7983 */ /* 0x001f220000300800 */
[----:B------:R-:W-:-:S03]  /*f260*/  IADD3 R230, P5, R230, R113, RZ ;  /* 0x00000071e6e67210 */ /* 0x000fc60007fbe0ff */
[----:B------:R-:W4:Y:S04]  /*f270*/  LDL.LU R121, [R1+0x354] ;  /* 0x0003540001797983 */ /* 0x000f280000300800 */
[----:B------:R0:W-:Y:S04]  /*f280*/  STL [R1+0x360], R230 ;  /* 0x000360e601007387 */ /* 0x0001e80000100800 */
[----:B------:R1:W-:Y:S04]  /*f290*/  STL [R1+0x38c], R238 ;  /* 0x00038cee01007387 */ /* 0x0003e80000100800 */
[----:B0-----:R-:W4:Y:S04]  /*f2a0*/  LDL.LU R230, [R1+0x328] ;  /* 0x0003280001e67983 */ /* 0x001f280000300800 */
[----:B------:R-:W4:Y:S04]  /*f2b0*/  LDL.LU R116, [R1+0x34c] ;  /* 0x00034c0001747983 */ /* 0x000f280000300800 */
[----:B-1----:R-:W4:Y:S01]  /*f2c0*/  LDL.LU R238, [R1+0x320] ;  /* 0x0003200001ee7983 */ /* 0x002f220000300800 */
[----:B------:R-:W-:-:S05]  /*f2d0*/  IMAD.X R158, R158, 0x1, R112, P6 ;  /* 0x000000019e9e7824 */ /* 0x000fca00030e0670 */
[----:B------:R0:W-:Y:S04]  /*f2e0*/  STL [R1+0x384], R158 ;  /* 0x0003849e01007387 */ /* 0x0001e80000100800 */
[----:B0-----:R-:W4:Y:S01]  /*f2f0*/  LDL.LU R158, [R1+0x344] ;  /* 0x00034400019e7983 */ /* 0x001f220000300800 */
[----:B------:R-:W-:-:S05]  /*f300*/  IADD3 R120, P6, R120, R113, RZ ;  /* 0x0000007178787210 */ /* 0x000fca0007fde0ff */
[----:B------:R0:W-:Y:S04]  /*f310*/  STL [R1+0x358], R120 ;  /* 0x0003587801007387 */ /* 0x0001e80000100800 */
[----:B0-----:R-:W4:Y:S01]  /*f320*/  LDL.LU R120, [R1+0x318] ;  /* 0x0003180001787983 */ /* 0x001f220000300800 */
[----:B------:R-:W-:Y:S01]  /*f330*/  IMAD.X R115, R115, 0x1, R112, P1 ;  /* 0x0000000173737824 */ /* 0x000fe200008e0670 */
[----:B---3--:R-:W-:-:S04]  /*f340*/  IADD3 R247, P1, R247, R113, RZ ;  /* 0x00000071f7f77210 */ /* 0x008fc80007f3e0ff */
[----:B------:R0:W-:Y:S04]  /*f350*/  STL [R1+0x37c], R115 ;  /* 0x00037c7301007387 */ /* 0x0001e80000100800 */
[----:B0-----:R-:W3:Y:S01]  /*f360*/  LDL.LU R115, [R1+0x33c] ;  /* 0x00033c0001737983 */ /* 0x001ee20000300800 */
[----:B------:R-:W-:-:S03]  /*f370*/  IMAD.X R159, R159, 0x1, R112, P2 ;  /* 0x000000019f9f7824 */ /* 0x000fc600010e0670 */
[----:B------:R-:W3:Y:S04]  /*f380*/  LDL.LU R221, [R1+0x310] ;  /* 0x0003100001dd7983 */ /* 0x000ee80000300800 */
[----:B------:R0:W-:Y:S04]  /*f390*/  STL [R1+0x350], R247 ;  /* 0x000350f701007387 */ /* 0x0001e80000100800 */
[----:B0-----:R-:W3:Y:S01]  /*f3a0*/  LDL.LU R247, [R1+0x334] ;  /* 0x0003340001f77983 */ /* 0x001ee20000300800 */
[----:B------:R-:W-:-:S03]  /*f3b0*/  IADD3 R212, P2, R212, R113, RZ ;  /* 0x00000071d4d47210 */ /* 0x000fc60007f5e0ff */
[----:B------:R0:W-:Y:S04]  /*f3c0*/  STL [R1+0x374], R159 ;  /* 0x0003749f01007387 */ /* 0x0001e80000100800 */
[----:B0-----:R-:W3:Y:S01]  /*f3d0*/  LDL.LU R159, [R1+0x308] ;  /* 0x00030800019f7983 */ /* 0x001ee20000300800 */
[----:B------:R-:W-:Y:S01]  /*f3e0*/  IMAD.X R198, R198, 0x1, R112, P3 ;  /* 0x00000001c6c67824 */ /* 0x000fe200018e0670 */
[----:B------:R-:W-:-:S04]  /*f3f0*/  IADD3 R229, P3, R229, R113, RZ ;  /* 0x00000071e5e57210 */ /* 0x000fc80007f7e0ff */
[----:B------:R0:W-:Y:S04]  /*f400*/  STL [R1+0x36c], R198 ;  /* 0x00036cc601007387 */ /* 0x0001e80000100800 */
[----:B0-----:R-:W3:Y:S01]  /*f410*/  LDL.LU R198, [R1+0x32c] ;  /* 0x00032c0001c67983 */ /* 0x001ee20000300800 */
[----:B------:R-:W-:-:S03]  /*f420*/  IMAD.X R206, R206, 0x1, R112, P4 ;  /* 0x00000001cece7824 */ /* 0x000fc600020e0670 */
[----:B------:R-:W-:Y:S04]  /*f430*/  STL [R1+0x348], R212 ;  /* 0x000348d401007387 */ /* 0x000fe80000100800 */
[----:B------:R0:W-:Y:S04]  /*f440*/  STL [R1+0x364], R206 ;  /* 0x000364ce01007387 */ /* 0x0001e80000100800 */
[----:B0-----:R-:W3:Y:S01]  /*f450*/  LDL.LU R206, [R1+0x300] ;  /* 0x0003000001ce7983 */ /* 0x001ee20000300800 */
[----:B------:R-:W-:-:S03]  /*f460*/  IADD3 R125, P4, R125, R113, RZ ;  /* 0x000000717d7d7210 */ /* 0x000fc60007f9e0ff */
[----:B------:R-:W-:Y:S04]  /*f470*/  STL [R1+0x340], R229 ;  /* 0x000340e501007387 */ /* 0x000fe80000100800 */
[----:B------:R-:W3:Y:S04]  /*f480*/  LDL.LU R197, [R1+0x324] ;  /* 0x0003240001c57983 */ /* 0x000ee80000300800 */
[----:B------:R-:W3:Y:S04]  /*f490*/  LDL.LU R205, [R1+0x2f8] ;  /* 0x0002f80001cd7983 */ /* 0x000ee80000300800 */
[----:B------:R-:W3:Y:S04]  /*f4a0*/  LDL.LU R212, [R1+0x31c] ;  /* 0x00031c0001d47983 */ /* 0x000ee80000300800 */
[----:B------:R0:W-:Y:S04]  /*f4b0*/  STL [R1+0x338], R125 ;  /* 0x0003387d01007387 */ /* 0x0001e80000100800 */
[----:B0-----:R-:W3:Y:S01]  /*f4c0*/  LDL.LU R125, [R1+0x2f0] ;  /* 0x0002f000017d7983 */ /* 0x001ee20000300800 */
[----:B--2---:R-:W-:-:S05]  /*f4d0*/  IMAD.X R213, R213, 0x1, R112, P5 ;  /* 0x00000001d5d57824 */ /* 0x004fca00028e0670 */
[----:B------:R0:W-:Y:S04]  /*f4e0*/  STL [R1+0x35c], R213 ;  /* 0x00035cd501007387 */ /* 0x0001e80000100800 */
[----:B0-----:R-:W2:Y:S04]  /*f4f0*/  LDL.LU R213, [R1+0x314] ;  /* 0x0003140001d57983 */ /* 0x001ea80000300800 */
[----:B------:R-:W2:Y:S01]  /*f500*/  LDL.LU R229, [R1+0x2e8] ;  /* 0x0002e80001e57983 */ /* 0x000ea20000300800 */
[----:B----4-:R-:W-:Y:S01]  /*f510*/  IADD3 R222, P5, R222, R113, RZ ;  /* 0x00000071dede7210 */ /* 0x010fe20007fbe0ff */
[----:B------:R-:W-:-:S04]  /*f520*/  IMAD.X R121, R121, 0x1, R112, P6 ;  /* 0x0000000179797824 */ /* 0x000fc800030e0670 */
[----:B------:R0:W-:Y:S04]  /*f530*/  STL [R1+0x330], R222 ;  /* 0x000330de01007387 */ /* 0x0001e80000100800 */
[----:B0-----:R-:W4:Y:S01]  /*f540*/  LDL.LU R222, [R1+0x30c] ;  /* 0x00030c0001de7983 */ /* 0x001f220000300800 */
[----:B------:R-:W-:-:S05]  /*f550*/  IADD3 R230, P6, R230, R113, RZ ;  /* 0x00000071e6e67210 */ /* 0x000fca0007fde0ff */
[----:B------:R0:W-:Y:S01]  /*f560*/  STL [R1+0x328], R230 ;  /* 0x000328e601007387 */ /* 0x0001e20000100800 */
[----:B------:R-:W-:-:S03]  /*f570*/  IMAD.X R116, R116, 0x1, R112, P1 ;  /* 0x0000000174747824 */ /* 0x000fc600008e0670 */
[----:B0-----:R-:W4:Y:S04]  /*f580*/  LDL.LU R230, [R1+0x2e0] ;  /* 0x0002e00001e67983 */ /* 0x001f280000300800 */
[----:B------:R-:W-:Y:S01]  /*f590*/  STL [R1+0x354], R121 ;  /* 0x0003547901007387 */ /* 0x000fe20000100800 */
[----:B------:R-:W-:-:S05]  /*f5a0*/  IMAD.X R158, R158, 0x1, R112, P2 ;  /* 0x000000019e9e7824 */ /* 0x000fca00010e0670 */
[----:B------:R0:W-:Y:S04]  /*f5b0*/  STL [R1+0x344], R158 ;  /* 0x0003449e01007387 */ /* 0x0001e80000100800 */
[----:B------:R-:W-:Y:S04]  /*f5c0*/  STL [R1+0x34c], R116 ;  /* 0x00034c7401007387 */ /* 0x000fe80000100800 */
[----:B0-----:R-:W4:Y:S01]  /*f5d0*/  LDL.LU R158, [R1+0x304] ;  /* 0x00030400019e7983 */ /* 0x001f220000300800 */
[-C--:B------:R-:W-:Y:S02]  /*f5e0*/  IADD3 R238, P1, R238, R113.reuse, RZ ;  /* 0x00000071eeee7210 */ /* 0x080fe40007f3e0ff */
[----:B------:R-:W-:-:S03]  /*f5f0*/  IADD3 R120, P2, R120, R113, RZ ;  /* 0x0000007178787210 */ /* 0x000fc60007f5e0ff */
[----:B------:R-:W-:Y:S04]  /*f600*/  STL [R1+0x320], R238 ;  /* 0x000320ee01007387 */ /* 0x000fe80000100800 */
[----:B------:R0:W-:Y:S04]  /*f610*/  STL [R1+0x318], R120 ;  /* 0x0003187801007387 */ /* 0x0001e80000100800 */
[----:B0-----:R-:W4:Y:S01]  /*f620*/  LDL.LU R120, [R1+0x2d8] ;  /* 0x0002d80001787983 */ /* 0x001f220000300800 */
[----:B---3--:R-:W-:-:S03]  /*f630*/  IMAD.X R115, R115, 0x1, R112, P3 ;  /* 0x0000000173737824 */ /* 0x008fc600018e0670 */
        /* <DEDUP_REMOVED lines=9> */
[----:B------:R1:W-:Y:S04]  /*f6d0*/  STL [R1+0x334], R247 ;  /* 0x000334f701007387 */ /* 0x0003e80000100800 */
[----:B0-----:R-:W3:Y:S01]  /*f6e0*/  LDL.LU R159, [R1+0x2c8] ;  /* 0x0002c800019f7983 */ /* 0x001ee20000300800 */
[----:B------:R-:W-:-:S03]  /*f6f0*/  IMAD.X R198, R198, 0x1, R112, P5 ;  /* 0x00000001c6c67824 */ /* 0x000fc600028e0670 */
[----:B-1----:R-:W3:Y:S04]  /*f700*/  LDL.LU R247, [R1+0x2ec] ;  /* 0x0002ec0001f77983 */ /* 0x002ee80000300800 */
[----:B------:R0:W-:Y:S04]  /*f710*/  STL [R1+0x32c], R198 ;  /* 0x00032cc601007387 */ /* 0x0001e80000100800 */
[----:B0-----:R-:W3:Y:S01]  /*f720*/  LDL.LU R198, [R1+0x2c0] ;  /* 0x0002c00001c67983 */ /* 0x001ee20000300800 */
[----:B------:R-:W-:-:S05]  /*f730*/  IADD3 R206, P5, R206, R113, RZ ;  /* 0x00000071cece7210 */ /* 0x000fca0007fbe0ff */
[----:B------:R0:W-:Y:S01]  /*f740*/  STL [R1+0x300], R206 ;  /* 0x000300ce01007387 */ /* 0x0001e20000100800 */
[--C-:B------:R-:W-:Y:S01]  /*f750*/  IMAD.X R197, R197, 0x1, R112.reuse, P6 ;  /* 0x00000001c5c57824 */ /* 0x100fe200030e0670 */
[----:B------:R-:W-:Y:S02]  /*f760*/  IADD3 R205, P6, R205, R113, RZ ;  /* 0x00000071cdcd7210 */ /* 0x000fe40007fde0ff */
[----:B0-----:R-:W3:Y:S01]  /*f770*/  LDL.LU R206, [R1+0x2e4] ;  /* 0x0002e40001ce7983 */ /* 0x001ee20000300800 */
[----:B------:R-:W-:-:S03]  /*f780*/  IMAD.X R212, R212, 0x1, R112, P1 ;  /* 0x00000001d4d47824 */ /* 0x000fc600008e0670 */
[----:B------:R-:W-:Y:S01]  /*f790*/  STL [R1+0x324], R197 ;  /* 0x000324c501007387 */ /* 0x000fe20000100800 */
[----:B------:R-:W-:-:S05]  /*f7a0*/  IADD3 R125, P1, R125, R113, RZ ;  /* 0x000000717d7d7210 */ /* 0x000fca0007f3e0ff */
[----:B------:R0:W-:Y:S04]  /*f7b0*/  STL [R1+0x2f0], R125 ;  /* 0x0002f07d01007387 */ /* 0x0001e80000100800 */
[----:B------:R-:W-:Y:S04]  /*f7c0*/  STL [R1+0x2f8], R205 ;  /* 0x0002f8cd01007387 */ /* 0x000fe80000100800 */
[----:B0-----:R-:W3:Y:S04]  /*f7d0*/  LDL.LU R125, [R1+0x2b8] ;  /* 0x0002b800017d7983 */ /* 0x001ee80000300800 */
[----:B------:R-:W-:Y:S01]  /*f7e0*/  STL [R1+0x31c], R212 ;  /* 0x00031cd401007387 */ /* 0x000fe20000100800 */
[----:B--2---:R-:W-:Y:S01]  /*f7f0*/  IMAD.X R213, R213, 0x1, R112, P2 ;  /* 0x00000001d5d57824 */ /* 0x004fe200010e0670 */
[----:B------:R-:W-:-:S04]  /*f800*/  IADD3 R229, P2, R229, R113, RZ ;  /* 0x00000071e5e57210 */ /* 0x000fc80007f5e0ff */
[----:B------:R0:W-:Y:S04]  /*f810*/  STL [R1+0x314], R213 ;  /* 0x000314d501007387 */ /* 0x0001e80000100800 */
[----:B0-----:R-:W2:Y:S04]  /*f820*/  LDL.LU R213, [R1+0x2dc] ;  /* 0x0002dc0001d57983 */ /* 0x001ea80000300800 */
[----:B------:R-:W2:Y:S01]  /*f830*/  LDL.LU R121, [R1+0x2b0] ;  /* 0x0002b00001797983 */ /* 0x000ea20000300800 */
[----:B----4-:R-:W-:-:S05]  /*f840*/  IMAD.X R222, R222, 0x1, R112, P3 ;  /* 0x00000001dede7824 */ /* 0x010fca00018e0670 */
        /* <DEDUP_REMOVED lines=11> */
[----:B------:R-:W-:Y:S01]  /*f900*/  IADD3 R120, P4, R120, R113, RZ ;  /* 0x0000007178787210 */ /* 0x000fe20007f9e0ff */
[----:B---3--:R-:W-:-:S04]  /*f910*/  IMAD.X R238, R238, 0x1, R112, P5 ;  /* 0x00000001eeee7824 */ /* 0x008fc800028e0670 */
        /* <DEDUP_REMOVED lines=16> */
[----:B0-----:R-:W3:Y:S01]  /*fa20*/  LDL.LU R198, [R1+0x2ac] ;  /* 0x0002ac0001c67983 */ /* 0x001ee20000300800 */
[----:B------:R-:W-:-:S03]  /*fa30*/  IMAD.X R206, R206, 0x1, R112, P2 ;  /* 0x00000001cece7824 */ /* 0x000fc600010e0670 */
[----:B------:R-:W-:Y:S04]  /*fa40*/  STL [R1+0x2ec], R247 ;  /* 0x0002ecf701007387 */ /* 0x000fe80000100800 */
[----:B------:R-:W3:Y:S04]  /*fa50*/  LDL.LU R205, [R1+0x280] ;  /* 0x0002800001cd7983 */ /* 0x000ee80000300800 */
[----:B------:R-:W3:Y:S04]  /*fa60*/  LDL.LU R212, [R1+0x2a4] ;  /* 0x0002a40001d47983 */ /* 0x000ee80000300800 */
[----:B------:R-:W3:Y:S04]  /*fa70*/  LDL.LU R221, [R1+0x278] ;  /* 0x0002780001dd7983 */ /* 0x000ee80000300800 */
[----:B------:R0:W-:Y:S04]  /*fa80*/  STL [R1+0x2e4], R206 ;  /* 0x0002e4ce01007387 */ /* 0x0001e80000100800 */
[----:B0-----:R-:W3:Y:S01]  /*fa90*/  LDL.LU R206, [R1+0x29c] ;  /* 0x00029c0001ce7983 */ /* 0x001ee20000300800 */
[----:B------:R-:W-:-:S03]  /*faa0*/  IADD3 R125, P2, R125, R113, RZ ;  /* 0x000000717d7d7210 */ /* 0x000fc60007f5e0ff */
[----:B------:R-:W3:Y:S04]  /*fab0*/  LDL.LU R247, [R1+0x270] ;  /* 0x0002700001f77983 */ /* 0x000ee80000300800 */
[----:B------:R0:W-:Y:S04]  /*fac0*/  STL [R1+0x2b8], R125 ;  /* 0x0002b87d01007387 */ /* 0x0001e80000100800 */
[----:B0-----:R-:W3:Y:S01]  /*fad0*/  LDL.LU R125, [R1+0x294] ;  /* 0x00029400017d7983 */ /* 0x001ee20000300800 */
[----:B--2---:R-:W-:-:S05]  /*fae0*/  IMAD.X R213, R213, 0x1, R112, P3 ;  /* 0x00000001d5d57824 */ /* 0x004fca00018e0670 */
[----:B------:R0:W-:Y:S01]  /*faf0*/  STL [R1+0x2dc], R213 ;  /* 0x0002dcd501007387 */ /* 0x0001e20000100800 */
[----:B------:R-:W-:-:S03]  /*fb00*/  IADD3 R121, P3, R121, R113, RZ ;  /* 0x0000007179797210 */ /* 0x000fc60007f7e0ff */
[----:B0-----:R-:W2:Y:S01]  /*fb10*/  LDL.LU R213, [R1+0x268] ;  /* 0x0002680001d57983 */ /* 0x001ea20000300800 */
[----:B----4-:R-:W-:Y:S01]  /*fb20*/  IMAD.X R222, R222, 0x1, R112, P4 ;  /* 0x00000001dede7824 */ /* 0x010fe200020e0670 */
[----:B------:R-:W-:-:S04]  /*fb30*/  IADD3 R116, P4, R116, R113, RZ ;  /* 0x0000007174747210 */ /* 0x000fc80007f9e0ff */
[----:B------:R0:W-:Y:S01]  /*fb40*/  STL [R1+0x2d4], R222 ;  /* 0x0002d4de01007387 */ /* 0x0001e20000100800 */
[----:B------:R-:W-:-:S03]  /*fb50*/  IMAD.X R229, R229, 0x1, R112, P5 ;  /* 0x00000001e5e57824 */ /* 0x000fc600028e0670 */
[----:B0-----:R-:W4:Y:S01]  /*fb60*/  LDL.LU R222, [R1+0x28c] ;  /* 0x00028c0001de7983 */ /* 0x001f220000300800 */
[----:B------:R-:W-:-:S03]  /*fb70*/  IADD3 R230, P5, R230, R113, RZ ;  /* 0x00000071e6e67210 */ /* 0x000fc60007fbe0ff */
[----:B------:R-:W-:Y:S04]  /*fb80*/  STL [R1+0x2b0], R121 ;  /* 0x0002b07901007387 */ /* 0x000fe80000100800 */
[----:B------:R0:W-:Y:S04]  /*fb90*/  STL [R1+0x2a0], R230 ;  /* 0x0002a0e601007387 */ /* 0x0001e80000100800 */
[----:B------:R-:W-:Y:S04]  /*fba0*/  STL [R1+0x2a8], R116 ;  /* 0x0002a87401007387 */ /* 0x000fe80000100800 */
[----:B0-----:R-:W4:Y:S04]  /*fbb0*/  LDL.LU R230, [R1+0x260] ;  /* 0x0002600001e67983 */ /* 0x001f280000300800 */
[----:B------:R-:W-:Y:S01]  /*fbc0*/  STL [R1+0x2cc], R229 ;  /* 0x0002cce501007387 */ /* 0x000fe20000100800 */
[----:B------:R-:W-:-:S05]  /*fbd0*/  IMAD.X R158, R158, 0x1, R112, P6 ;  /* 0x000000019e9e7824 */ /* 0x000fca00030e0670 */
[----:B------:R0:W-:Y:S04]  /*fbe0*/  STL [R1+0x2c4], R158 ;  /* 0x0002c49e01007387 */ /* 0x0001e80000100800 */
[----:B0-----:R-:W4:Y:S04]  /*fbf0*/  LDL.LU R158, [R1+0x284] ;  /* 0x00028400019e7983 */ /* 0x001f280000300800 */
[----:B------:R-:W4:Y:S01]  /*fc00*/  LDL.LU R229, [R1+0x258] ;  /* 0x0002580001e57983 */ /* 0x000f220000300800 */
[----:B---3--:R-:W-:Y:S01]  /*fc10*/  IADD3 R120, P6, R120, R113, RZ ;  /* 0x0000007178787210 */ /* 0x008fe20007fde0ff */
[----:B------:R-:W-:-:S04]  /*fc20*/  IMAD.X R197, R197, 0x1, R112, P1 ;  /* 0x00000001c5c57824 */ /* 0x000fc800008e0670 */
[----:B------:R0:W-:Y:S04]  /*fc30*/  STL [R1+0x298], R120 ;  /* 0x0002987801007387 */ /* 0x0001e80000100800 */
[----:B0-----:R-:W3:Y:S01]  /*fc40*/  LDL.LU R120, [R1+0x27c] ;  /* 0x00027c0001787983 */ /* 0x001ee20000300800 */
[----:B------:R-:W-:-:S05]  /*fc50*/  IADD3 R238, P1, R238, R113, RZ ;  /* 0x00000071eeee7210 */ /* 0x000fca0007f3e0ff */
[----:B------:R0:W-:Y:S04]  /*fc60*/  STL [R1+0x290], R238 ;  /* 0x000290ee01007387 */ /* 0x0001e80000100800 */
[----:B------:R-:W-:Y:S01]  /*fc70*/  STL [R1+0x2bc], R197 ;  /* 0x0002bcc501007387 */ /* 0x000fe20000100800 */
[----:B------:R-:W-:-:S03]  /*fc80*/  IMAD.X R115, R115, 0x1, R112, P2 ;  /* 0x0000000173737824 */ /* 0x000fc600010e0670 */
[----:B0-----:R-:W3:Y:S04]  /*fc90*/  LDL.LU R238, [R1+0x250] ;  /* 0x0002500001ee7983 */ /* 0x001ee80000300800 */
[----:B------:R0:W-:Y:S04]  /*fca0*/  STL [R1+0x2b4], R115 ;  /* 0x0002b47301007387 */ /* 0x0001e80000100800 */
[----:B0-----:R-:W3:Y:S01]  /*fcb0*/  LDL.LU R115, [R1+0x274] ;  /* 0x0002740001737983 */ /* 0x001ee20000300800 */
[----:B------:R-:W-:-:S05]  /*fcc0*/  IADD3 R159, P2, R159, R113, RZ ;  /* 0x000000719f9f7210 */ /* 0x000fca0007f5e0ff */
        /* <DEDUP_REMOVED lines=9> */
[----:B------:R-:W-:Y:S01]  /*fd60*/  IMAD.X R206, R206, 0x1, R112, P5 ;  /* 0x00000001cece7824 */ /* 0x000fe200028e0670 */
[----:B------:R-:W-:-:S04]  /*fd70*/  IADD3 R247, P5, R247, R113, RZ ;  /* 0x00000071f7f77210 */ /* 0x000fc80007fbe0ff */
[----:B------:R0:W-:Y:S04]  /*fd80*/  STL [R1+0x29c], R206 ;  /* 0x00029cce01007387 */ /* 0x0001e80000100800 */
[----:B------:R-:W-:Y:S04]  /*fd90*/  STL [R1+0x2a4], R212 ;  /* 0x0002a4d401007387 */ /* 0x000fe80000100800 */
[----:B0-----:R-:W3:Y:S01]  /*fda0*/  LDL.LU R206, [R1+0x240] ;  /* 0x0002400001ce7983 */ /* 0x001ee20000300800 */
[----:B------:R-:W-:-:S03]  /*fdb0*/  IMAD.X R125, R125, 0x1, R112, P6 ;  /* 0x000000017d7d7824 */ /* 0x000fc600030e0670 */
[----:B------:R-:W-:Y:S04]  /*fdc0*/  STL [R1+0x278], R221 ;  /* 0x000278dd01007387 */ /* 0x000fe80000100800 */
[----:B------:R0:W-:Y:S04]  /*fdd0*/  STL [R1+0x270], R247 ;  /* 0x000270f701007387 */ /* 0x0001e80000100800 */
[----:B0-----:R-:W3:Y:S04]  /*fde0*/  LDL.LU R247, [R1+0x264] ;  /* 0x0002640001f77983 */ /* 0x001ee80000300800 */
[----:B------:R-:W3:Y:S01]  /*fdf0*/  LDL.LU R126, [R1+0x238] ;  /* 0x00023800017e7983 */ /* 0x000ee20000300800 */
[----:B--2---:R-:W-:-:S05]  /*fe00*/  IADD3 R213, P6, R213, R113, RZ ;  /* 0x00000071d5d57210 */ /* 0x004fca0007fde0ff */
[----:B------:R0:W-:Y:S04]  /*fe10*/  STL [R1+0x268], R213 ;  /* 0x000268d501007387 */ /* 0x0001e80000100800 */
[----:B------:R1:W-:Y:S04]  /*fe20*/  STL [R1+0x294], R125 ;  /* 0x0002947d01007387 */ /* 0x0003e80000100800 */
[----:B0-----:R-:W2:Y:S04]  /*fe30*/  LDL.LU R213, [R1+0x25c] ;  /* 0x00025c0001d57983 */ /* 0x001ea80000300800 */
[----:B------:R-:W2:Y:S04]  /*fe40*/  LDL.LU R121, [R1+0x230] ;  /* 0x0002300001797983 */ /* 0x000ea80000300800 */
[----:B-1----:R-:W2:Y:S01]  /*fe50*/  LDL.LU R125, [R1+0x254] ;  /* 0x00025400017d7983 */ /* 0x002ea20000300800 */
[----:B----4-:R-:W-:-:S05]  /*fe60*/  IMAD.X R222, R222, 0x1, R112, P1 ;  /* 0x00000001dede7824 */ /* 0x010fca00008e0670 */
[----:B------:R0:W-:Y:S04]  /*fe70*/  STL [R1+0x28c], R222 ;  /* 0x00028cde01007387 */ /* 0x0001e80000100800 */
[----:B0-----:R-:W4:Y:S01]  /*fe80*/  LDL.LU R222, [R1+0x228] ;  /* 0x0002280001de7983 */ /* 0x001f220000300800 */
[----:B------:R-:W-:-:S05]  /*fe90*/  IADD3 R230, P1, R230, R113, RZ ;  /* 0x00000071e6e67210 */ /* 0x000fca0007f3e0ff */
[----:B------:R0:W-:Y:S04]  /*fea0*/  STL [R1+0x260], R230 ;  /* 0x000260e601007387 */ /* 0x0001e80000100800 */
[----:B0-----:R-:W4:Y:S01]  /*feb0*/  LDL.LU R230, [R1+0x24c] ;  /* 0x00024c0001e67983 */ /* 0x001f220000300800 */
[----:B------:R-:W-:-:S05]  /*fec0*/  IMAD.X R158, R158, 0x1, R112, P2 ;  /* 0x000000019e9e7824 */ /* 0x000fca00010e0670 */
[----:B------:R0:W-:Y:S04]  /*fed0*/  STL [R1+0x284], R158 ;  /* 0x0002849e01007387 */ /* 0x0001e80000100800 */
[----:B0-----:R-:W4:Y:S01]  /*fee0*/  LDL.LU R158, [R1+0x220] ;  /* 0x00022000019e7983 */ /* 0x001f220000300800 */
[----:B------:R-:W-:-:S03]  /*fef0*/  IADD3 R229, P2, R229, R113, RZ ;  /* 0x00000071e5e57210 */ /* 0x000fc60007f5e0ff */
[----:B------:R-:W4:Y:S01]  /*ff00*/  LDL.LU R116, [R1+0x244] ;  /* 0x0002440001747983 */ /* 0x000f220000300800 */
[----:B---3--:R-:W-:-:S03]  /*ff10*/  IMAD.X R120, R120, 0x1, R112, P3 ;  /* 0x0000000178787824 */ /* 0x008fc600018e0670 */
[----:B------:R0:W-:Y:S04]  /*ff20*/  STL [R1+0x258], R229 ;  /* 0x000258e501007387 */ /* 0x0001e80000100800 */
[----:B0-----:R-:W3:Y:S04]  /*ff30*/  LDL.LU R229, [R1+0x218] ;  /* 0x0002180001e57983 */ /* 0x001ee80000300800 */
[----:B------:R0:W-:Y:S01]  /*ff40*/  STL [R1+0x27c], R120 ;  /* 0x00027c7801007387 */ /* 0x0001e20000100800 */
[----:B------:R-:W-:-:S03]  /*ff50*/  IADD3 R238, P3, R238, R113, RZ ;  /* 0x00000071eeee7210 */ /* 0x000fc60007f7e0ff */
[----:B0-----:R-:W3:Y:S01]  /*ff60*/  LDL.LU R120, [R1+0x23c] ;  /* 0x00023c0001787983 */ /* 0x001ee20000300800 */
[----:B------:R-:W-:-:S05]  /*ff70*/  IMAD.X R115, R115, 0x1, R112, P4 ;  /* 0x0000000173737824 */ /* 0x000fca00020e0670 */
[----:B------:R0:W-:Y:S04]  /*ff80*/  STL [R1+0x274], R115 ;  /* 0x0002747301007387 */ /* 0x0001e80000100800 */
[----:B0-----:R-:W3:Y:S01]  /*ff90*/  LDL.LU R115, [R1+0x210] ;  /* 0x0002100001737983 */ /* 0x001ee20000300800 */
[----:B------:R-:W-:-:S03]  /*ffa0*/  IADD3 R159, P4, R159, R113, RZ ;  /* 0x000000719f9f7210 */ /* 0x000fc60007f9e0ff */
[----:B------:R-:W-:Y:S04]  /*ffb0*/  STL [R1+0x250], R238 ;  /* 0x000250ee01007387 */ /* 0x000fe80000100800 */
[----:B------:R-:W3:Y:S04]  /*ffc0*/  LDL.LU R197, [R1+0x234] ;  /* 0x0002340001c57983 */ /* 0x000ee80000300800 */
[----:B------:R0:W-:Y:S01]  /*ffd0*/  STL [R1+0x248], R159 ;  /* 0x0002489f01007387 */ /* 0x0001e20000100800 */
[----:B------:R-:W-:-:S03]  /*ffe0*/  IMAD.X R198, R198, 0x1, R112, P5 ;  /* 0x00000001c6c67824 */ /* 0x000fc600028e0670 */
[----:B0-----:R-:W3:Y:S04]  /*fff0*/  LDL.LU R159, [R1+0x208] ;  /* 0x00020800019f7983 */ /* 0x001ee80000300800 */
[----:B------:R-:W3:Y:S04]  /*10000*/  LDL.LU R205, [R1+0x22c] ;  /* 0x00022c0001cd7983 */ /* 0x000ee80000300800 */
[----:B------:R-:W3:Y:S04]  /*10010*/  LDL.LU R212, [R1+0x200] ;  /* 0x0002000001d47983 */ /* 0x000ee80000300800 */
[----:B------:R-:W3:Y:S04]  /*10020*/  LDL.LU R221, [R1+0x224] ;  /* 0x0002240001dd7983 */ /* 0x000ee80000300800 */
[----:B------:R0:W-:Y:S04]  /*10030*/  STL [R1+0x26c], R198 ;  /* 0x00026cc601007387 */ /* 0x0001e80000100800 */
[----:B0-----:R-:W3:Y:S01]  /*10040*/  LDL.LU R198, [R1+0x1f8] ;  /* 0x0001f80001c67983 */ /* 0x001ee20000300800 */
[----:B------:R-:W-:-:S05]  /*10050*/  IADD3 R206, P5, R206, R113, RZ ;  /* 0x00000071cece7210 */ /* 0x000fca0007fbe0ff */
[----:B------:R0:W-:Y:S04]  /*10060*/  STL [R1+0x240], R206 ;  /* 0x000240ce01007387 */ /* 0x0001e80000100800 */
[----:B0-----:R-:W3:Y:S01]  /*10070*/  LDL.LU R206, [R1+0x21c] ;  /* 0x00021c0001ce7983 */ /* 0x001ee20000300800 */
[----:B------:R-:W-:-:S03]  /*10080*/  IMAD.X R247, R247, 0x1, R112, P6 ;  /* 0x00000001f7f77824 */ /* 0x000fc600030e0670 */
[----:B------:R-:W3:Y:S01]  /*10090*/  LDL.LU R238, [R1+0x1f0] ;  /* 0x0001f00001ee7983 */ /* 0x000ee20000300800 */
[----:B------:R-:W-:-:S03]  /*100a0*/  IADD3 R126, P6, R126, R113, RZ ;  /* 0x000000717e7e7210 */ /* 0x000fc60007fde0ff */
[----:B------:R0:W-:Y:S04]  /*100b0*/  STL [R1+0x264], R247 ;  /* 0x000264f701007387 */ /* 0x0001e80000100800 */
[----:B0-----:R-:W3:Y:S01]  /*100c0*/  LDL.LU R247, [R1+0x214] ;  /* 0x0002140001f77983 */ /* 0x001ee20000300800 */
[----:B--2---:R-:W-:Y:S01]  /*100d0*/  IMAD.X R213, R213, 0x1, R112, P1 ;  /* 0x00000001d5d57824 */ /* 0x004fe200008e0670 */
[----:B------:R-:W-:-:S04]  /*100e0*/  IADD3 R121, P1, R121, R113, RZ ;  /* 0x0000007179797210 */ /* 0x000fc80007f3e0ff */
[----:B------:R0:W-:Y:S01]  /*100f0*/  STL [R1+0x25c], R213 ;  /* 0x00025cd501007387 */ /* 0x0001e20000100800 */
[----:B------:R-:W-:-:S03]  /*10100*/  IMAD.X R125, R125, 0x1, R112, P2 ;  /* 0x000000017d7d7824 */ /* 0x000fc600010e0670 */
[----:B0-----:R-:W2:Y:S04]  /*10110*/  LDL.LU R213, [R1+0x1e8] ;  /* 0x0001e80001d57983 */ /* 0x001ea80000300800 */
[----:B------:R-:W-:Y:S01]  /*10120*/  STL [R1+0x238], R126 ;  /* 0x0002387e01007387 */ /* 0x000fe20000100800 */
[----:B----4-:R-:W-:-:S05]  /*10130*/  IADD3 R222, P2, R222, R113, RZ ;  /* 0x00000071dede7210 */ /* 0x010fca0007f5e0ff */
[----:B------:R0:W-:Y:S04]  /*10140*/  STL [R1+0x228], R222 ;  /* 0x000228de01007387 */ /* 0x0001e80000100800 */
[----:B------:R-:W-:Y:S04]  /*10150*/  STL [R1+0x230], R121 ;  /* 0x0002307901007387 */ /* 0x000fe80000100800 */
[----:B0-----:R-:W4:Y:S01]  /*10160*/  LDL.LU R222, [R1+0x20c] ;  /* 0x00020c0001de7983 */ /* 0x001f220000300800 */
[----:B------:R-:W-:-:S03]  /*10170*/  IMAD.X R230, R230, 0x1, R112, P3 ;  /* 0x00000001e6e67824 */ /* 0x000fc600018e0670 */
[----:B------:R-:W-:Y:S04]  /*10180*/  STL [R1+0x254], R125 ;  /* 0x0002547d01007387 */ /* 0x000fe80000100800 */
[----:B------:R0:W-:Y:S04]  /*10190*/  STL [R1+0x24c], R230 ;  /* 0x00024ce601007387 */ /* 0x0001e80000100800 */
[----:B0-----:R-:W4:Y:S04]  /*101a0*/  LDL.LU R230, [R1+0x1e0] ;  /* 0x0001e00001e67983 */ /* 0x001f280000300800 */
[----:B------:R-:W4:Y:S01]  /*101b0*/  LDL.LU R125, [R1+0x204] ;  /* 0x00020400017d7983 */ /* 0x000f220000300800 */
[----:B------:R-:W-:-:S05]  /*101c0*/  IADD3 R158, P3, R158, R113, RZ ;  /* 0x000000719e9e7210 */ /* 0x000fca0007f7e0ff */
[----:B------:R0:W-:Y:S04]  /*101d0*/  STL [R1+0x220], R158 ;  /* 0x0002209e01007387 */ /* 0x0001e80000100800 */
[----:B0-----:R-:W4:Y:S01]  /*101e0*/  LDL.LU R158, [R1+0x1d8] ;  /* 0x0001d800019e7983 */ /* 0x001f220000300800 */
[----:B------:R-:W-:Y:S01]  /*101f0*/  IMAD.X R116, R116, 0x1, R112, P4 ;  /* 0x0000000174747824 */ /* 0x000fe200020e0670 */
[----:B---3--:R-:W-:-:S05]  /*10200*/  IADD3 R229, P4, R229, R113, RZ ;  /* 0x00000071e5e57210 */ /* 0x008fca0007f9e0ff */
[----:B------:R0:W-:Y:S04]  /*10210*/  STL [R1+0x218], R229 ;  /* 0x000218e501007387 */ /* 0x0001e80000100800 */
[----:B------:R-:W-:Y:S01]  /*10220*/  STL [R1+0x244], R116 ;  /* 0x0002447401007387 */ /* 0x000fe20000100800 */
[----:B------:R-:W-:-:S03]  /*10230*/  IMAD.X R120, R120, 0x1, R112, P5 ;  /* 0x0000000178787824 */ /* 0x000fc600028e0670 */
[----:B0-----:R-:W3:Y:S04]  /*10240*/  LDL.LU R229, [R1+0x1fc] ;  /* 0x0001fc0001e57983 */ /* 0x001ee80000300800 */
[----:B------:R0:W-:Y:S04]  /*10250*/  STL [R1+0x23c], R120 ;  /* 0x00023c7801007387 */ /* 0x0001e80000100800 */
[----:B0-----:R-:W3:Y:S01]  /*10260*/  LDL.LU R120, [R1+0x1d0] ;  /* 0x0001d00001787983 */ /* 0x001ee20000300800 */
[----:B------:R-:W-:-:S05]  /*10270*/  IADD3 R115, P5, R115, R113, RZ ;  /* 0x0000007173737210 */ /* 0x000fca0007fbe0ff */
[----:B------:R0:W-:Y:S01]  /*10280*/  STL [R1+0x210], R115 ;  /* 0x0002107301007387 */ /* 0x0001e20000100800 */
[----:B------:R-:W-:-:S03]  /*10290*/  IMAD.X R197, R197, 0x1, R112, P6 ;  /* 0x00000001c5c57824 */ /* 0x000fc600030e0670 */
[----:B0-----:R-:W3:Y:S01]  /*102a0*/  LDL.LU R115, [R1+0x1f4] ;  /* 0x0001f40001737983 */ /* 0x001ee20000300800 */
[----:B------:R-:W-:Y:S01]  /*102b0*/  IADD3 R159, P6, R159, R113, RZ ;  /* 0x000000719f9f7210 */ /* 0x000fe20007fde0ff */
[----:B------:R-:W-:-:S04]  /*102c0*/  IMAD.X R205, R205, 0x1, R112, P1 ;  /* 0x00000001cdcd7824 */ /* 0x000fc800008e0670 */
[----:B------:R0:W-:Y:S01]  /*102d0*/  STL [R1+0x208], R159 ;  /* 0x0002089f01007387 */ /* 0x0001e20000100800 */
[-C--:B------:R-:W-:Y:S01]  /*102e0*/  IADD3 R212, P1, R212, R113.reuse, RZ ;  /* 0x00000071d4d47210 */ /* 0x080fe20007f3e0ff */
[----:B------:R-:W-:Y:S02]  /*102f0*/  IMAD.X R221, R221, 0x1, R112, P2 ;  /* 0x00000001dddd7824 */ /* 0x000fe400010e0670 */
[----:B0-----:R-:W3:Y:S04]  /*10300*/  LDL.LU R159, [R1+0x1c8] ;  /* 0x0001c800019f7983 */ /* 0x001ee80000300800 */
[----:B------:R-:W-:Y:S01]  /*10310*/  STL [R1+0x234], R197 ;  /* 0x000234c501007387 */ /* 0x000fe20000100800 */
[----:B------:R-:W-:-:S03]  /*10320*/  IADD3 R198, P2, R198, R113, RZ ;  /* 0x00000071c6c67210 */ /* 0x000fc60007f5e0ff */
[----:B------:R-:W-:Y:S04]  /*10330*/  STL [R1+0x22c], R205 ;  /* 0x00022ccd01007387 */ /* 0x000fe80000100800 */
[----:B------:R0:W-:Y:S04]  /*10340*/  STL [R1+0x1f8], R198 ;  /* 0x0001f8c601007387 */ /* 0x0001e80000100800 */
[----:B------:R-:W-:Y:S04]  /*10350*/  STL [R1+0x200], R212 ;  /* 0x000200d401007387 */ /* 0x000fe80000100800 */
[----:B0-----:R-:W3:Y:S01]  /*10360*/  LDL.LU R198, [R1+0x1ec] ;  /* 0x0001ec0001c67983 */ /* 0x001ee20000300800 */
[----:B------:R-:W-:-:S03]  /*10370*/  IMAD.X R206, R206, 0x1, R112, P3 ;  /* 0x00000001cece7824 */ /* 0x000fc600018e0670 */
[----:B------:R-:W-:Y:S01]  /*10380*/  STL [R1+0x224], R221 ;  /* 0x000224dd01007387 */ /* 0x000fe20000100800 */
[----:B------:R-:W-:-:S03]  /*10390*/  IADD3 R238, P3, R238, R113, RZ ;  /* 0x00000071eeee7210 */ /* 0x000fc60007f7e0ff */
[----:B------:R0:W-:Y:S04]  /*103a0*/  STL [R1+0x21c], R206 ;  /* 0x00021cce01007387 */ /* 0x0001e80000100800 */
[----:B0-----:R-:W3:Y:S01]  /*103b0*/  LDL.LU R206, [R1+0x1c0] ;  /* 0x0001c00001ce7983 */ /* 0x001ee20000300800 */
[----:B------:R-:W-:-:S03]  /*103c0*/  IMAD.X R247, R247, 0x1, R112, P4 ;  /* 0x00000001f7f77824 */ /* 0x000fc600020e0670 */
[----:B------:R-:W3:Y:S04]  /*103d0*/  LDL.LU R126, [R1+0x1e4] ;  /* 0x0001e400017e7983 */ /* 0x000ee80000300800 */
[----:B------:R0:W-:Y:S04]  /*103e0*/  STL [R1+0x1f0], R238 ;  /* 0x0001f0ee01007387 */ /* 0x0001e80000100800 */
[----:B0-----:R-:W3:Y:S04]  /*103f0*/  LDL.LU R238, [R1+0x1b8] ;  /* 0x0001b80001ee7983 */ /* 0x001ee80000300800 */
[----:B------:R0:W-:Y:S04]  /*10400*/  STL [R1+0x214], R247 ;  /* 0x000214f701007387 */ /* 0x0001e80000100800 */
[----:B------:R-:W3:Y:S04]  /*10410*/  LDL.LU R121, [R1+0x1dc] ;  /* 0x0001dc0001797983 */ /* 0x000ee80000300800 */
[----:B0-----:R-:W3:Y:S01]  /*10420*/  LDL.LU R247, [R1+0x1b0] ;  /* 0x0001b00001f77983 */ /* 0x001ee20000300800 */
[----:B--2---:R-:W-:-:S05]  /*10430*/  IADD3 R213, P4, R213, R113, RZ ;  /* 0x00000071d5d57210 */ /* 0x004fca0007f9e0ff */
[----:B------:R0:W-:Y:S04]  /*10440*/  STL [R1+0x1e8], R213 ;  /* 0x0001e8d501007387 */ /* 0x0001e80000100800 */
[----:B0-----:R-:W2:Y:S01]  /*10450*/  LDL.LU R213, [R1+0x1d4] ;  /* 0x0001d40001d57983 */ /* 0x001ea20000300800 */
[----:B----4-:R-:W-:-:S05]  /*10460*/  IMAD.X R222, R222, 0x1, R112, P5 ;  /* 0x00000001dede7824 */ /* 0x010fca00028e0670 */
[----:B------:R0:W-:Y:S04]  /*10470*/  STL [R1+0x20c], R222 ;  /* 0x00020cde01007387 */ /* 0x0001e80000100800 */
[----:B0-----:R-:W4:Y:S01]  /*10480*/  LDL.LU R222, [R1+0x1a8] ;  /* 0x0001a80001de7983 */ /* 0x001f220000300800 */
[----:B------:R-:W-:Y:S01]  /*10490*/  IADD3 R230, P5, R230, R113, RZ ;  /* 0x00000071e6e67210 */ /* 0x000fe20007fbe0ff */
[----:B------:R-:W-:-:S04]  /*104a0*/  IMAD.X R125, R125, 0x1, R112, P6 ;  /* 0x000000017d7d7824 */ /* 0x000fc800030e0670 */
[----:B------:R0:W-:Y:S04]  /*104b0*/  STL [R1+0x1e0], R230 ;  /* 0x0001e0e601007387 */ /* 0x0001e80000100800 */
[----:B0-----:R-:W4:Y:S04]  /*104c0*/  LDL.LU R230, [R1+0x1cc] ;  /* 0x0001cc0001e67983 */ /* 0x001f280000300800 */
[----:B------:R-:W4:Y:S04]  /*104d0*/  LDL.LU R116, [R1+0x1a0] ;  /* 0x0001a00001747983 */ /* 0x000f280000300800 */
[----:B------:R0:W-:Y:S04]  /*104e0*/  STL [R1+0x204], R125 ;  /* 0x0002047d01007387 */ /* 0x0001e80000100800 */
[----:B0-----:R-:W4:Y:S01]  /*104f0*/  LDL.LU R125, [R1+0x1c4] ;  /* 0x0001c400017d7983 */ /* 0x001f220000300800 */
[----:B------:R-:W-:-:S05]  /*10500*/  IADD3 R158, P6, R158, R113, RZ ;  /* 0x000000719e9e7210 */ /* 0x000fca0007fde0ff */
[----:B------:R0:W-:Y:S04]  /*10510*/  STL [R1+0x1d8], R158 ;  /* 0x0001d89e01007387 */ /* 0x0001e80000100800 */
[----:B0-----:R-:W4:Y:S01]  /*10520*/  LDL.LU R158, [R1+0x198] ;  /* 0x00019800019e7983 */ /* 0x001f220000300800 */
[----:B---3--:R-:W-:Y:S01]  /*10530*/  IMAD.X R229, R229, 0x1, R112, P1 ;  /* 0x00000001e5e57824 */ /* 0x008fe200008e0670 */
[----:B------:R-:W-:-:S05]  /*10540*/  IADD3 R120, P1, R120, R113, RZ ;  /* 0x0000007178787210 */ /* 0x000fca0007f3e0ff */
[----:B------:R0:W-:Y:S04]  /*10550*/  STL [R1+0x1d0], R120 ;  /* 0x0001d07801007387 */ /* 0x0001e80000100800 */
[----:B0-----:R-:W3:Y:S04]  /*10560*/  LDL.LU R120, [R1+0x1bc] ;  /* 0x0001bc0001787983 */ /* 0x001ee80000300800 */
[----:B------:R-:W-:Y:S01]  /*10570*/  STL [R1+0x1fc], R229 ;  /* 0x0001fce501007387 */ /* 0x000fe20000100800 */
[----:B------:R-:W-:-:S03]  /*10580*/  IMAD.X R115, R115, 0x1, R112, P2 ;  /* 0x0000000173737824 */ /* 0x000fc600010e0670 */
[----:B------:R-:W3:Y:S04]  /*10590*/  LDL.LU R197, [R1+0x190] ;  /* 0x0001900001c57983 */ /* 0x000ee80000300800 */
[----:B------:R0:W-:Y:S04]  /*105a0*/  STL [R1+0x1f4], R115 ;  /* 0x0001f47301007387 */ /* 0x0001e80000100800 */
[----:B0-----:R-:W3:Y:S04]  /*105b0*/  LDL.LU R115, [R1+0x1b4] ;  /* 0x0001b40001737983 */ /* 0x001ee80000300800 */
[----:B------:R-:W3:Y:S01]  /*105c0*/  LDL.LU R205, [R1+0x188] ;  /* 0x0001880001cd7983 */ /* 0x000ee20000300800 */
[----:B------:R-:W-:-:S03]  /*105d0*/  IADD3 R159, P2, R159, R113, RZ ;  /* 0x000000719f9f7210 */ /* 0x000fc60007f5e0ff */
[----:B------:R-:W3:Y:S04]  /*105e0*/  LDL.LU R212, [R1+0x1ac] ;  /* 0x0001ac0001d47983 */ /* 0x000ee80000300800 */
[----:B------:R-:W3:Y:S04]  /*105f0*/  LDL.LU R221, [R1+0x180] ;  /* 0x0001800001dd7983 */ /* 0x000ee80000300800 */
[----:B------:R0:W-:Y:S04]  /*10600*/  STL [R1+0x1c8], R159 ;  /* 0x0001c89f01007387 */ /* 0x0001e80000100800 */
[----:B0-----:R-:W3:Y:S01]  /*10610*/  LDL.LU R159, [R1+0x1a4] ;  /* 0x0001a400019f7983 */ /* 0x001ee20000300800 */
[----:B------:R-:W-:-:S05]  /*10620*/  IMAD.X R198, R198, 0x1, R112, P3 ;  /* 0x00000001c6c67824 */ /* 0x000fca00018e0670 */
[----:B------:R0:W-:Y:S04]  /*10630*/  STL [R1+0x1ec], R198 ;  /* 0x0001ecc601007387 */ /* 0x0001e80000100800 */
[----:B0-----:R-:W3:Y:S01]  /*10640*/  LDL.LU R198, [R1+0x178] ;  /* 0x0001780001c67983 */ /* 0x001ee20000300800 */
[----:B------:R-:W-:-:S03]  /*10650*/  IADD3 R206, P3, R206, R113, RZ ;  /* 0x00000071cece7210 */ /* 0x000fc60007f7e0ff */
[----:B------:R-:W3:Y:S01]  /*10660*/  LDL.LU R229, [R1+0x19c] ;  /* 0x00019c0001e57983 */ /* 0x000ee20000300800 */
[----:B------:R-:W-:-:S03]  /*10670*/  IMAD.X R126, R126, 0x1, R112, P4 ;  /* 0x000000017e7e7824 */ /* 0x000fc600020e0670 */
[----:B------:R0:W-:Y:S04]  /*10680*/  STL [R1+0x1c0], R206 ;  /* 0x0001c0ce01007387 */ /* 0x0001e80000100800 */
[----:B0-----:R-:W3:Y:S01]  /*10690*/  LDL.LU R206, [R1+0x170] ;  /* 0x0001700001ce7983 */ /* 0x001ee20000300800 */
[----:B------:R-:W-:-:S05]  /*106a0*/  IADD3 R238, P4, R238, R113, RZ ;  /* 0x00000071eeee7210 */ /* 0x000fca0007f9e0ff */
[----:B------:R0:W-:Y:S01]  /*106b0*/  STL [R1+0x1b8], R238 ;  /* 0x0001b8ee01007387 */ /* 0x0001e20000100800 */
[--C-:B------:R-:W-:Y:S01]  /*106c0*/  IMAD.X R121, R121, 0x1, R112.reuse, P5 ;  /* 0x0000000179797824 */ /* 0x100fe200028e0670 */
[----:B------:R-:W-:Y:S02]  /*106d0*/  IADD3 R247, P5, R247, R113, RZ ;  /* 0x00000071f7f77210 */ /* 0x000fe40007fbe0ff */
[----:B0-----:R-:W3:Y:S04]  /*106e0*/  LDL.LU R238, [R1+0x194] ;  /* 0x0001940001ee7983 */ /* 0x001ee80000300800 */
[----:B------:R-:W-:Y:S04]  /*106f0*/  STL [R1+0x1e4], R126 ;  /* 0x0001e47e01007387 */ /* 0x000fe80000100800 */
[----:B------:R0:W-:Y:S04]  /*10700*/  STL [R1+0x1b0], R247 ;  /* 0x0001b0f701007387 */ /* 0x0001e80000100800 */
[----:B------:R-:W-:Y:S04]  /*10710*/  STL [R1+0x1dc], R121 ;  /* 0x0001dc7901007387 */ /* 0x000fe80000100800 */
[----:B0-----:R-:W3:Y:S01]  /*10720*/  LDL.LU R247, [R1+0x168] ;  /* 0x0001680001f77983 */ /* 0x001ee20000300800 */
[----:B--2---:R-:W-:-:S05]  /*10730*/  IMAD.X R213, R213, 0x1, R112, P6 ;  /* 0x00000001d5d57824 */ /* 0x004fca00030e0670 */
[----:B------:R0:W-:Y:S04]  /*10740*/  STL [R1+0x1d4], R213 ;  /* 0x0001d4d501007387 */ /* 0x0001e80000100800 */
[----:B0-----:R-:W2:Y:S01]  /*10750*/  LDL.LU R213, [R1+0x18c] ;  /* 0x00018c0001d57983 */ /* 0x001ea20000300800 */
[----:B----4-:R-:W-:-:S05]  /*10760*/  IADD3 R222, P6, R222, R113, RZ ;  /* 0x00000071dede7210 */ /* 0x010fca0007fde0ff */
[----:B------:R0:W-:Y:S04]  /*10770*/  STL [R1+0x1a8], R222 ;  /* 0x0001a8de01007387 */ /* 0x0001e80000100800 */
[----:B0-----:R-:W4:Y:S01]  /*10780*/  LDL.LU R222, [R1+0x160] ;  /* 0x0001600001de7983 */ /* 0x001f220000300800 */
[----:B------:R-:W-:Y:S01]  /*10790*/  IMAD.X R230, R230, 0x1, R112, P1 ;  /* 0x00000001e6e67824 */ /* 0x000fe200008e0670 */
[----:B------:R-:W-:-:S04]  /*107a0*/  IADD3 R116, P1, R116, R113, RZ ;  /* 0x0000007174747210 */ /* 0x000fc80007f3e0ff */
[----:B------:R0:W-:Y:S04]  /*107b0*/  STL [R1+0x1cc], R230 ;  /* 0x0001cce601007387 */ /* 0x0001e80000100800 */
[----:B0-----:R-:W4:Y:S01]  /*107c0*/  LDL.LU R230, [R1+0x184] ;  /* 0x0001840001e67983 */ /* 0x001f220000300800 */
[----:B------:R-:W-:-:S05]  /*107d0*/  IMAD.X R125, R125, 0x1, R112, P2 ;  /* 0x000000017d7d7824 */ /* 0x000fca00010e0670 */
[----:B------:R0:W-:Y:S04]  /*107e0*/  STL [R1+0x1c4], R125 ;  /* 0x0001c47d01007387 */ /* 0x0001e80000100800 */
[----:B------:R-:W-:Y:S04]  /*107f0*/  STL [R1+0x1a0], R116 ;  /* 0x0001a07401007387 */ /* 0x000fe80000100800 */
[----:B0-----:R-:W4:Y:S01]  /*10800*/  LDL.LU R125, [R1+0x158] ;  /* 0x00015800017d7983 */ /* 0x001f220000300800 */
[----:B------:R-:W-:-:S05]  /*10810*/  IADD3 R158, P2, R158, R113, RZ ;  /* 0x000000719e9e7210 */ /* 0x000fca0007f5e0ff */
[----:B------:R0:W-:Y:S04]  /*10820*/  STL [R1+0x198], R158 ;  /* 0x0001989e01007387 */ /* 0x0001e80000100800 */
[----:B0-----:R-:W4:Y:S01]  /*10830*/  LDL.LU R158, [R1+0x17c] ;  /* 0x00017c00019e7983 */ /* 0x001f220000300800 */
[----:B---3--:R-:W-:-:S05]  /*10840*/  IMAD.X R120, R120, 0x1, R112, P3 ;  /* 0x0000000178787824 */ /* 0x008fca00018e0670 */
[----:B------:R0:W-:Y:S01]  /*10850*/  STL [R1+0x1bc], R120 ;  /* 0x0001bc7801007387 */ /* 0x0001e20000100800 */
[----:B------:R-:W-:-:S03]  /*10860*/  IADD3 R197, P3, R197, R113, RZ ;  /* 0x00000071c5c57210 */ /* 0x000fc60007f7e0ff */
[----:B0-----:R-:W3:Y:S01]  /*10870*/  LDL.LU R120, [R1+0x150] ;  /* 0x0001500001787983 */ /* 0x001ee20000300800 */
[----:B------:R-:W-:Y:S01]  /*10880*/  IMAD.X R115, R115, 0x1, R112, P4 ;  /* 0x0000000173737824 */ /* 0x000fe200020e0670 */
[----:B------:R-:W-:-:S04]  /*10890*/  IADD3 R205, P4, R205, R113, RZ ;  /* 0x00000071cdcd7210 */ /* 0x000fc80007f9e0ff */
[----:B------:R0:W-:Y:S01]  /*108a0*/  STL [R1+0x1b4], R115 ;  /* 0x0001b47301007387 */ /* 0x0001e20000100800 */
[--C-:B------:R-:W-:Y:S01]  /*108b0*/  IMAD.X R212, R212, 0x1, R112.reuse, P5 ;  /* 0x00000001d4d47824 */ /* 0x100fe200028e0670 */
[----:B------:R-:W-:Y:S02]  /*108c0*/  IADD3 R221, P5, R221, R113, RZ ;  /* 0x00000071dddd7210 */ /* 0x000fe40007fbe0ff */
[----:B0-----:R-:W3:Y:S04]  /*108d0*/  LDL.LU R115, [R1+0x174] ;  /* 0x0001740001737983 */ /* 0x001ee80000300800 */
[----:B------:R-:W-:Y:S01]  /*108e0*/  STL [R1+0x190], R197 ;  /* 0x000190c501007387 */ /* 0x000fe20000100800 */
[----:B------:R-:W-:-:S03]  /*108f0*/  IMAD.X R159, R159, 0x1, R112, P6 ;  /* 0x000000019f9f7824 */ /* 0x000fc600030e0670 */
[----:B------:R-:W-:Y:S04]  /*10900*/  STL [R1+0x188], R205 ;  /* 0x000188cd01007387 */ /* 0x000fe80000100800 */
[----:B------:R0:W-:Y:S04]  /*10910*/  STL [R1+0x1a4], R159 ;  /* 0x0001a49f01007387 */ /* 0x0001e80000100800 */
[----:B------:R-:W-:Y:S04]  /*10920*/  STL [R1+0x1ac], R212 ;  /* 0x0001acd401007387 */ /* 0x000fe80000100800 */
[----:B0-----:R-:W3:Y:S01]  /*10930*/  LDL.LU R159, [R1+0x148] ;  /* 0x00014800019f7983 */ /* 0x001ee20000300800 */
[----:B------:R-:W-:-:S03]  /*10940*/  IADD3 R198, P6, R198, R113, RZ ;  /* 0x00000071c6c67210 */ /* 0x000fc60007fde0ff */
[----:B------:R-:W-:Y:S01]  /*10950*/  STL [R1+0x180], R221 ;  /* 0x000180dd01007387 */ /* 0x000fe20000100800 */
[----:B------:R-:W-:-:S03]  /*10960*/  IMAD.X R229, R229, 0x1, R112, P1 ;  /* 0x00000001e5e57824 */ /* 0x000fc600008e0670 */
[----:B------:R0:W-:Y:S04]  /*10970*/  STL [R1+0x178], R198 ;  /* 0x000178c601007387 */ /* 0x0001e80000100800 */
[----:B0-----:R-:W3:Y:S01]  /*10980*/  LDL.LU R198, [R1+0x16c] ;  /* 0x00016c0001c67983 */ /* 0x001ee20000300800 */
[----:B------:R-:W-:-:S03]  /*10990*/  IADD3 R206, P1, R206, R113, RZ ;  /* 0x00000071cece7210 */ /* 0x000fc60007f3e0ff */
[----:B------:R-:W3:Y:S04]  /*109a0*/  LDL.LU R121, [R1+0x140] ;  /* 0x0001400001797983 */ /* 0x000ee80000300800 */
[----:B------:R0:W-:Y:S04]  /*109b0*/  STL [R1+0x170], R206 ;  /* 0x000170ce01007387 */ /* 0x0001e80000100800 */
[----:B------:R1:W-:Y:S04]  /*109c0*/  STL [R1+0x19c], R229 ;  /* 0x00019ce501007387 */ /* 0x0003e80000100800 */
[----:B0-----:R-:W3:Y:S01]  /*109d0*/  LDL.LU R206, [R1+0x164] ;  /* 0x0001640001ce7983 */ /* 0x001ee20000300800 */
[----:B------:R-:W-:-:S03]  /*109e0*/  IMAD.X R238, R238, 0x1, R112, P2 ;  /* 0x00000001eeee7824 */ /* 0x000fc600010e0670 */
[----:B------:R-:W3:Y:S04]  /*109f0*/  LDL.LU R212, [R1+0x138] ;  /* 0x0001380001d47983 */ /* 0x000ee80000300800 */
[----:B------:R-:W3:Y:S04]  /*10a00*/  LDL.LU R221, [R1+0x15c] ;  /* 0x00015c0001dd7983 */ /* 0x000ee80000300800 */
[----:B-1----:R-:W3:Y:S04]  /*10a10*/  LDL.LU R229, [R1+0x130] ;  /* 0x0001300001e57983 */ /* 0x002ee80000300800 */
[----:B------:R0:W-:Y:S01]  /*10a20*/  STL [R1+0x194], R238 ;  /* 0x000194ee01007387 */ /* 0x0001e20000100800 */
[----:B------:R-:W-:-:S03]  /*10a30*/  IADD3 R247, P2, R247, R113, RZ ;  /* 0x00000071f7f77210 */ /* 0x000fc60007f5e0ff */
[----:B0-----:R-:W3:Y:S01]  /*10a40*/  LDL.LU R238, [R1+0x154] ;  /* 0x0001540001ee7983 */ /* 0x001ee20000300800 */
[----:B--2---:R-:W-:-:S05]  /*10a50*/  IMAD.X R213, R213, 0x1, R112, P3 ;  /* 0x00000001d5d57824 */ /* 0x004fca00018e0670 */
[----:B------:R0:W-:Y:S04]  /*10a60*/  STL [R1+0x18c], R213 ;  /* 0x00018cd501007387 */ /* 0x0001e80000100800 */
[----:B------:R-:W-:Y:S04]  /*10a70*/  STL [R1+0x168], R247 ;  /* 0x000168f701007387 */ /* 0x000fe80000100800 */
[----:B0-----:R-:W2:Y:S01]  /*10a80*/  LDL.LU R213, [R1+0x128] ;  /* 0x0001280001d57983 */ /* 0x001ea20000300800 */
[----:B----4-:R-:W-:-:S05]  /*10a90*/  IADD3 R222, P3, R222, R113, RZ ;  /* 0x00000071dede7210 */ /* 0x010fca0007f7e0ff */
[----:B------:R0:W-:Y:S04]  /*10aa0*/  STL [R1+0x160], R222 ;  /* 0x000160de01007387 */ /* 0x0001e80000100800 */
[----:B0-----:R-:W4:Y:S01]  /*10ab0*/  LDL.LU R222, [R1+0x14c] ;  /* 0x00014c0001de7983 */ /* 0x001f220000300800 */
[----:B------:R-:W-:-:S05]  /*10ac0*/  IMAD.X R230, R230, 0x1, R112, P4 ;  /* 0x00000001e6e67824 */ /* 0x000fca00020e0670 */
[----:B------:R0:W-:Y:S04]  /*10ad0*/  STL [R1+0x184], R230 ;  /* 0x000184e601007387 */ /* 0x0001e80000100800 */
[----:B0-----:R-:W4:Y:S01]  /*10ae0*/  LDL.LU R230, [R1+0x120] ;  /* 0x0001200001e67983 */ /* 0x001f220000300800 */
[----:B------:R-:W-:Y:S01]  /*10af0*/  IADD3 R125, P4, R125, R113, RZ ;  /* 0x000000717d7d7210 */ /* 0x000fe20007f9e0ff */
[----:B------:R-:W-:-:S05]  /*10b00*/  IMAD.X R158, R158, 0x1, R112, P5 ;  /* 0x000000019e9e7824 */ /* 0x000fca00028e0670 */
[----:B------:R0:W-:Y:S04]  /*10b10*/  STL [R1+0x17c], R158 ;  /* 0x00017c9e01007387 */ /* 0x0001e80000100800 */
[----:B0-----:R-:W4:Y:S04]  /*10b20*/  LDL.LU R158, [R1+0x144] ;  /* 0x00014400019e7983 */ /* 0x001f280000300800 */
[----:B------:R0:W-:Y:S04]  /*10b30*/  STL [R1+0x158], R125 ;  /* 0x0001587d01007387 */ /* 0x0001e80000100800 */
[----:B------:R-:W4:Y:S04]  /*10b40*/  LDL.LU R116, [R1+0x118] ;  /* 0x0001180001747983 */ /* 0x000f280000300800 */
[----:B------:R-:W4:Y:S01]  /*10b50*/  LDL.LU R247, [R1+0x13c] ;  /* 0x00013c0001f77983 */ /* 0x000f220000300800 */
[----:B---3--:R-:W-:-:S05]  /*10b60*/  IADD3 R120, P5, R120, R113, RZ ;  /* 0x0000007178787210 */ /* 0x008fca0007fbe0ff */
[----:B------:R1:W-:Y:S04]  /*10b70*/  STL [R1+0x150], R120 ;  /* 0x0001507801007387 */ /* 0x0003e80000100800 */
[----:B------:R-:W3:Y:S04]  /*10b80*/  LDL.LU R197, [R1+0x110] ;  /* 0x0001100001c57983 */ /* 0x000ee80000300800 */
[----:B------:R-:W3:Y:S04]  /*10b90*/  LDL.LU R205, [R1+0x134] ;  /* 0x0001340001cd7983 */ /* 0x000ee80000300800 */
[----:B0-----:R-:W3:Y:S01]  /*10ba0*/  LDL.LU R125, [R1+0x108] ;  /* 0x00010800017d7983 */ /* 0x001ee20000300800 */
[----:B------:R-:W-:-:S05]  /*10bb0*/  IMAD.X R115, R115, 0x1, R112, P6 ;  /* 0x0000000173737824 */ /* 0x000fca00030e0670 */
[----:B------:R-:W-:Y:S04]  /*10bc0*/  STL [R1+0x174], R115 ;  /* 0x0001747301007387 */ /* 0x000fe80000100800 */
[----:B-1----:R-:W3:Y:S01]  /*10bd0*/  LDL.LU R120, [R1+0x12c] ;  /* 0x00012c0001787983 */ /* 0x002ee20000300800 */
[----:B------:R-:W-:-:S05]  /*10be0*/  IADD3 R159, P6, R159, R113, RZ ;  /* 0x000000719f9f7210 */ /* 0x000fca0007fde0ff */
[----:B------:R0:W-:Y:S04]  /*10bf0*/  STL [R1+0x148], R159 ;  /* 0x0001489f01007387 */ /* 0x0001e80000100800 */
[----:B0-----:R-:W3:Y:S04]  /*10c00*/  LDL.LU R159, [R1+0x100] ;  /* 0x00010000019f7983 */ /* 0x001ee80000300800 */
[----:B------:R-:W3:Y:S01]  /*10c10*/  LDL.LU R115, [R1+0x124] ;  /* 0x0001240001737983 */ /* 0x000ee20000300800 */
[----:B------:R-:W-:Y:S01]  /*10c20*/  IMAD.X R198, R198, 0x1, R112, P1 ;  /* 0x00000001c6c67824 */ /* 0x000fe200008e0670 */
[----:B------:R-:W-:-:S04]  /*10c30*/  IADD3 R121, P1, R121, R113, RZ ;  /* 0x0000007179797210 */ /* 0x000fc80007f3e0ff */
[----:B------:R0:W-:Y:S04]  /*10c40*/  STL [R1+0x16c], R198 ;  /* 0x00016cc601007387 */ /* 0x0001e80000100800 */
[----:B0-----:R-:W3:Y:S01]  /*10c50*/  LDL.LU R198, [R1+0xf8] ;  /* 0x0000f80001c67983 */ /* 0x001ee20000300800 */
[----:B------:R-:W-:Y:S01]  /*10c60*/  IMAD.X R206, R206, 0x1, R112, P2 ;  /* 0x00000001cece7824 */ /* 0x000fe200010e0670 */
[----:B------:R-:W-:-:S04]  /*10c70*/  IADD3 R212, P2, R212, R113, RZ ;  /* 0x00000071d4d47210 */ /* 0x000fc80007f5e0ff */
[----:B------:R0:W-:Y:S01]  /*10c80*/  STL [R1+0x164], R206 ;  /* 0x000164ce01007387 */ /* 0x0001e20000100800 */
[--C-:B------:R-:W-:Y:S01]  /*10c90*/  IMAD.X R221, R221, 0x1, R112.reuse, P3 ;  /* 0x00000001dddd7824 */ /* 0x100fe200018e0670 */
[----:B------:R-:W-:Y:S02]  /*10ca0*/  IADD3 R229, P3, R229, R113, RZ ;  /* 0x00000071e5e57210 */ /* 0x000fe40007f7e0ff */
[----:B0-----:R-:W3:Y:S04]  /*10cb0*/  LDL.LU R206, [R1+0x11c] ;  /* 0x00011c0001ce7983 */ /* 0x001ee80000300800 */
[----:B------:R-:W-:Y:S04]  /*10cc0*/  STL [R1+0x140], R121 ;  /* 0x0001407901007387 */ /* 0x000fe80000100800 */
[----:B------:R0:W-:Y:S01]  /*10cd0*/  STL [R1+0x138], R212 ;  /* 0x000138d401007387 */ /* 0x0001e20000100800 */
[----:B------:R-:W-:-:S03]  /*10ce0*/  IMAD.X R238, R238, 0x1, R112, P4 ;  /* 0x00000001eeee7824 */ /* 0x000fc600020e0670 */
[----:B0-----:R-:W3:Y:S04]  /*10cf0*/  LDL.LU R212, [R1+0x114] ;  /* 0x0001140001d47983 */ /* 0x001ee80000300800 */
[----:B------:R0:W-:Y:S04]  /*10d00*/  STL [R1+0x15c], R221 ;  /* 0x00015cdd01007387 */ /* 0x0001e80000100800 */
[----:B0-----:R-:W3:Y:S04]  /*10d10*/  LDL.LU R221, [R1+0x10c] ;  /* 0x00010c0001dd7983 */ /* 0x001ee80000300800 */
[----:B------:R0:W-:Y:S04]  /*10d20*/  STL [R1+0x130], R229 ;  /* 0x000130e501007387 */ /* 0x0001e80000100800 */
[----:B0-----:R-:W3:Y:S04]  /*10d30*/  LDL.LU R229, [R1+0x104] ;  /* 0x0001040001e57983 */ /* 0x001ee80000300800 */
[----:B------:R-:W-:Y:S01]  /*10d40*/  STL [R1+0x154], R238 ;  /* 0x000154ee01007387 */ /* 0x000fe20000100800 */
[----:B--2---:R-:W-:-:S05]  /*10d50*/  IADD3 R213, P4, R213, R113, RZ ;  /* 0x00000071d5d57210 */ /* 0x004fca0007f9e0ff */
[----:B------:R0:W-:Y:S04]  /*10d60*/  STL [R1+0x128], R213 ;  /* 0x000128d501007387 */ /* 0x0001e80000100800 */
[----:B0-----:R-:W2:Y:S01]  /*10d70*/  LDL.LU R213, [R1+0xd8] ;  /* 0x0000d80001d57983 */ /* 0x001ea20000300800 */
[----:B----4-:R-:W-:-:S05]  /*10d80*/  IMAD.X R222, R222, 0x1, R112, P5 ;  /* 0x00000001dede7824 */ /* 0x010fca00028e0670 */
[----:B------:R0:W-:Y:S04]  /*10d90*/  STL [R1+0x14c], R222 ;  /* 0x00014cde01007387 */ /* 0x0001e80000100800 */
[----:B0-----:R-:W4:Y:S04]  /*10da0*/  LDL.LU R222, [R1+0xfc] ;  /* 0x0000fc0001de7983 */ /* 0x001f280000300800 */
[----:B------:R-:W4:Y:S01]  /*10db0*/  LDL.LU R238, [R1+0xd0] ;  /* 0x0000d00001ee7983 */ /* 0x000f220000300800 */
[----:B------:R-:W-:-:S05]  /*10dc0*/  IADD3 R230, P5, R230, R113, RZ ;  /* 0x00000071e6e67210 */ /* 0x000fca0007fbe0ff */
[----:B------:R0:W-:Y:S04]  /*10dd0*/  STL [R1+0x120], R230 ;  /* 0x000120e601007387 */ /* 0x0001e80000100800 */
[----:B0-----:R-:W4:Y:S01]  /*10de0*/  LDL.LU R230, [R1+0xf4] ;  /* 0x0000f40001e67983 */ /* 0x001f220000300800 */
[----:B------:R-:W-:-:S05]  /*10df0*/  IMAD.X R158, R158, 0x1, R112, P6 ;  /* 0x000000019e9e7824 */ /* 0x000fca00030e0670 */
[----:B------:R0:W-:Y:S01]  /*10e00*/  STL [R1+0x144], R158 ;  /* 0x0001449e01007387 */ /* 0x0001e20000100800 */
[----:B------:R-:W-:-:S03]  /*10e10*/  IMAD.X R247, R247, 0x1, R112, P1 ;  /* 0x00000001f7f77824 */ /* 0x000fc600008e0670 */
[----:B0-----:R-:W4:Y:S04]  /*10e20*/  LDL.LU R158, [R1+0xc8] ;  /* 0x0000c800019e7983 */ /* 0x001f280000300800 */
[----:B------:R0:W-:Y:S04]  /*10e30*/  STL [R1+0x13c], R247 ;  /* 0x00013cf701007387 */ /* 0x0001e80000100800 */
[----:B0-----:R-:W4:Y:S01]  /*10e40*/  LDL.LU R247, [R1+0xc0] ;  /* 0x0000c00001f77983 */ /* 0x001f220000300800 */
[----:B------:R-:W-:Y:S01]  /*10e50*/  IADD3 R116, P6, R116, UR5, RZ ;  /* 0x0000000574747c10 */ /* 0x000fe2000ffde0ff */
[----:B---3--:R-:W-:Y:S01]  /*10e60*/  IMAD.X R205, R205, 0x1, R112, P2 ;  /* 0x00000001cdcd7824 */ /* 0x008fe200010e0670 */
[----:B------:R-:W-:-:S02]  /*10e70*/  IADD3 R197, P1, R197, UR5, RZ ;  /* 0x00000005c5c57c10 */ /* 0x000fc4000ff3e0ff */
[----:B------:R-:W-:Y:S01]  /*10e80*/  IADD3 R125, P2, R125, UR5, RZ ;  /* 0x000000057d7d7c10 */ /* 0x000fe2000ff5e0ff */
[----:B------:R-:W-:Y:S04]  /*10e90*/  STL [R1+0x118], R116 ;  /* 0x0001187401007387 */ /* 0x000fe80000100800 */
[----:B------:R-:W-:Y:S04]  /*10ea0*/  STL [R1+0x110], R197 ;  /* 0x000110c501007387 */ /* 0x000fe80000100800 */
[----:B------:R0:W-:Y:S01]  /*10eb0*/  STL [R1+0x108], R125 ;  /* 0x0001087d01007387 */ /* 0x0001e20000100800 */
[----:B------:R-:W-:-:S03]  /*10ec0*/  IMAD.X R120, R120, 0x1, R112, P3 ;  /* 0x0000000178787824 */ /* 0x000fc600018e0670 */
[----:B------:R-:W-:Y:S04]  /*10ed0*/  STL [R1+0x134], R205 ;  /* 0x000134cd01007387 */ /* 0x000fe80000100800 */
[----:B0-----:R-:W3:Y:S01]  /*10ee0*/  LDL.LU R125, [R1+0xd4] ;  /* 0x0000d400017d7983 */ /* 0x001ee20000300800 */
[----:B------:R-:W-:Y:S01]  /*10ef0*/  IADD3 R159, P3, R159, UR5, RZ ;  /* 0x000000059f9f7c10 */ /* 0x000fe2000ff7e0ff */
[----:B------:R-:W-:-:S04]  /*10f00*/  IMAD.X R115, R115, 0x1, R112, P4 ;  /* 0x0000000173737824 */ /* 0x000fc800020e0670 */
[----:B------:R0:W-:Y:S04]  /*10f10*/  STL [R1+0x100], R159 ;  /* 0x0001009f01007387 */ /* 0x0001e80000100800 */
[----:B------:R1:W-:Y:S04]  /*10f20*/  STL [R1+0x12c], R120 ;  /* 0x00012c7801007387 */ /* 0x0003e80000100800 */
[----:B0-----:R-:W3:Y:S04]  /*10f30*/  LDL.LU R159, [R1+0xcc] ;  /* 0x0000cc00019f7983 */ /* 0x001ee80000300800 */
[----:B-1----:R-:W3:Y:S01]  /*10f40*/  LDL.LU R120, [R1+0xc4] ;  /* 0x0000c40001787983 */ /* 0x002ee20000300800 */
[----:B------:R-:W-:-:S03]  /*10f50*/  IADD3 R198, P4, R198, UR5, RZ ;  /* 0x00000005c6c67c10 */ /* 0x000fc6000ff9e0ff */
[----:B------:R0:W-:Y:S04]  /*10f60*/  STL [R1+0x124], R115 ;  /* 0x0001247301007387 */ /* 0x0001e80000100800 */
[----:B0-----:R-:W3:Y:S01]  /*10f70*/  LDL.LU R115, [R1+0x98] ;  /* 0x0000980001737983 */ /* 0x001ee20000300800 */
[----:B------:R-:W-:Y:S01]  /*10f80*/  IMAD.X R206, R206, 0x1, R112, P5 ;  /* 0x00000001cece7824 */ /* 0x000fe200028e0670 */
[----:B------:R-:W-:Y:S02]  /*10f90*/  IADD3 R233, P5, R233, UR5, RZ ;  /* 0x00000005e9e97c10 */ /* 0x000fe4000ffbe0ff */
[----:B------:R0:W-:Y:S04]  /*10fa0*/  STL [R1+0xf8], R198 ;  /* 0x0000f8c601007387 */ /* 0x0001e80000100800 */
[----:B0-----:R-:W3:Y:S04]  /*10fb0*/  LDL.LU R198, [R1+0x90] ;  /* 0x0000900001c67983 */ /* 0x001ee80000300800 */
[----:B------:R0:W-:Y:S01]  /*10fc0*/  STL [R1+0xf0], R233 ;  /* 0x0000f0e901007387 */ /* 0x0001e20000100800 */
[----:B------:R-:W-:-:S02]  /*10fd0*/  IADD3.X R212, R212, UR60, RZ, P6, !PT ;  /* 0x0000003cd4d47c10 */ /* 0x000fc4000b7fe4ff */
[----:B------:R-:W-:Y:S01]  /*10fe0*/  IADD3 R231, P6, R231, UR5, RZ ;  /* 0x00000005e7e77c10 */ /* 0x000fe2000ffde0ff */
[----:B------:R1:W-:Y:S04]  /*10ff0*/  STL [R1+0x11c], R206 ;  /* 0x00011cce01007387 */ /* 0x0003e80000100800 */
[----:B0-----:R-:W3:Y:S04]  /*11000*/  LDL.LU R233, [R1+0x614] ;  /* 0x0006140001e97983 */ /* 0x001ee80000300800 */
[----:B-1----:R-:W3:Y:S01]  /*11010*/  LDL.LU R206, [R1+0x88] ;  /* 0x0000880001ce7983 */ /* 0x002ee20000300800 */
[----:B------:R-:W-:-:S02]  /*11020*/  IADD3.X R221, R221, UR60, RZ, P1, !PT ;  /* 0x0000003cdddd7c10 */ /* 0x000fc40008ffe4ff */
[----:B------:R-:W-:Y:S01]  /*11030*/  IADD3 R241, P1, R241, UR5, RZ ;  /* 0x00000005f1f17c10 */ /* 0x000fe2000ff3e0ff */
[----:B------:R0:W-:Y:S04]  /*11040*/  STL [R1+0xe8], R231 ;  /* 0x0000e8e701007387 */ /* 0x0001e80000100800 */
[----:B0-----:R-:W3:Y:S01]  /*11050*/  LDL.LU R231, [R1+0x610] ;  /* 0x0006100001e77983 */ /* 0x001ee20000300800 */
[----:B------:R-:W-:-:S03]  /*11060*/  IADD3.X R229, R229, UR60, RZ, P2, !PT ;  /* 0x0000003ce5e57c10 */ /* 0x000fc600097fe4ff */
[----:B------:R-:W-:Y:S04]  /*11070*/  STL [R1+0x114], R212 ;  /* 0x000114d401007387 */ /* 0x000fe80000100800 */
[----:B------:R0:W-:Y:S01]  /*11080*/  STL [R1+0xe0], R241 ;  /* 0x0000e0f101007387 */ /* 0x0001e20000100800 */
[----:B------:R-:W-:-:S03]  /*11090*/  IADD3.X R204, R204, UR60, RZ, P5, !PT ;  /* 0x0000003ccccc7c10 */ /* 0x000fc6000affe4ff */
[----:B0-----:R-:W3:Y:S04]  /*110a0*/  LDL.LU R241, [R1+0x60c] ;  /* 0x00060c0001f17983 */ /* 0x001ee80000300800 */
[----:B------:R-:W-:Y:S01]  /*110b0*/  STL [R1+0x10c], R221 ;  /* 0x00010cdd01007387 */ /* 0x000fe20000100800 */
[----:B--2---:R-:W-:-:S05]  /*110c0*/  IADD3 R213, P2, R213, UR5, RZ ;  /* 0x00000005d5d57c10 */ /* 0x004fca000ff5e0ff */
[----:B------:R0:W-:Y:S01]  /*110d0*/  STL [R1+0xd8], R213 ;  /* 0x0000d8d501007387 */ /* 0x0001e20000100800 */
[----:B------:R-:W-:-:S03]  /*110e0*/  IADD3.X R193, R193, UR60, RZ, P6, !PT ;  /* 0x0000003cc1c17c10 */ /* 0x000fc6000b7fe4ff */
[----:B0-----:R-:W2:Y:S04]  /*110f0*/  LDL.LU R213, [R1+0x94] ;  /* 0x0000940001d57983 */ /* 0x001ea80000300800 */
[----:B------:R-:W-:Y:S01]  /*11100*/  STL [R1+0x104], R229 ;  /* 0x000104e501007387 */ /* 0x000fe20000100800 */
[----:B----4-:R-:W-:Y:S02]  /*11110*/  IADD3.X R222, R222, UR60, RZ, P3, !PT ;  /* 0x0000003cdede7c10 */ /* 0x010fe40009ffe4ff */
[----:B------:R-:W-:-:S03]  /*11120*/  IADD3 R238, P3, R238, UR5, RZ ;  /* 0x00000005eeee7c10 */ /* 0x000fc6000ff7e0ff */
[----:B------:R0:W-:Y:S01]  /*11130*/  STL [R1+0xfc], R222 ;  /* 0x0000fcde01007387 */ /* 0x0001e20000100800 */
[----:B------:R-:W-:-:S03]  /*11140*/  IADD3 R103, P6, R103, UR5, RZ ;  /* 0x0000000567677c10 */ /* 0x000fc6000ffde0ff */
[----:B0-----:R-:W4:Y:S01]  /*11150*/  LDL.LU R222, [R1+0x8c] ;  /* 0x00008c0001de7983 */ /* 0x001f220000300800 */
[----:B------:R-:W-:-:S05]  /*11160*/  IADD3.X R230, R230, UR60, RZ, P4, !PT ;  /* 0x0000003ce6e67c10 */ /* 0x000fca000a7fe4ff */
[----:B------:R0:W-:Y:S01]  /*11170*/  STL [R1+0xf4], R230 ;  /* 0x0000f4e601007387 */ /* 0x0001e20000100800 */
[----:B------:R-:W-:-:S03]  /*11180*/  IADD3.X R13, R13, UR60, RZ, P1, !PT ;  /* 0x0000003c0d0d7c10 */ /* 0x000fc60008ffe4ff */
[----:B0-----:R-:W4:Y:S04]  /*11190*/  LDL.LU R230, [R1+0x58] ;  /* 0x0000580001e67983 */ /* 0x001f280000300800 */
[----:B------:R-:W-:Y:S01]  /*111a0*/  STL [R1+0xd0], R238 ;  /* 0x0000d0ee01007387 */ /* 0x000fe20000100800 */
[----:B------:R-:W-:-:S05]  /*111b0*/  IADD3 R158, P4, R158, UR5, RZ ;  /* 0x000000059e9e7c10 */ /* 0x000fca000ff9e0ff */
[----:B------:R0:W-:Y:S01]  /*111c0*/  STL [R1+0xc8], R158 ;  /* 0x0000c89e01007387 */ /* 0x0001e20000100800 */
[----:B------:R-:W-:-:S03]  /*111d0*/  IADD3 R247, P5, R247, UR5, RZ ;  /* 0x00000005f7f77c10 */ /* 0x000fc6000ffbe0ff */
[----:B0-----:R-:W4:Y:S04]  /*111e0*/  LDL.LU R158, [R1+0x44] ;  /* 0x00004400019e7983 */ /* 0x001f280000300800 */
[----:B------:R0:W-:Y:S04]  /*111f0*/  STL [R1+0xec], R204 ;  /* 0x0000eccc01007387 */ /* 0x0001e80000100800 */
[----:B0-----:R-:W4:Y:S04]  /*11200*/  LDL.LU R204, [R1+0x608] ;  /* 0x0006080001cc7983 */ /* 0x001f280000300800 */
[----:B------:R0:W-:Y:S04]  /*11210*/  STL [R1+0xe4], R193 ;  /* 0x0000e4c101007387 */ /* 0x0001e80000100800 */
[----:B0-----:R-:W2:Y:S04]  /*11220*/  LDL.LU R193, [R1+0x604] ;  /* 0x0006040001c17983 */ /* 0x001ea80000300800 */
[----:B------:R-:W-:Y:S04]  /*11230*/  STL [R1+0xc0], R247 ;  /* 0x0000c0f701007387 */ /* 0x000fe80000100800 */
[----:B------:R0:W-:Y:S04]  /*11240*/  STL [R1+0xb8], R103 ;  /* 0x0000b86701007387 */ /* 0x0001e80000100800 */
[----:B0-----:R-:W4:Y:S04]  /*11250*/  LDL.LU R103, [R1+0x600] ;  /* 0x0006000001677983 */ /* 0x001f280000300800 */
[----:B------:R0:W-:Y:S04]  /*11260*/  STL [R1+0xdc], R13 ;  /* 0x0000dc0d01007387 */ /* 0x0001e80000100800 */
[----:B0-----:R-:W4:Y:S01]  /*11270*/  LDL.LU R13, [R1+0x5fc] ;  /* 0x0005fc00010d7983 */ /* 0x001f220000300800 */
[----:B------:R-:W-:-:S02]  /*11280*/  IADD3 R94, P1, R94, UR5, RZ ;  /* 0x000000055e5e7c10 */ /* 0x000fc4000ff3e0ff */
[----:B---3--:R-:W-:Y:S02]  /*11290*/  IADD3.X R125, R125, UR60, RZ, P2, !PT ;  /* 0x0000003c7d7d7c10 */ /* 0x008fe400097fe4ff */
[----:B------:R-:W-:Y:S01]  /*112a0*/  IADD3 R4, P2, R4, UR5, RZ ;  /* 0x0000000504047c10 */ /* 0x000fe2000ff5e0ff */
[----:B------:R0:W-:Y:S01]  /*112b0*/  STL [R1+0xb0], R94 ;  /* 0x0000b05e01007387 */ /* 0x0001e20000100800 */
[----:B------:R-:W-:Y:S02]  /*112c0*/  IADD3.X R159, R159, UR60, RZ, P3, !PT ;  /* 0x0000003c9f9f7c10 */ /* 0x000fe40009ffe4ff */
[----:B------:R-:W-:Y:S02]  /*112d0*/  IADD3 R102, P3, R102, UR5, RZ ;  /* 0x0000000566667c10 */ /* 0x000fe4000ff7e0ff */
[----:B------:R-:W-:Y:S01]  /*112e0*/  IADD3.X R120, R120, UR60, RZ, P4, !PT ;  /* 0x0000003c78787c10 */ /* 0x000fe2000a7fe4ff */
[----:B0-----:R-:W3:Y:S04]  /*112f0*/  LDL.LU R94, [R1+0x5f8] ;  /* 0x0005f800015e7983 */ /* 0x001ee80000300800 */
[----:B------:R0:W-:Y:S01]  /*11300*/  STL [R1+0xa8], R4 ;  /* 0x0000a80401007387 */ /* 0x0001e20000100800 */
[----:B------:R-:W-:-:S02]  /*11310*/  IADD3.X R2, R2, UR60, RZ, P6, !PT ;  /* 0x0000003c02027c10 */ /* 0x000fc4000b7fe4ff */
[----:B------:R-:W-:Y:S01]  /*11320*/  IADD3 R115, P4, R115, UR5, RZ ;  /* 0x0000000573737c10 */ /* 0x000fe2000ff9e0ff */
[----:B0-----:R-:W3:Y:S04]  /*11330*/  LDL.LU R4, [R1+0x5f4] ;  /* 0x0005f40001047983 */ /* 0x001ee80000300800 */
[----:B------:R-:W-:Y:S04]  /*11340*/  STL [R1+0xd4], R125 ;  /* 0x0000d47d01007387 */ /* 0x000fe80000100800 */
[----:B------:R0:W-:Y:S01]  /*11350*/  STL [R1+0xcc], R159 ;  /* 0x0000cc9f01007387 */ /* 0x0001e20000100800 */
[----:B------:R-:W-:-:S03]  /*11360*/  IADD3.X R196, R196, UR60, RZ, P1, !PT ;  /* 0x0000003cc4c47c10 */ /* 0x000fc60008ffe4ff */
[----:B0-----:R-:W3:Y:S04]  /*11370*/  LDL.LU R159, [R1+0x48] ;  /* 0x00004800019f7983 */ /* 0x001ee80000300800 */
[----:B------:R0:W-:Y:S01]  /*11380*/  STL [R1+0xa0], R102 ;  /* 0x0000a06601007387 */ /* 0x0001e20000100800 */
[----:B------:R-:W-:-:S03]  /*11390*/  IADD3.X R239, R239, UR60, RZ, P2, !PT ;  /* 0x0000003cefef7c10 */ /* 0x000fc600097fe4ff */
[----:B0-----:R-:W3:Y:S01]  /*113a0*/  LDL.LU R102, [R1+0x5f0] ;  /* 0x0005f00001667983 */ /* 0x001ee20000300800 */
[----:B------:R-:W-:Y:S02]  /*113b0*/  IADD3 R206, P6, R206, UR5, RZ ;  /* 0x00000005cece7c10 */ /* 0x000fe4000ffde0ff */
[----:B------:R-:W-:Y:S02]  /*113c0*/  IADD3 R234, P2, R234, UR5, RZ ;  /* 0x00000005eaea7c10 */ /* 0x000fe4000ff5e0ff */
[----:B------:R-:W-:Y:S02]  /*113d0*/  IADD3.X R203, R203, UR60, RZ, P3, !PT ;  /* 0x0000003ccbcb7c10 */ /* 0x000fe40009ffe4ff */
[----:B------:R-:W-:Y:S02]  /*113e0*/  IADD3 R5, P3, R5, UR5, RZ ;  /* 0x0000000505057c10 */ /* 0x000fe4000ff7e0ff */
[----:B--2---:R-:W-:Y:S02]  /*113f0*/  IADD3 R193, P1, R193, UR5, RZ ;  /* 0x00000005c1c17c10 */ /* 0x004fe4000ff3e0ff */
[----:B----4-:R-:W-:-:S02]  /*11400*/  IADD3.X R13, R13, UR60, RZ, P5, !PT ;  /* 0x0000003c0d0d7c10 */ /* 0x010fc4000affe4ff */
[----:B------:R-:W-:-:S03]  /*11410*/  IADD3 R198, P5, R198, UR5, RZ ;  /* 0x00000005c6c67c10 */ /* 0x000fc6000ffbe0ff */
[----:B------:R0:W-:Y:S04]  /*11420*/  STL [R1+0xbc], R13 ;  /* 0x0000bc0d01007387 */ /* 0x0001e80000100800 */
[----:B------:R-:W-:Y:S04]  /*11430*/  STL [R1+0xc4], R120 ;  /* 0x0000c47801007387 */ /* 0x000fe80000100800 */
[----:B0-----:R-:W2:Y:S04]  /*11440*/  LDL.LU R13, [R1+0x5ec] ;  /* 0x0005ec00010d7983 */ /* 0x001ea80000300800 */
[----:B------:R-:W-:Y:S04]  /*11450*/  STL [R1+0x98], R115 ;  /* 0x0000987301007387 */ /* 0x000fe80000100800 */
[----:B------:R0:W-:Y:S04]  /*11460*/  STL [R1+0xb4], R2 ;  /* 0x0000b40201007387 */ /* 0x0001e80000100800 */
[----:B0-----:R0:W5:Y:S04]  /*11470*/  LDL.LU R2, [R1+0x5e8] ;  /* 0x0005e80001027983 */ /* 0x0011680000300800 */
[----:B------:R-:W-:Y:S04]  /*11480*/  STL [R1+0x90], R198 ;  /* 0x000090c601007387 */ /* 0x000fe80000100800 */
[----:B------:R1:W-:Y:S04]  /*11490*/  STL [R1+0xac], R196 ;  /* 0x0000acc401007387 */ /* 0x0003e80000100800 */
[----:B-1----:R-:W4:Y:S04]  /*114a0*/  LDL.LU R196, [R1+0x5e4] ;  /* 0x0005e40001c47983 */ /* 0x002f280000300800 */
[----:B------:R-:W-:Y:S04]  /*114b0*/  STL [R1+0x88], R206 ;  /* 0x000088ce01007387 */ /* 0x000fe80000100800 */
[----:B------:R1:W-:Y:S04]  /*114c0*/  STL [R1+0x80], R193 ;  /* 0x000080c101007387 */ /* 0x0003e80000100800 */
[----:B-1----:R-:W2:Y:S04]  /*114d0*/  LDL.LU R193, [R1+0x5e0] ;  /* 0x0005e00001c17983 */ /* 0x002ea80000300800 */
[----:B------:R1:W-:Y:S04]  /*114e0*/  STL [R1+0xa4], R239 ;  /* 0x0000a4ef01007387 */ /* 0x0003e80000100800 */
[----:B-1----:R-:W4:Y:S04]  /*114f0*/  LDL.LU R239, [R1+0x5dc] ;  /* 0x0005dc0001ef7983 */ /* 0x002f280000300800 */
[----:B------:R1:W-:Y:S04]  /*11500*/  STL [R1+0x78], R234 ;  /* 0x000078ea01007387 */ /* 0x0003e80000100800 */
[----:B-1----:R-:W2:Y:S04]  /*11510*/  LDL.LU R234, [R1+0x5d8] ;  /* 0x0005d80001ea7983 */ /* 0x002ea80000300800 */
[----:B------:R1:W-:Y:S04]  /*11520*/  STL [R1+0x9c], R203 ;  /* 0x00009ccb01007387 */ /* 0x0003e80000100800 */
[----:B-1----:R-:W3:Y:S04]  /*11530*/  LDL.LU R203, [R1+0x5d4] ;  /* 0x0005d40001cb7983 */ /* 0x002ee80000300800 */
[----:B------:R1:W-:Y:S04]  /*11540*/  STL [R1+0x70], R5 ;  /* 0x0000700501007387 */ /* 0x0003e80000100800 */
[----:B-1----:R-:W4:Y:S01]  /*11550*/  LDL.LU R5, [R1+0x5d0] ;  /* 0x0005d00001057983 */ /* 0x002f220000300800 */
[----:B------:R-:W-:-:S02]  /*11560*/  IADD3.X R213, R213, UR60, RZ, P4, !PT ;  /* 0x0000003cd5d57c10 */ /* 0x000fc4000a7fe4ff */
[----:B------:R-:W-:Y:S02]  /*11570*/  IADD3 R209, P4, R209, UR5, RZ ;  /* 0x00000005d1d17c10 */ /* 0x000fe4000ff9e0ff */
[----:B------:R-:W-:Y:S02]  /*11580*/  IADD3.X R222, R222, UR60, RZ, P5, !PT ;  /* 0x0000003cdede7c10 */ /* 0x000fe4000affe4ff */
[----:B------:R-:W-:Y:S01]  /*11590*/  IADD3 R95, P5, R95, UR5, RZ ;  /* 0x000000055f5f7c10 */ /* 0x000fe2000ffbe0ff */
[----:B------:R1:W-:Y:S01]  /*115a0*/  STL [R1+0x68], R209 ;  /* 0x000068d101007387 */ /* 0x0003e20000100800 */
[----:B------:R-:W-:Y:S02]  /*115b0*/  IADD3.X R103, R103, UR60, RZ, P1, !PT ;  /* 0x0000003c67677c10 */ /* 0x000fe40008ffe4ff */
[----:B------:R-:W-:Y:S01]  /*115c0*/  IADD3.X R15, R15, UR60, RZ, P2, !PT ;  /* 0x0000003c0f0f7c10 */ /* 0x000fe200097fe4ff */
[----:B-1----:R-:W2:Y:S04]  /*115d0*/  LDL.LU R209, [R1+0x5cc] ;  /* 0x0005cc0001d17983 */ /* 0x002ea80000300800 */
[----:B------:R-:W-:Y:S04]  /*115e0*/  STL [R1+0x94], R213 ;  /* 0x000094d501007387 */ /* 0x000fe80000100800 */
[----:B------:R1:W-:Y:S01]  /*115f0*/  STL [R1+0x60], R95 ;  /* 0x0000605f01007387 */ /* 0x0003e20000100800 */
[----:B------:R-:W-:-:S02]  /*11600*/  IADD3 R158, P1, R158, UR5, RZ ;  /* 0x000000059e9e7c10 */ /* 0x000fc4000ff3e0ff */
[----:B------:R-:W-:Y:S01]  /*11610*/  IADD3.X R202, R202, UR60, RZ, P3, !PT ;  /* 0x0000003ccaca7c10 */ /* 0x000fe20009ffe4ff */
[----:B-1----:R-:W2:Y:S04]  /*11620*/  LDL.LU R95, [R1+0x5c8] ;  /* 0x0005c800015f7983 */ /* 0x002ea80000300800 */
[----:B------:R-:W-:Y:S01]  /*11630*/  STL [R1+0x8c], R222 ;  /* 0x00008cde01007387 */ /* 0x000fe20000100800 */
[----:B------:R-:W-:Y:S02]  /*11640*/  IADD3 R241, P3, R241, UR5, RZ ;  /* 0x00000005f1f17c10 */ /* 0x000fe4000ff7e0ff */
[----:B------:R-:W-:Y:S02]  /*11650*/  IADD3.X R240, R240, UR60, RZ, P4, !PT ;  /* 0x0000003cf0f07c10 */ /* 0x000fe4000a7fe4ff */
[----:B------:R-:W-:-:S02]  /*11660*/  IADD3 R104, P4, R104, UR5, RZ ;  /* 0x0000000568687c10 */ /* 0x000fc4000ff9e0ff */
[----:B---3--:R-:W-:Y:S02]  /*11670*/  IADD3 R203, P2, R203, UR5, RZ ;  /* 0x00000005cbcb7c10 */ /* 0x008fe4000ff5e0ff */
[----:B----4-:R-:W-:Y:S02]  /*11680*/  IADD3.X R5, R5, UR60, RZ, P6, !PT ;  /* 0x0000003c05057c10 */ /* 0x010fe4000b7fe4ff */
[----:B------:R-:W-:-:S03]  /*11690*/  IADD3 R230, P6, R230, UR5, RZ ;  /* 0x00000005e6e67c10 */ /* 0x000fc6000ffde0ff */
[----:B------:R1:W-:Y:S04]  /*116a0*/  STL [R1+0x84], R5 ;  /* 0x0000840501007387 */ /* 0x0003e80000100800 */
[----:B-1----:R-:W3:Y:S04]  /*116b0*/  LDL.LU R5, [R1+0x5c4] ;  /* 0x0005c40001057983 */ /* 0x002ee80000300800 */
[----:B------:R1:W-:Y:S04]  /*116c0*/  STL [R1+0x7c], R103 ;  /* 0x00007c6701007387 */ /* 0x0003e80000100800 */
[----:B-1----:R-:W4:Y:S04]  /*116d0*/  LDL.LU R103, [R1+0x5c0] ;  /* 0x0005c00001677983 */ /* 0x002f280000300800 */
[----:B------:R-:W-:Y:S04]  /*116e0*/  STL [R1+0x58], R230 ;  /* 0x000058e601007387 */ /* 0x000fe80000100800 */
[----:B------:R1:W-:Y:S04]  /*116f0*/  STL [R1+0x74], R15 ;  /* 0x0000740f01007387 */ /* 0x0003e80000100800 */
[----:B-1----:R-:W3:Y:S04]  /*11700*/  LDL.LU R15, [R1+0x5bc] ;  /* 0x0005bc00010f7983 */ /* 0x002ee80000300800 */
[----:B------:R-:W-:Y:S04]  /*11710*/  STL [R1+0x44], R158 ;  /* 0x0000449e01007387 */ /* 0x000fe80000100800 */
[----:B------:R1:W-:Y:S04]  /*11720*/  STL [R1+0x38], R203 ;  /* 0x000038cb01007387 */ /* 0x0003e80000100800 */
[----:B-1----:R-:W4:Y:S04]  /*11730*/  LDL.LU R203, [R1+0x5b8] ;  /* 0x0005b80001cb7983 */ /* 0x002f280000300800 */
[----:B------:R1:W-:Y:S04]  /*11740*/  STL [R1+0x6c], R202 ;  /* 0x00006cca01007387 */ /* 0x0003e80000100800 */
[----:B-1----:R-:W3:Y:S04]  /*11750*/  LDL.LU R202, [R1+0x5b4] ;  /* 0x0005b40001ca7983 */ /* 0x002ee80000300800 */
[----:B------:R1:W-:Y:S04]  /*11760*/  STL [R1+0x2c], R241 ;  /* 0x00002cf101007387 */ /* 0x0003e80000100800 */
[----:B-1----:R-:W4:Y:S04]  /*11770*/  LDL.LU R241, [R1+0x5b0] ;  /* 0x0005b00001f17983 */ /* 0x002f280000300800 */
[----:B------:R1:W-:Y:S04]  /*11780*/  STL [R1+0x64], R240 ;  /* 0x000064f001007387 */ /* 0x0003e80000100800 */
[----:B-1----:R-:W3:Y:S04]  /*11790*/  LDL.LU R240, [R1+0x5ac] ;  /* 0x0005ac0001f07983 */ /* 0x002ee80000300800 */
[----:B------:R1:W-:Y:S04]  /*117a0*/  STL [R1+0x24], R104 ;  /* 0x0000246801007387 */ /* 0x0003e80000100800 */
[----:B-1----:R-:W4:Y:S01]  /*117b0*/  LDL.LU R104, [R1+0x5a8] ;  /* 0x0005a80001687983 */ /* 0x002f220000300800 */
[----:B------:R-:W-:Y:S01]  /*117c0*/  UMOV UR42, UR18 ;  /* 0x00000012002a7c82 */ /* 0x000fe20008000000 */
[----:B------:R-:W-:-:S02]  /*117d0*/  UMOV UR43, UR19 ;  /* 0x00000013002b7c82 */ /* 0x000fc40008000000 */
[----:B------:R-:W-:Y:S01]  /*117e0*/  HGMMA.64x64x16.F32.BF16 R24, gdesc[UR40].tnspA, R24 ;  /* 0x20e00000281879f0 */ /* 0x000fe20008701818 */
[----:B------:R-:W-:Y:S02]  /*117f0*/  IADD3.X R96, R96, UR60, RZ, P5, !PT ;  /* 0x0000003c60607c10 */ /* 0x000fe4000affe4ff */
[----:B------:R-:W-:Y:S02]  /*11800*/  IADD3 R252, P5, R252, UR5, RZ ;  /* 0x00000005fcfc7c10 */ /* 0x000fe4000ffbe0ff */
[----:B------:R-:W-:Y:S01]  /*11810*/  IADD3.X R159, R159, UR60, RZ, P6, !PT ;  /* 0x0000003c9f9f7c10 */ /* 0x000fe2000b7fe4ff */
[----:B------:R1:W-:Y:S01]  /*11820*/  STL [R1+0x5c], R96 ;  /* 0x00005c6001007387 */ /* 0x0003e20000100800 */
[----:B------:R-:W-:Y:S02]  /*11830*/  IADD3 R6, P6, R6, UR5, RZ ;  /* 0x0000000506067c10 */ /* 0x000fe4000ffde0ff */
[----:B--2---:R-:W-:Y:S01]  /*11840*/  IADD3.X R209, R209, UR60, RZ, P2, !PT ;  /* 0x0000003cd1d17c10 */ /* 0x004fe200097fe4ff */
[----:B-1----:R-:W2:Y:S04]  /*11850*/  LDL.LU R96, [R1+0x5a4] ;  /* 0x0005a40001607983 */ /* 0x002ea80000300800 */
[----:B------:R1:W-:Y:S01]  /*11860*/  STL [R1+0x14], R252 ;  /* 0x000014fc01007387 */ /* 0x0003e20000100800 */
[----:B------:R-:W-:-:S02]  /*11870*/  IADD3.X R204, R204, UR60, RZ, P3, !PT ;  /* 0x0000003ccccc7c10 */ /* 0x000fc40009ffe4ff */
[----:B------:R-:W-:Y:S01]  /*11880*/  IADD3.X R249, R249, UR60, RZ, P4, !PT ;  /* 0x0000003cf9f97c10 */ /* 0x000fe2000a7fe4ff */
[----:B-1----:R-:W3:Y:S04]  /*11890*/  LDL.LU R252, [R1+0x5a0] ;  /* 0x0005a00001fc7983 */ /* 0x002ee80000300800 */
[----:B------:R1:W-:Y:S04]  /*118a0*/  STL [R1+0xc], R6 ;  /* 0x00000c0601007387 */ /* 0x0003e80000100800 */
[----:B-1----:R-:W2:Y:S04]  /*118b0*/  LDL.LU R6, [R1+0x59c] ;  /* 0x00059c0001067983 */ /* 0x002ea80000300800 */
[----:B------:R-:W-:Y:S01]  /*118c0*/  STL [R1+0x48], R159 ;  /* 0x0000489f01007387 */ /* 0x000fe20000100800 */
[----:B------:R-:W-:Y:S01]  /*118d0*/  IADD3.X R22, R22, UR60, RZ, P5, !PT ;  /* 0x0000003c16167c10 */ /* 0x000fe2000affe4ff */
[----:B------:R-:W-:Y:S01]  /*118e0*/  UMOV UR46, UR22 ;  /* 0x00000016002e7c82 */ /* 0x000fe20008000000 */
[----:B------:R-:W-:Y:S01]  /*118f0*/  UMOV UR47, UR23 ;  /* 0x00000017002f7c82 */ /* 0x000fe20008000000 */
[----:B------:R-:W-:Y:S01]  /*11900*/  IADD3.X R12, R12, UR60, RZ, P6, !PT ;  /* 0x0000003c0c0c7c10 */ /* 0x000fe2000b7fe4ff */
[----:B------:R-:W-:Y:S01]  /*11910*/  HGMMA.64x64x16.F32.BF16 R24, gdesc[UR44].tnspA, R24 ;  /* 0x20e000002c1879f0 */ /* 0x000fe20008701818 */
[----:B------:R-:W-:Y:S01]  /*11920*/  UMOV UR50, UR26 ;  /* 0x0000001a00327c82 */ /* 0x000fe20008000000 */
[----:B------:R-:W-:-:S02]  /*11930*/  UMOV UR51, UR27 ;  /* 0x0000001b00337c82 */ /* 0x000fc40008000000 */
[----:B------:R-:W-:Y:S01]  /*11940*/  HGMMA.64x64x16.F32.BF16 R24, gdesc[UR48].tnspA, R24 ;  /* 0x20e00000301879f0 */ /* 0x000fe20008701818 */
[----:B----4-:R-:W-:Y:S02]  /*11950*/  IADD3.X R104, R104, UR60, RZ, P1, !PT ;  /* 0x0000003c68687c10 */ /* 0x010fe40008ffe4ff */
[----:B------:R-:W-:-:S03]  /*11960*/  IADD3 R17, P1, R17, UR5, RZ ;  /* 0x0000000511117c10 */ /* 0x000fc6000ff3e0ff */
[----:B------:R1:W-:Y:S04]  /*11970*/  STL [R1+0x40], R104 ;  /* 0x0000406801007387 */ /* 0x0003e80000100800 */
[----:B-1----:R-:W4:Y:S04]  /*11980*/  LDL.LU R104, [R1+0x598] ;  /* 0x0005980001687983 */ /* 0x002f280000300800 */
[----:B------:R1:W-:Y:S04]  /*11990*/  STL [R1+0x4], R17 ;  /* 0x0000041101007387 */ /* 0x0003e80000100800 */
[----:B-1----:R-:W2:Y:S04]  /*119a0*/  LDL.LU R17, [R1+0x594] ;  /* 0x0005940001117983 */ /* 0x002ea80000300800 */
[----:B------:R1:W-:Y:S04]  /*119b0*/  STL [R1+0x30], R209 ;  /* 0x000030d101007387 */ /* 0x0003e80000100800 */
[----:B-1----:R-:W2:Y:S04]  /*119c0*/  LDL.LU R209, [R1+0x590] ;  /* 0x0005900001d17983 */ /* 0x002ea80000300800 */
[----:B------:R1:W-:Y:S04]  /*119d0*/  STL [R1+0x28], R204 ;  /* 0x000028cc01007387 */ /* 0x0003e80000100800 */
[----:B-1----:R-:W2:Y:S04]  /*119e0*/  LDL.LU R204, [R1+0x58c] ;  /* 0x00058c0001cc7983 */ /* 0x002ea80000300800 */
[----:B------:R1:W-:Y:S04]  /*119f0*/  STL [R1+0x18], R249 ;  /* 0x000018f901007387 */ /* 0x0003e80000100800 */
[----:B-1----:R-:W2:Y:S04]  /*11a00*/  LDL.LU R249, [R1+0x588] ;  /* 0x0005880001f97983 */ /* 0x002ea80000300800 */
[----:B------:R1:W-:Y:S01]  /*11a10*/  STL [R1+0x10], R22 ;  /* 0x0000101601007387 */ /* 0x0003e20000100800 */
[----:B------:R-:W-:-:S03]  /*11a20*/  IADD3.X R0, R0, UR60, RZ, P1, !PT ;  /* 0x0000003c00007c10 */ /* 0x000fc60008ffe4ff */
[----:B-1----:R-:W2:Y:S04]  /*11a30*/  LDL.LU R22, [R1+0x584] ;  /* 0x0005840001167983 */ /* 0x002ea80000300800 */
[----:B------:R1:W-:Y:S04]  /*11a40*/  STL [R1+0x8], R12 ;  /* 0x0000080c01007387 */ /* 0x0003e80000100800 */
[----:B-1----:R-:W2:Y:S04]  /*11a50*/  LDL.LU R12, [R1+0x580] ;  /* 0x00058000010c7983 */ /* 0x002ea80000300800 */
[----:B------:R1:W-:Y:S04]  /*11a60*/  STL [R1], R0 ;  /* 0x0000000001007387 */ /* 0x0003e80000100800 */
[----:B-1----:R0:W5:Y:S01]  /*11a70*/  LDL.LU R0, [R1+0x57c] ;  /* 0x00057c0001007983 */ /* 0x0021620000300800 */
[----:B------:R-:W-:Y:S01]  /*11a80*/  UMOV UR54, UR30 ;  /* 0x0000001e00367c82 */ /* 0x000fe20008000000 */
[----:B------:R-:W-:-:S02]  /*11a90*/  UMOV UR55, UR31 ;  /* 0x0000001f00377c82 */ /* 0x000fc40008000000 */
[----:B------:R-:W-:Y:S01]  /*11aa0*/  HGMMA.64x64x16.F32.BF16 R24, gdesc[UR52].tnspA, R24 ;  /* 0x20e00000341879f0 */ /* 0x000fe20008701818 */
[----:B------:R-:W-:Y:S01]  /*11ab0*/  UMOV UR58, UR34 ;  /* 0x00000022003a7c82 */ /* 0x000fe20008000000 */
[----:B------:R-:W-:Y:S01]  /*11ac0*/  UMOV UR59, UR35 ;  /* 0x00000023003b7c82 */ /* 0x000fe20008000000 */
[----:B---3--:R-:W-:Y:S02]  /*11ad0*/  IADD3 R252, P2, R252, UR5, RZ ;  /* 0x00000005fcfc7c10 */ /* 0x008fe4000ff5e0ff */
[----:B------:R-:W-:Y:S02]  /*11ae0*/  IADD3 R241, P3, R241, UR5, RZ ;  /* 0x00000005f1f17c10 */ /* 0x000fe4000ff7e0ff */
[----:B------:R-:W-:Y:S02]  /*11af0*/  IADD3 R239, P4, R239, UR5, RZ ;  /* 0x00000005efef7c10 */ /* 0x000fe4000ff9e0ff */
[----:B------:R-:W-:Y:S02]  /*11b00*/  IADD3.X R240, R240, UR60, RZ, P3, !PT ;  /* 0x0000003cf0f07c10 */ /* 0x000fe40009ffe4ff */
[----:B------:R-:W-:-:S02]  /*11b10*/  IADD3 R233, P5, R233, UR5, RZ ;  /* 0x00000005e9e97c10 */ /* 0x000fc4000ffbe0ff */
[----:B------:R-:W-:Y:S02]  /*11b20*/  IADD3 R226, P6, R226, UR5, RZ ;  /* 0x00000005e2e27c10 */ /* 0x000fe4000ffde0ff */
[----:B------:R-:W-:Y:S02]  /*11b30*/  IADD3 R223, P1, R223, UR5, RZ ;  /* 0x00000005dfdf7c10 */ /* 0x000fe4000ff3e0ff */
[----:B------:R-:W-:Y:S02]  /*11b40*/  IADD3 R214, P3, R214, UR5, RZ ;  /* 0x00000005d6d67c10 */ /* 0x000fe4000ff7e0ff */
[----:B------:R-:W-:Y:S01]  /*11b50*/  IADD3.X R234, R234, UR60, RZ, P4, !PT ;  /* 0x0000003ceaea7c10 */ /* 0x000fe2000a7fe4ff */
[----:B------:R-:W-:Y:S01]  /*11b60*/  HGMMA.64x64x16.F32.BF16 R24, gdesc[UR56].tnspA, R24, gsb0 ;  /* 0x20e00000381879f0 */ /* 0x000fe20008001818 */
[----:B------:R-:W-:Y:S02]  /*11b70*/  IADD3.X R231, R231, UR60, RZ, P5, !PT ;  /* 0x0000003ce7e77c10 */ /* 0x000fe4000affe4ff */
[----:B------:R-:W-:-:S02]  /*11b80*/  IADD3.X R225, R225, UR60, RZ, P6, !PT ;  /* 0x0000003ce1e17c10 */ /* 0x000fc4000b7fe4ff */
[----:B------:R-:W-:Y:S02]  /*11b90*/  IADD3.X R219, R219, UR60, RZ, P1, !PT ;  /* 0x0000003cdbdb7c10 */ /* 0x000fe40008ffe4ff */
[----:B------:R-:W-:Y:S02]  /*11ba0*/  IADD3.X R210, R210, UR60, RZ, P3, !PT ;  /* 0x0000003cd2d27c10 */ /* 0x000fe40009ffe4ff */
[----:B------:R-:W-:Y:S02]  /*11bb0*/  IADD3 R203, P5, R203, UR5, RZ ;  /* 0x00000005cbcb7c10 */ /* 0x000fe4000ffbe0ff */
[----:B------:R-:W-:Y:S02]  /*11bc0*/  IADD3 R196, P6, R196, UR5, RZ ;  /* 0x00000005c4c47c10 */ /* 0x000fe4000ffde0ff */
[----:B------:R-:W-:Y:S02]  /*11bd0*/  IADD3 R109, P1, R109, UR5, RZ ;  /* 0x000000056d6d7c10 */ /* 0x000fe4000ff3e0ff */
[----:B------:R-:W-:-:S02]  /*11be0*/  IADD3 R107, P3, R107, UR5, RZ ;  /* 0x000000056b6b7c10 */ /* 0x000fc4000ff7e0ff */
[----:B------:R-:W-:Y:S02]  /*11bf0*/  IADD3.X R202, R202, UR60, RZ, P5, !PT ;  /* 0x0000003ccaca7c10 */ /* 0x000fe4000affe4ff */
[----:B------:R-:W-:Y:S02]  /*11c00*/  IADD3.X R193, R193, UR60, RZ, P6, !PT ;  /* 0x0000003cc1c17c10 */ /* 0x000fe4000b7fe4ff */
[----:B------:R-:W-:Y:S02]  /*11c10*/  IADD3.X R91, R91, UR60, RZ, P1, !PT ;  /* 0x0000003c5b5b7c10 */ /* 0x000fe40008ffe4ff */
[----:B------:R-:W-:Y:S02]  /*11c20*/  IADD3.X R23, R23, UR60, RZ, P3, !PT ;  /* 0x0000003c17177c10 */ /* 0x000fe40009ffe4ff */
[----:B------:R-:W-:Y:S02]  /*11c30*/  IADD3 R105, P5, R105, UR5, RZ ;  /* 0x0000000569697c10 */ /* 0x000fe4000ffbe0ff */
[----:B------:R-:W-:-:S02]  /*11c40*/  IADD3 R103, P1, R103, UR5, RZ ;  /* 0x0000000567677c10 */ /* 0x000fc4000ff3e0ff */
[----:B------:R-:W-:Y:S02]  /*11c50*/  IADD3 R101, P3, R101, UR5, RZ ;  /* 0x0000000565657c10 */ /* 0x000fe4000ff7e0ff */
        /* <DEDUP_REMOVED lines=11> */
[----:B------:R-:W-:Y:S02]  /*11d10*/  IADD3.X R20, R20, UR60, RZ, P5, !PT ;  /* 0x0000003c14147c10 */ /* 0x000fe4000affe4ff */
[----:B------:R-:W-:Y:S01]  /*11d20*/  IADD3.X R16, R16, UR60, RZ, P1, !PT ;  /* 0x0000003c10107c10 */ /* 0x000fe20008ffe4ff */
[----:B------:R-:W-:Y:S02]  /*11d30*/  WARPGROUP.DEPBAR.LE gsb0, 0x0 ;  /* 0x00008000000079c5 */ /* 0x000fe40000010000 */
[----:B----4-:R-:W-:-:S04]  /*11d40*/  IADD3 R104, P6, R104, UR5, RZ ;  /* 0x0000000568687c10 */ /* 0x010fc8000ffde0ff */
[----:B--2---:R-:W-:Y:S02]  /*11d50*/  IADD3.X R17, R17, UR60, RZ, P6, !PT ;  /* 0x0000003c11117c10 */ /* 0x004fe4000b7fe4ff */
[----:B------:R-:W-:Y:S02]  /*11d60*/  IADD3 R98, P6, R98, UR5, RZ ;  /* 0x0000000562627c10 */ /* 0x000fe4000ffde0ff */
[----:B------:R-:W-:Y:S02]  /*11d70*/  IADD3 R209, P4, R209, UR5, RZ ;  /* 0x00000005d1d17c10 */ /* 0x000fe4000ff9e0ff */
[----:B------:R-:W-:Y:S02]  /*11d80*/  IADD3.X R8, R8, UR60, RZ, P6, !PT ;  /* 0x0000003c08087c10 */ /* 0x000fe4000b7fe4ff */
[----:B------:R-:W-:Y:S02]  /*11d90*/  IADD3.X R204, R204, UR60, RZ, P4, !PT ;  /* 0x0000003ccccc7c10 */ /* 0x000fe4000a7fe4ff */
[----:B------:R-:W-:-:S02]  /*11da0*/  IADD3 R106, P4, R106, UR5, RZ ;  /* 0x000000056a6a7c10 */ /* 0x000fc4000ff9e0ff */
[----:B------:R-:W-:Y:S02]  /*11db0*/  IADD3.X R249, R249, UR60, RZ, P2, !PT ;  /* 0x0000003cf9f97c10 */ /* 0x000fe400097fe4ff */
[----:B------:R-:W-:-:S04]  /*11dc0*/  IADD3 R216, P2, R216, UR5, RZ ;  /* 0x00000005d8d87c10 */ /* 0x000fc8000ff5e0ff */
[----:B------:R-:W-:Y:S02]  /*11dd0*/  IADD3.X R215, R215, UR60, RZ, P2, !PT ;  /* 0x0000003cd7d77c10 */ /* 0x000fe400097fe4ff */
[----:B------:R-:W-:-:S04]  /*11de0*/  IADD3 R108, P2, R108, UR5, RZ ;  /* 0x000000056c6c7c10 */ /* 0x000fc8000ff5e0ff */
[----:B------:R-:W-:Y:S02]  /*11df0*/  IADD3.X R89, R89, UR60, RZ, P2, !PT ;  /* 0x0000003c59597c10 */ /* 0x000fe400097fe4ff */
[----:B------:R-:W-:Y:S02]  /*11e00*/  IADD3 R102, P2, R102, UR5, RZ ;  /* 0x0000000566667c10 */ /* 0x000fe4000ff5e0ff */
[----:B------:R-:W-:Y:S02]  /*11e10*/  IADD3.X R21, R21, UR60, RZ, P4, !PT ;  /* 0x0000003c15157c10 */ /* 0x000fe4000a7fe4ff */
[----:B------:R-:W-:Y:S02]  /*11e20*/  IADD3.X R13, R13, UR60, RZ, P2, !PT ;  /* 0x0000003c0d0d7c10 */ /* 0x000fe400097fe4ff */
[----:B------:R-:W-:Y:S02]  /*11e30*/  IADD3 R100, P4, R100, UR5, RZ ;  /* 0x0000000564647c10 */ /* 0x000fe4000ff9e0ff */
[----:B------:R-:W-:-:S02]  /*11e40*/  IADD3 R96, P2, R96, UR5, RZ ;  /* 0x0000000560607c10 */ /* 0x000fc4000ff5e0ff */
        /* <DEDUP_REMOVED lines=9> */
[----:B------:R-:W-:Y:S01]  /*11ee0*/  IADD3.X R12, R12, UR60, RZ, P3, !PT ;  /* 0x0000003c0c0c7c10 */ /* 0x000fe20009ffe4ff */
[----:B0-----:R-:W-:Y:S06]  /*11ef0*/  @P0 BRA `(.L_x_1) ;  /* 0xffffff5c007c0947 */ /* 0x001fec000383ffff */
[----:B------:R-:W-:Y:S02]  /*11f00*/  F2FP.BF16.F32.PACK_AB R55, R55, R54 ;  /* 0x000000363737723e */ /* 0x000fe400000010ff */
[----:B------:R-:W-:Y:S02]  /*11f10*/  F2FP.BF16.F32.PACK_AB R51, R51, R50 ;  /* 0x000000323333723e */ /* 0x000fe400000010ff */
[----:B------:R-:W-:Y:S02]  /*11f20*/  F2FP.BF16.F32.PACK_AB R47, R47, R46 ;  /* 0x0000002e2f2f723e */ /* 0x000fe400000010ff */
[----:B------:R-:W-:Y:S02]  /*11f30*/  F2FP.BF16.F32.PACK_AB R43, R43, R42 ;  /* 0x0000002a2b2b723e */ /* 0x000fe400000010ff */
[----:B------:R-:W-:Y:S02]  /*11f40*/  F2FP.BF16.F32.PACK_AB R39, R39, R38 ;  /* 0x000000262727723e */ /* 0x000fe400000010ff */
[----:B------:R-:W-:-:S02]  /*11f50*/  F2FP.BF16.F32.PACK_AB R35, R35, R34 ;  /* 0x000000222323723e */ /* 0x000fc400000010ff */
        /* <DEDUP_REMOVED lines=25> */
[----:B------:R-:W-:-:S07]  /*120f0*/  F2FP.BF16.F32.PACK_AB R4, R57, R56 ;  /* 0x000000383904723e */ /* 0x000fce00000010ff */
.L_x_0:
[----:B------:R-:W0:Y:S01]  /*12100*/  S2R R8, SR_TID.X ;  /* 0x0000000000087919 */ /* 0x000e220000002100 */
[----:B------:R-:W-:Y:S01]  /*12110*/  ULDC.64 UR8, c[0x0][0x228] ;  /* 0x00008a0000087ab9 */ /* 0x000fe20000000a00 */
[----:B------:R-:W2:Y:S01]  /*12120*/  LDL.LU R11, [R1+0x578] ;  /* 0x00057800010b7983 */ /* 0x000ea20000300800 */
[----:B-----5:R-:W-:Y:S01]  /*12130*/  VIADD R10, R0, 0x1 ;  /* 0x00000001000a7836 */ /* 0x020fe20000000000 */
[----:B------:R-:W1:Y:S01]  /*12140*/  S2R R12, SR_TID.X ;  /* 0x00000000000c7919 */ /* 0x000e620000002100 */
[C---:B0-----:R-:W-:Y:S02]  /*12150*/  IMAD.SHL.U32 R3, R8.reuse, 0x40, RZ ;  /* 0x0000004008037824 */ /* 0x041fe400078e00ff */
[----:B------:R-:W-:-:S03]  /*12160*/  IMAD.SHL.U32 R2, R8, 0x10, RZ ;  /* 0x0000001008027824 */ /* 0x000fc600078e00ff */
[----:B------:R-:W-:Y:S01]  /*12170*/  LOP3.LUT R9, R3, 0x400, RZ, 0xc0, !PT ;  /* 0x0000040003097812 */ /* 0x000fe200078ec0ff */
[----:B------:R-:W-:Y:S01]  /*12180*/  IMAD.SHL.U32 R3, R8, 0x8, RZ ;  /* 0x0000000808037824 */ /* 0x000fe200078e00ff */
[----:B------:R-:W-:Y:S01]  /*12190*/  LOP3.LUT R2, R2, 0xf0, RZ, 0xc0, !PT ;  /* 0x000000f002027812 */ /* 0x000fe200078ec0ff */
[----:B------:R-:W-:Y:S01]  /*121a0*/  VIADD R8, R0, 0x2 ;  /* 0x0000000200087836 */ /* 0x000fe20000000000 */
[----:B-1----:R-:W-:Y:S02]  /*121b0*/  LOP3.LUT R12, R12, 0x7f, RZ, 0xc0, !PT ;  /* 0x0000007f0c0c7812 */ /* 0x002fe400078ec0ff */
[----:B------:R-:W-:Y:S01]  /*121c0*/  IADD3 R2, R9, UR4, R2 ;  /* 0x0000000409027c10 */ /* 0x000fe2000fffe002 */
[----:B------:R-:W-:Y:S01]  /*121d0*/  VIADD R9, R0, 0x3 ;  /* 0x0000000300097836 */ /* 0x000fe20000000000 */
[----:B------:R-:W-:Y:S02]  /*121e0*/  LOP3.LUT R3, R3, 0x300, RZ, 0xc0, !PT ;  /* 0x0000030003037812 */ /* 0x000fe400078ec0ff */
[----:B------:R-:W-:Y:S01]  /*121f0*/  LEA R56, R12, UR4, 0x4 ;  /* 0x000000040c387c11 */ /* 0x000fe2000f8e20ff */
[----:B------:R-:W-:Y:S02]  /*12200*/  BAR.SYNC.DEFER_BLOCKING 0x0 ;  /* 0x0000000000007b1d */ /* 0x000fe40000010000 */
[----:B------:R-:W-:-:S04]  /*12210*/  IMAD.IADD R57, R3, 0x1, R2 ;  /* 0x0000000103397824 */ /* 0x000fc800078e0202 */
[----:B------:R-:W-:Y:S01]  /*12220*/  ULDC UR4, c[0x0][0x244] ;  /* 0x0000910000047ab9 */ /* 0x000fe20000000800 */
[----:B------:R-:W-:Y:S01]  /*12230*/  STSM.16.M88.4 [R57], R4 ;  /* 0x0000000439007844 */ /* 0x000fe20000000200 */
[----:B------:R-:W-:Y:S06]  /*12240*/  BAR.SYNC.DEFER_BLOCKING 0x0 ;  /* 0x0000000000007b1d */ /* 0x000fec0000010000 */
[----:B------:R-:W0:Y:S02]  /*12250*/  LDS.128 R60, [R56] ;  /* 0x00000000383c7984 */ /* 0x000e240000000c00 */
[----:B------:R-:W-:Y:S06]  /*12260*/  BAR.SYNC.DEFER_BLOCKING 0x0 ;  /* 0x0000000000007b1d */ /* 0x000fec0000010000 */
[----:B------:R-:W-:Y:S02]  /*12270*/  STSM.16.M88.4 [R57], R28 ;  /* 0x0000001c39007844 */ /* 0x000fe40000000200 */
[----:B------:R-:W-:Y:S06]  /*12280*/  BAR.SYNC.DEFER_BLOCKING 0x0 ;  /* 0x0000000000007b1d */ /* 0x000fec0000010000 */
[----:B------:R-:W1:Y:S02]  /*12290*/  LDS.128 R24, [R56] ;  /* 0x0000000038187984 */ /* 0x000e640000000c00 */
[----:B------:R-:W-:Y:S06]  /*122a0*/  BAR.SYNC.DEFER_BLOCKING 0x0 ;  /* 0x0000000000007b1d */ /* 0x000fec0000010000 */
[----:B------:R3:W-:Y:S02]  /*122b0*/  STSM.16.M88.4 [R57], R32 ;  /* 0x0000002039007844 */ /* 0x0007e40000000200 */
[----:B------:R-:W-:Y:S01]  /*122c0*/  BAR.SYNC.DEFER_BLOCKING 0x0 ;  /* 0x0000000000007b1d */ /* 0x000fe20000010000 */
[----:B---3--:R-:W-:-:S02]  /*122d0*/  VIADD R32, R0, 0x5 ;  /* 0x0000000500207836 */ /* 0x008fc40000000000 */
[----:B------:R-:W-:-:S03]  /*122e0*/  VIADD R35, R0, 0x6 ;  /* 0x0000000600237836 */ /* 0x000fc60000000000 */
[----:B------:R-:W3:Y:S02]  /*122f0*/  LDS.128 R20, [R56] ;  /* 0x0000000038147984 */ /* 0x000ee40000000c00 */
[----:B------:R-:W-:Y:S06]  /*12300*/  BAR.SYNC.DEFER_BLOCKING 0x0 ;  /* 0x0000000000007b1d */ /* 0x000fec0000010000 */
[----:B------:R0:W-:Y:S02]  /*12310*/  STSM.16.M88.4 [R57], R36 ;  /* 0x0000002439007844 */ /* 0x0001e40000000200 */
[----:B------:R-:W-:Y:S01]  /*12320*/  BAR.SYNC.DEFER_BLOCKING 0x0 ;  /* 0x0000000000007b1d */ /* 0x000fe20000010000 */
[----:B0-----:R-:W-:-:S02]  /*12330*/  PRMT R36, R60, 0x7632, R36 ;  /* 0x000076323c247816 */ /* 0x001fc40000000024 */
[----:B------:R-:W-:Y:S02]  /*12340*/  PRMT R37, R61, 0x7632, R37 ;  /* 0x000076323d257816 */ /* 0x000fe40000000025 */
[----:B------:R-:W-:Y:S01]  /*12350*/  PRMT R38, R62, 0x7632, R38 ;  /* 0x000076323e267816 */ /* 0x000fe20000000026 */
[----:B------:R-:W0:Y:S02]  /*12360*/  LDS.128 R16, [R56] ;  /* 0x0000000038107984 */ /* 0x000e240000000c00 */
[----:B------:R-:W-:Y:S06]  /*12370*/  BAR.SYNC.DEFER_BLOCKING 0x0 ;  /* 0x0000000000007b1d */ /* 0x000fec0000010000 */
[----:B------:R-:W-:Y:S02]  /*12380*/  STSM.16.M88.4 [R57], R40 ;  /* 0x0000002839007844 */ /* 0x000fe40000000200 */
[----:B------:R-:W-:Y:S01]  /*12390*/  BAR.SYNC.DEFER_BLOCKING 0x0 ;  /* 0x0000000000007b1d */ /* 0x000fe20000010000 */
[C---:B--2---:R-:W-:Y:S01]  /*123a0*/  ISETP.GE.AND P0, PT, R11.reuse, UR8, PT ;  /* 0x000000080b007c0c */ /* 0x044fe2000bf06270 */
[----:B------:R-:W-:-:S04]  /*123b0*/  IMAD R3, R11, UR4, RZ ;  /* 0x000000040b037c24 */ /* 0x000fc8000f8e02ff */
[----:B------:R-:W-:Y:S01]  /*123c0*/  ULDC UR8, c[0x0][0x248] ;  /* 0x0000920000087ab9 */ /* 0x000fe20000000800 */
[----:B------:R-:W-:Y:S01]  /*123d0*/  ULDC.64 UR4, c[0x0][0x220] ;  /* 0x0000880000047ab9 */ /* 0x000fe20000000a00 */
[----:B------:R-:W-:Y:S01]  /*123e0*/  ISETP.LT.AND P1, PT, R8, UR9, !P0 ;  /* 0x0000000908007c0c */ /* 0x000fe2000c721270 */
[----:B------:R-:W-:Y:S01]  /*123f0*/  VIADD R8, R0, 0x4 ;  /* 0x0000000400087836 */ /* 0x000fe20000000000 */
[----:B------:R-:W-:Y:S01]  /*12400*/  ISETP.LT.AND P2, PT, R10, UR9, !P0 ;  /* 0x000000090a007c0c */ /* 0x000fe2000c741270 */
[----:B------:R-:W-:Y:S01]  /*12410*/  IMAD R4, R0, UR8, RZ ;  /* 0x0000000800047c24 */ /* 0x000fe2000f8e02ff */
[----:B------:R-:W-:Y:S02]  /*12420*/  ISETP.LT.AND P5, PT, R9, UR9, !P0 ;  /* 0x0000000909007c0c */ /* 0x000fe4000c7a1270 */
[----:B------:R-:W-:Y:S01]  /*12430*/  ISETP.LT.AND P4, PT, R8, UR9, !P0 ;  /* 0x0000000908007c0c */ /* 0x000fe2000c781270 */
[----:B------:R-:W-:Y:S01]  /*12440*/  VIADD R31, R4, UR8 ;  /* 0x00000008041f7c36 */ /* 0x000fe20008000000 */
[----:B------:R-:W-:-:S03]  /*12450*/  LEA R2, P3, R3, UR4, 0x1 ;  /* 0x0000000403027c11 */ /* 0x000fc6000f8608ff */
[----:B------:R-:W-:Y:S01]  /*12460*/  VIADD R33, R31, UR8 ;  /* 0x000000081f217c36 */ /* 0x000fe20008000000 */
[----:B------:R-:W-:Y:S02]  /*12470*/  LEA.HI.X.SX32 R3, R3, UR5, 0x1, P3 ;  /* 0x0000000503037c11 */ /* 0x000fe400098f0eff */
[CC--:B------:R-:W-:Y:S01]  /*12480*/  LEA R28, P6, R4.reuse, R2.reuse, 0x1 ;  /* 0x00000002041c7211 */ /* 0x0c0fe200078c08ff */
[----:B------:R-:W-:Y:S01]  /*12490*/  VIADD R34, R33, UR8 ;  /* 0x0000000821227c36 */ /* 0x000fe20008000000 */
[----:B------:R-:W2:Y:S01]  /*124a0*/  LDS.128 R12, [R56] ;  /* 0x00000000380c7984 */ /* 0x000ea20000000c00 */
[----:B------:R-:W-:Y:S01]  /*124b0*/  BAR.SYNC.DEFER_BLOCKING 0x0 ;  /* 0x0000000000007b1d */ /* 0x000fe20000010000 */
[----:B------:R-:W-:Y:S02]  /*124c0*/  LEA.HI.X.SX32 R29, R4, R3, 0x1, P6 ;  /* 0x00000003041d7211 */ /* 0x000fe400030f0eff */
[----:B------:R-:W-:Y:S02]  /*124d0*/  ISETP.LT.AND P3, PT, R0, UR9, !P0 ;  /* 0x0000000900007c0c */ /* 0x000fe4000c761270 */
[----:B------:R-:W-:-:S04]  /*124e0*/  LEA R30, P6, R31, R2, 0x1 ;  /* 0x000000021f1e7211 */ /* 0x000fc800078c08ff */
[----:B------:R-:W-:Y:S01]  /*124f0*/  LEA.HI.X.SX32 R31, R31, R3, 0x1, P6 ;  /* 0x000000031f1f7211 */ /* 0x000fe200030f0eff */
[----:B------:R-:W-:Y:S01]  /*12500*/  STSM.16.M88.4 [R57], R44 ;  /* 0x0000002c39007844 */ /* 0x000fe20000000200 */
[----:B------:R-:W-:Y:S06]  /*12510*/  BAR.SYNC.DEFER_BLOCKING 0x0 ;  /* 0x0000000000007b1d */ /* 0x000fec0000010000 */
[----:B------:R-:W4:Y:S02]  /*12520*/  LDS.128 R8, [R56] ;  /* 0x0000000038087984 */ /* 0x000f240000000c00 */
[----:B------:R-:W-:Y:S06]  /*12530*/  BAR.SYNC.DEFER_BLOCKING 0x0 ;  /* 0x0000000000007b1d */ /* 0x000fec0000010000 */
[----:B------:R-:W-:Y:S02]  /*12540*/  STSM.16.M88.4 [R57], R48 ;  /* 0x0000003039007844 */ /* 0x000fe40000000200 */
[----:B------:R-:W-:Y:S06]  /*12550*/  BAR.SYNC.DEFER_BLOCKING 0x0 ;  /* 0x0000000000007b1d */ /* 0x000fec0000010000 */
[----:B------:R-:W4:Y:S02]  /*12560*/  LDS.128 R4, [R56] ;  /* 0x0000000038047984 */ /* 0x000f240000000c00 */
[----:B------:R-:W-:Y:S06]  /*12570*/  BAR.SYNC.DEFER_BLOCKING 0x0 ;  /* 0x0000000000007b1d */ /* 0x000fec0000010000 */
[----:B------:R-:W-:Y:S02]  /*12580*/  STSM.16.M88.4 [R57], R52 ;  /* 0x0000003439007844 */ /* 0x000fe40000000200 */
[----:B------:R-:W-:Y:S06]  /*12590*/  BAR.SYNC.DEFER_BLOCKING 0x0 ;  /* 0x0000000000007b1d */ /* 0x000fec0000010000 */
[----:B------:R1:W-:Y:S01]  /*125a0*/  @P3 STG.E.U16 desc[UR6][R28.64], R60 ;  /* 0x0000003c1c003986 */ /* 0x0003e2000c101506 */
[----:B------:R-:W-:-:S02]  /*125b0*/  ISETP.LT.AND P3, PT, R32, UR9, !P0 ;  /* 0x0000000920007c0c */ /* 0x000fc4000c761270 */
[-C--:B------:R-:W-:Y:S01]  /*125c0*/  LEA R32, P6, R33, R2.reuse, 0x1 ;  /* 0x0000000221207211 */ /* 0x080fe200078c08ff */
[----:B------:R3:W-:Y:S01]  /*125d0*/  @P2 STG.E.U16 desc[UR6][R30.64], R36 ;  /* 0x000000241e002986 */ /* 0x0007e2000c101506 */
[----:B------:R-:W-:Y:S01]  /*125e0*/  ISETP.LT.AND P2, PT, R35, UR9, !P0 ;  /* 0x0000000923007c0c */ /* 0x000fe2000c741270 */
[----:B------:R-:W-:Y:S01]  /*125f0*/  VIADD R35, R34, UR8 ;  /* 0x0000000822237c36 */ /* 0x000fe20008000000 */
[-C--:B------:R-:W-:Y:S01]  /*12600*/  LEA.HI.X.SX32 R33, R33, R3.reuse, 0x1, P6 ;  /* 0x0000000321217211 */ /* 0x080fe200030f0eff */
[----:B------:R-:W4:Y:S01]  /*12610*/  LDS.128 R56, [R56] ;  /* 0x0000000038387984 */ /* 0x000f220000000c00 */
[----:B-1----:R-:W-:Y:S01]  /*12620*/  VIADD R29, R0, 0x7 ;  /* 0x00000007001d7836 */ /* 0x002fe20000000000 */
[-C--:B------:R-:W-:Y:S02]  /*12630*/  LEA R28, P6, R34, R2.reuse, 0x1 ;  /* 0x00000002221c7211 */ /* 0x080fe400078c08ff */
[----:B------:R1:W-:Y:S01]  /*12640*/  @P1 STG.E.U16 desc[UR6][R32.64], R61 ;  /* 0x0000003d20001986 */ /* 0x0003e2000c101506 */
[----:B---3--:R-:W-:Y:S01]  /*12650*/  VIADD R30, R0, 0x8 ;  /* 0x00000008001e7836 */ /* 0x008fe20000000000 */
[----:B------:R-:W-:Y:S01]  /*12660*/  ISETP.LT.AND P1, PT, R29, UR9, !P0 ;  /* 0x000000091d007c0c */ /* 0x000fe2000c721270 */
[C---:B------:R-:W-:Y:S01]  /*12670*/  VIADD R31, R35.reuse, UR8 ;  /* 0x00000008231f7c36 */ /* 0x040fe20008000000 */
[----:B------:R-:W-:Y:S01]  /*12680*/  LEA.HI.X.SX32 R29, R34, R3, 0x1, P6 ;  /* 0x00000003221d7211 */ /* 0x000fe200030f0eff */
[----:B------:R-:W-:Y:S01]  /*12690*/  VIADD R36, R0, 0xa ;  /* 0x0000000a00247836 */ /* 0x000fe20000000000 */
[----:B------:R-:W-:-:S03]  /*126a0*/  LEA R34, P6, R35, R2, 0x1 ;  /* 0x0000000223227211 */ /* 0x000fc600078c08ff */
[----:B------:R3:W-:Y:S01]  /*126b0*/  @P5 STG.E.U16 desc[UR6][R28.64], R37 ;  /* 0x000000251c005986 */ /* 0x0007e2000c101506 */
[-C--:B------:R-:W-:Y:S01]  /*126c0*/  LEA.HI.X.SX32 R35, R35, R3.reuse, 0x1, P6 ;  /* 0x0000000323237211 */ /* 0x080fe200030f0eff */
[----:B-1----:R-:W-:Y:S01]  /*126d0*/  VIADD R32, R0, 0x9 ;  /* 0x0000000900207836 */ /* 0x002fe20000000000 */
[----:B------:R-:W-:Y:S01]  /*126e0*/  ISETP.LT.AND P5, PT, R30, UR9, !P0 ;  /* 0x000000091e007c0c */ /* 0x000fe2000c7a1270 */
[C---:B------:R-:W-:Y:S01]  /*126f0*/  VIADD R33, R31.reuse, UR8 ;  /* 0x000000081f217c36 */ /* 0x040fe20008000000 */
[CC--:B------:R-:W-:Y:S01]  /*12700*/  LEA R30, P6, R31.reuse, R2.reuse, 0x1 ;  /* 0x000000021f1e7211 */ /* 0x0c0fe200078c08ff */
[----:B------:R1:W-:Y:S01]  /*12710*/  @P4 STG.E.U16 desc[UR6][R34.64], R62 ;  /* 0x0000003e22004986 */ /* 0x0003e2000c101506 */
[----:B------:R-:W-:Y:S02]  /*12720*/  ISETP.LT.AND P4, PT, R32, UR9, !P0 ;  /* 0x0000000920007c0c */ /* 0x000fe4000c781270 */
[-C--:B------:R-:W-:Y:S02]  /*12730*/  LEA.HI.X.SX32 R31, R31, R3.reuse, 0x1, P6 ;  /* 0x000000031f1f7211 */ /* 0x080fe400030f0eff */
[C---:B------:R-:W-:Y:S01]  /*12740*/  LEA R32, P6, R33.reuse, R2, 0x1 ;  /* 0x0000000221207211 */ /* 0x040fe200078c08ff */
[----:B---3--:R-:W-:Y:S01]  /*12750*/  VIADD R29, R33, UR8 ;  /* 0x00000008211d7c36 */ /* 0x008fe20008000000 */
[----:B------:R-:W-:Y:S01]  /*12760*/  PRMT R37, R63, 0x7632, R37 ;  /* 0x000076323f257816 */ /* 0x000fe20000000025 */
[----:B------:R3:W-:Y:S01]  /*12770*/  @P3 STG.E.U16 desc[UR6][R30.64], R38 ;  /* 0x000000261e003986 */ /* 0x0007e2000c101506 */
[----:B------:R-:W-:-:S02]  /*12780*/  LEA.HI.X.SX32 R33, R33, R3, 0x1, P6 ;  /* 0x0000000321217211 */ /* 0x000fc400030f0eff */
[CC--:B------:R-:W-:Y:S01]  /*12790*/  LEA R28, P6, R29.reuse, R2.reuse, 0x1 ;  /* 0x000000021d1c7211 */ /* 0x0c0fe200078c08ff */
[----:B-1----:R-:W-:Y:S01]  /*127a0*/  VIADD R34, R0, 0xb ;  /* 0x0000000b00227836 */ /* 0x002fe20000000000 */
[----:B------:R-:W-:Y:S01]  /*127b0*/  ISETP.LT.AND P3, PT, R36, UR9, !P0 ;  /* 0x0000000924007c0c */ /* 0x000fe2000c761270 */
[C---:B------:R-:W-:Y:S01]  /*127c0*/  VIADD R35, R29.reuse, UR8 ;  /* 0x000000081d237c36 */ /* 0x040fe20008000000 */
[----:B------:R1:W-:Y:S01]  /*127d0*/  @P2 STG.E.U16 desc[UR6][R32.64], R63 ;  /* 0x0000003f20002986 */ /* 0x0003e2000c101506 */
[-C--:B------:R-:W-:Y:S01]  /*127e0*/  LEA.HI.X.SX32 R29, R29, R3.reuse, 0x1, P6 ;  /* 0x000000031d1d7211 */ /* 0x080fe200030f0eff */
[----:B------:R-:W-:Y:S01]  /*127f0*/  VIADD R36, R0, 0xe ;  /* 0x0000000e00247836 */ /* 0x000fe20000000000 */
[----:B------:R-:W-:Y:S02]  /*12800*/  ISETP.LT.AND P2, PT, R34, UR9, !P0 ;  /* 0x0000000922007c0c */ /* 0x000fe4000c741270 */
[C---:B------:R-:W-:Y:S01]  /*12810*/  LEA R34, P6, R35.reuse, R2, 0x1 ;  /* 0x0000000223227211 */ /* 0x040fe200078c08ff */
[----:B---3--:R-:W-:Y:S01]  /*12820*/  VIADD R30, R0, 0xc ;  /* 0x0000000c001e7836 */ /* 0x008fe20000000000 */
[----:B------:R3:W-:Y:S01]  /*12830*/  @P1 STG.E.U16 desc[UR6][R28.64], R37 ;  /* 0x000000251c001986 */ /* 0x0007e2000c101506 */
[C---:B------:R-:W-:Y:S01]  /*12840*/  VIADD R31, R35.reuse, UR8 ;  /* 0x00000008231f7c36 */ /* 0x040fe20008000000 */
[----:B------:R-:W-:-:S02]  /*12850*/  LEA.HI.X.SX32 R35, R35, R3, 0x1, P6 ;  /* 0x0000000323237211 */ /* 0x000fc400030f0eff */
[----:B------:R-:W-:Y:S01]  /*12860*/  ISETP.LT.AND P1, PT, R30, UR9, !P0 ;  /* 0x000000091e007c0c */ /* 0x000fe2000c721270 */
[----:B-1----:R-:W-:Y:S01]  /*12870*/  VIADD R32, R0, 0xd ;  /* 0x0000000d00207836 */ /* 0x002fe20000000000 */
[CC--:B------:R-:W-:Y:S01]  /*12880*/  LEA R30, P6, R31.reuse, R2.reuse, 0x1 ;  /* 0x000000021f1e7211 */ /* 0x0c0fe200078c08ff */
[C---:B------:R-:W-:Y:S01]  /*12890*/  VIADD R33, R31.reuse, UR8 ;  /* 0x000000081f217c36 */ /* 0x040fe20008000000 */
[----:B------:R1:W-:Y:S02]  /*128a0*/  @P5 STG.E.U16 desc[UR6][R34.64], R24 ;  /* 0x0000001822005986 */ /* 0x0003e4000c101506 */
[----:B------:R-:W-:Y:S02]  /*128b0*/  LEA.HI.X.SX32 R31, R31, R3, 0x1, P6 ;  /* 0x000000031f1f7211 */ /* 0x000fe400030f0eff */
[----:B------:R-:W-:Y:S01]  /*128c0*/  ISETP.LT.AND P5, PT, R32, UR9, !P0 ;  /* 0x0000000920007c0c */ /* 0x000fe2000c7a1270 */
[C---:B---3--:R-:W-:Y:S01]  /*128d0*/  VIADD R29, R33.reuse, UR8 ;  /* 0x00000008211d7c36 */ /* 0x048fe20008000000 */
[----:B------:R-:W-:-:S04]  /*128e0*/  LEA R32, P6, R33, R2, 0x1 ;  /* 0x0000000221207211 */ /* 0x000fc800078c08ff */
[-C--:B------:R-:W-:Y:S02]  /*128f0*/  LEA.HI.X.SX32 R33, R33, R3.reuse, 0x1, P6 ;  /* 0x0000000321217211 */ /* 0x080fe400030f0eff */
[----:B-1----:R-:W-:Y:S01]  /*12900*/  PRMT R35, R24, 0x7632, R35 ;  /* 0x0000763218237816 */ /* 0x002fe20000000023 */
[----:B------:R-:W-:Y:S01]  /*12910*/  VIADD R34, R0, 0xf ;  /* 0x0000000f00227836 */ /* 0x000fe20000000000 */
[C---:B------:R-:W-:Y:S01]  /*12920*/  LEA R28, P6, R29.reuse, R2, 0x1 ;  /* 0x000000021d1c7211 */ /* 0x040fe200078c08ff */
[C---:B------:R-:W-:Y:S02]  /*12930*/  VIADD R24, R29.reuse, UR8 ;  /* 0x000000081d187c36 */ /* 0x040fe40008000000 */
[----:B------:R1:W-:Y:S01]  /*12940*/  @P4 STG.E.U16 desc[UR6][R30.64], R35 ;  /* 0x000000231e004986 */ /* 0x0003e2000c101506 */
[----:B------:R-:W-:Y:S02]  /*12950*/  LEA.HI.X.SX32 R29, R29, R3, 0x1, P6 ;  /* 0x000000031d1d7211 */ /* 0x000fe400030f0eff */
[----:B------:R-:W-:Y:S01]  /*12960*/  ISETP.LT.AND P4, PT, R36, UR9, !P0 ;  /* 0x0000000924007c0c */ /* 0x000fe2000c781270 */
[----:B------:R3:W-:Y:S01]  /*12970*/  @P3 STG.E.U16 desc[UR6][R32.64], R25 ;  /* 0x0000001920003986 */ /* 0x0007e2000c101506 */
[----:B------:R-:W-:-:S02]  /*12980*/  ISETP.LT.AND P3, PT, R34, UR9, !P0 ;  /* 0x0000000922007c0c */ /* 0x000fc4000c761270 */
[----:B------:R-:W-:Y:S01]  /*12990*/  LEA R34, P6, R24, R2, 0x1 ;  /* 0x0000000218227211 */ /* 0x000fe200078c08ff */
[----:B-1----:R-:W-:-:S03]  /*129a0*/  VIADD R30, R0, 0x10 ;  /* 0x00000010001e7836 */ /* 0x002fc60000000000 */
[C---:B------:R-:W-:Y:S01]  /*129b0*/  LEA.HI.X.SX32 R35, R24.reuse, R3, 0x1, P6 ;  /* 0x0000000318237211 */ /* 0x040fe200030f0eff */
[----:B------:R-:W-:Y:S01]  /*129c0*/  VIADD R31, R24, UR8 ;  /* 0x00000008181f7c36 */ /* 0x000fe20008000000 */
[----:B---3--:R-:W-:Y:S01]  /*129d0*/  PRMT R33, R25, 0x7632, R33 ;  /* 0x0000763219217816 */ /* 0x008fe20000000021 */
[----:B------:R-:W-:Y:S02]  /*129e0*/  VIADD R24, R0, 0x11 ;  /* 0x0000001100187836 */ /* 0x000fe40000000000 */
[C---:B------:R-:W-:Y:S02]  /*129f0*/  VIADD R25, R31.reuse, UR8 ;  /* 0x000000081f197c36 */ /* 0x040fe40008000000 */
[----:B------:R1:W-:Y:S01]  /*12a00*/  @P2 STG.E.U16 desc[UR6][R28.64], R33 ;  /* 0x000000211c002986 */ /* 0x0003e2000c101506 */
[----:B------:R-:W-:Y:S01]  /*12a10*/  ISETP.LT.AND P2, PT, R30, UR9, !P0 ;  /* 0x000000091e007c0c */ /* 0x000fe2000c741270 */
[----:B------:R-:W-:Y:S01]  /*12a20*/  VIADD R32, R0, 0x12 ;  /* 0x0000001200207836 */ /* 0x000fe20000000000 */
[----:B------:R-:W-:Y:S01]  /*12a30*/  LEA R30, P6, R31, R2, 0x1 ;  /* 0x000000021f1e7211 */ /* 0x000fe200078c08ff */
[----:B------:R3:W-:Y:S01]  /*12a40*/  @P1 STG.E.U16 desc[UR6][R34.64], R26 ;  /* 0x0000001a22001986 */ /* 0x0007e2000c101506 */
[----:B------:R-:W-:-:S02]  /*12a50*/  ISETP.LT.AND P1, PT, R24, UR9, !P0 ;  /* 0x0000000918007c0c */ /* 0x000fc4000c721270 */
[----:B------:R-:W-:Y:S02]  /*12a60*/  LEA.HI.X.SX32 R31, R31, R3, 0x1, P6 ;  /* 0x000000031f1f7211 */ /* 0x000fe400030f0eff */
[C---:B------:R-:W-:Y:S01]  /*12a70*/  LEA R24, P6, R25.reuse, R2, 0x1 ;  /* 0x0000000219187211 */ /* 0x040fe200078c08ff */
[----:B-1----:R-:W-:-:S03]  /*12a80*/  VIADD R29, R25, UR8 ;  /* 0x00000008191d7c36 */ /* 0x002fc60008000000 */
[-C--:B------:R-:W-:Y:S02]  /*12a90*/  LEA.HI.X.SX32 R25, R25, R3.reuse, 0x1, P6 ;  /* 0x0000000319197211 */ /* 0x080fe400030f0eff */
[----:B---3--:R-:W-:Y:S01]  /*12aa0*/  PRMT R35, R26, 0x7632, R35 ;  /* 0x000076321a237816 */ /* 0x008fe20000000023 */
[C---:B------:R-:W-:Y:S01]  /*12ab0*/  VIADD R26, R29.reuse, UR8 ;  /* 0x000000081d1a7c36 */ /* 0x040fe20008000000 */
[-C--:B------:R-:W-:Y:S02]  /*12ac0*/  LEA R28, P6, R29, R2.reuse, 0x1 ;  /* 0x000000021d1c7211 */ /* 0x080fe400078c08ff */
[----:B------:R-:W-:Y:S01]  /*12ad0*/  PRMT R34, R27, 0x7632, R34 ;  /* 0x000076321b227816 */ /* 0x000fe20000000022 */
[----:B------:R1:W-:Y:S01]  /*12ae0*/  @P5 STG.E.U16 desc[UR6][R30.64], R35 ;  /* 0x000000231e005986 */ /* 0x0003e2000c101506 */
[----:B------:R-:W-:Y:S01]  /*12af0*/  ISETP.LT.AND P5, PT, R32, UR9, !P0 ;  /* 0x0000000920007c0c */ /* 0x000fe2000c7a1270 */
[----:B------:R-:W-:Y:S01]  /*12b00*/  VIADD R32, R0, 0x13 ;  /* 0x0000001300207836 */ /* 0x000fe20000000000 */
[----:B------:R-:W-:Y:S01]  /*12b10*/  LEA.HI.X.SX32 R29, R29, R3, 0x1, P6 ;  /* 0x000000031d1d7211 */ /* 0x000fe200030f0eff */
[----:B------:R3:W-:Y:S03]  /*12b20*/  @P4 STG.E.U16 desc[UR6][R24.64], R27 ;  /* 0x0000001b18004986 */ /* 0x0007e6000c101506 */
[----:B------:R-:W-:Y:S01]  /*12b30*/  ISETP.LT.AND P4, PT, R32, UR9, !P0 ;  /* 0x0000000920007c0c */ /* 0x000fe2000c781270 */
[----:B------:R0:W-:Y:S01]  /*12b40*/  @P3 STG.E.U16 desc[UR6][R28.64], R34 ;  /* 0x000000221c003986 */ /* 0x0001e2000c101506 */
[----:B------:R-:W-:Y:S01]  /*12b50*/  LEA R32, P6, R26, R2, 0x1 ;  /* 0x000000021a207211 */ /* 0x000fe200078c08ff */
[----:B-1----:R-:W-:-:S03]  /*12b60*/  VIADD R30, R0, 0x14 ;  /* 0x00000014001e7836 */ /* 0x002fc60000000000 */
[CC--:B------:R-:W-:Y:S01]  /*12b70*/  LEA.HI.X.SX32 R33, R26.reuse, R3.reuse, 0x1, P6 ;  /* 0x000000031a217211 */ /* 0x0c0fe200030f0eff */
[----:B------:R-:W-:Y:S02]  /*12b80*/  VIADD R31, R26, UR8 ;  /* 0x000000081a1f7c36 */ /* 0x000fe40008000000 */
[----:B---3--:R-:W-:Y:S01]  /*12b90*/  VIADD R24, R0, 0x15 ;  /* 0x0000001500187836 */ /* 0x008fe20000000000 */
[----:B------:R-:W-:Y:S01]  /*12ba0*/  ISETP.LT.AND P3, PT, R30, UR9, !P0 ;  /* 0x000000091e007c0c */ /* 0x000fe2000c761270 */
[C---:B------:R-:W-:Y:S01]  /*12bb0*/  VIADD R25, R31.reuse, UR8 ;  /* 0x000000081f197c36 */ /* 0x040fe20008000000 */
[CC--:B------:R-:W-:Y:S01]  /*12bc0*/  LEA R30, P6, R31.reuse, R2.reuse, 0x1 ;  /* 0x000000021f1e7211 */ /* 0x0c0fe200078c08ff */
[----:B------:R1:W-:Y:S01]  /*12bd0*/  @P2 STG.E.U16 desc[UR6][R32.64], R20 ;  /* 0x0000001420002986 */ /* 0x0003e2000c101506 */
[----:B0-----:R-:W-:Y:S01]  /*12be0*/  PRMT R29, R20, 0x7632, R29 ;  /* 0x00007632141d7816 */ /* 0x001fe2000000001d */
[----:B------:R-:W-:Y:S01]  /*12bf0*/  VIADD R26, R0, 0x16 ;  /* 0x00000016001a7836 */ /* 0x000fe20000000000 */
[----:B------:R-:W-:Y:S01]  /*12c00*/  LEA.HI.X.SX32 R31, R31, R3, 0x1, P6 ;  /* 0x000000031f1f7211 */ /* 0x000fe200030f0eff */
[C---:B------:R-:W-:Y:S01]  /*12c10*/  VIADD R27, R25.reuse, UR8 ;  /* 0x00000008191b7c36 */ /* 0x040fe20008000000 */
[----:B------:R-:W-:Y:S01]  /*12c20*/  ISETP.LT.AND P2, PT, R24, UR9, !P0 ;  /* 0x0000000918007c0c */ /* 0x000fe2000c741270 */
[----:B------:R-:W-:Y:S01]  /*12c30*/  VIADD R28, R0, 0x17 ;  /* 0x00000017001c7836 */ /* 0x000fe20000000000 */
[----:B------:R-:W-:Y:S01]  /*12c40*/  LEA R24, P6, R25, R2, 0x1 ;  /* 0x0000000219187211 */ /* 0x000fe200078c08ff */
[----:B------:R0:W-:Y:S01]  /*12c50*/  @P1 STG.E.U16 desc[UR6][R30.64], R29 ;  /* 0x0000001d1e001986 */ /* 0x0001e2000c101506 */
[----:B------:R-:W-:-:S02]  /*12c60*/  ISETP.LT.AND P1, PT, R26, UR9, !P0 ;  /* 0x000000091a007c0c */ /* 0x000fc4000c721270 */
[----:B------:R-:W-:Y:S01]  /*12c70*/  LEA.HI.X.SX32 R25, R25, R3, 0x1, P6 ;  /* 0x0000000319197211 */ /* 0x000fe200030f0eff */
[C---:B-1----:R-:W-:Y:S01]  /*12c80*/  VIADD R20, R27.reuse, UR8 ;  /* 0x000000081b147c36 */ /* 0x042fe20008000000 */
[----:B------:R-:W-:-:S03]  /*12c90*/  LEA R26, P6, R27, R2, 0x1 ;  /* 0x000000021b1a7211 */ /* 0x000fc600078c08ff */
[----:B------:R1:W-:Y:S01]  /*12ca0*/  @P5 STG.E.U16 desc[UR6][R24.64], R21 ;  /* 0x0000001518005986 */ /* 0x0003e2000c101506 */
[----:B------:R-:W-:Y:S02]  /*12cb0*/  ISETP.LT.AND P5, PT, R28, UR9, !P0 ;  /* 0x000000091c007c0c */ /* 0x000fe4000c7a1270 */
[----:B------:R-:W-:Y:S01]  /*12cc0*/  LEA.HI.X.SX32 R27, R27, R3, 0x1, P6 ;  /* 0x000000031b1b7211 */ /* 0x000fe200030f0eff */
[----:B0-----:R-:W-:Y:S01]  /*12cd0*/  VIADD R30, R0, 0x18 ;  /* 0x00000018001e7836 */ /* 0x001fe20000000000 */
[C---:B------:R-:W-:Y:S01]  /*12ce0*/  LEA R28, P6, R20.reuse, R2, 0x1 ;  /* 0x00000002141c7211 */ /* 0x040fe200078c08ff */
[----:B------:R-:W-:-:S03]  /*12cf0*/  VIADD R31, R20, UR8 ;  /* 0x00000008141f7c36 */ /* 0x000fc60008000000 */
[----:B------:R-:W-:Y:S01]  /*12d00*/  LEA.HI.X.SX32 R29, R20, R3, 0x1, P6 ;  /* 0x00000003141d7211 */ /* 0x000fe200030f0eff */
[C---:B------:R-:W-:Y:S01]  /*12d10*/  VIADD R20, R0.reuse, 0x19 ;  /* 0x0000001900147836 */ /* 0x040fe20000000000 */
[----:B-1----:R-:W-:Y:S01]  /*12d20*/  PRMT R25, R21, 0x7632, R25 ;  /* 0x0000763215197816 */ /* 0x002fe20000000019 */
[C---:B------:R-:W-:Y:S02]  /*12d30*/  VIADD R21, R31.reuse, UR8 ;  /* 0x000000081f157c36 */ /* 0x040fe40008000000 */
[----:B------:R-:W-:Y:S02]  /*12d40*/  VIADD R24, R0, 0x1a ;  /* 0x0000001a00187836 */ /* 0x000fe40000000000 */
[----:B------:R0:W-:Y:S01]  /*12d50*/  @P4 STG.E.U16 desc[UR6][R26.64], R25 ;  /* 0x000000191a004986 */ /* 0x0001e2000c101506 */
[----:B------:R-:W-:Y:S02]  /*12d60*/  ISETP.LT.AND P4, PT, R30, UR9, !P0 ;  /* 0x000000091e007c0c */ /* 0x000fe4000c781270 */
[----:B------:R-:W-:Y:S01]  /*12d70*/  LEA R30, P6, R31, R2, 0x1 ;  /* 0x000000021f1e7211 */ /* 0x000fe200078c08ff */
[----:B------:R1:W-:Y:S01]  /*12d80*/  @P3 STG.E.U16 desc[UR6][R28.64], R22 ;  /* 0x000000161c003986 */ /* 0x0003e2000c101506 */
[----:B------:R-:W-:-:S02]  /*12d90*/  ISETP.LT.AND P3, PT, R20, UR9, !P0 ;  /* 0x0000000914007c0c */ /* 0x000fc4000c761270 */
[-C--:B------:R-:W-:Y:S02]  /*12da0*/  LEA.HI.X.SX32 R31, R31, R3.reuse, 0x1, P6 ;  /* 0x000000031f1f7211 */ /* 0x080fe400030f0eff */
[CC--:B------:R-:W-:Y:S02]  /*12db0*/  LEA R20, P6, R21.reuse, R2.reuse, 0x1 ;  /* 0x0000000215147211 */ /* 0x0c0fe400078c08ff */
[----:B0-----:R-:W-:Y:S01]  /*12dc0*/  PRMT R27, R22, 0x7632, R27 ;  /* 0x00007632161b7816 */ /* 0x001fe2000000001b */
[C---:B------:R-:W-:Y:S01]  /*12dd0*/  VIADD R25, R21.reuse, UR8 ;  /* 0x0000000815197c36 */ /* 0x040fe20008000000 */
[-C--:B------:R-:W-:Y:S01]  /*12de0*/  LEA.HI.X.SX32 R21, R21, R3.reuse, 0x1, P6 ;  /* 0x0000000315157211 */ /* 0x080fe200030f0eff */
[----:B------:R-:W-:Y:S02]  /*12df0*/  VIADD R26, R0, 0x1b ;  /* 0x0000001b001a7836 */ /* 0x000fe40000000000 */
[----:B------:R0:W-:Y:S01]  /*12e00*/  @P2 STG.E.U16 desc[UR6][R30.64], R27 ;  /* 0x0000001b1e002986 */ /* 0x0001e2000c101506 */
[----:B------:R-:W-:Y:S01]  /*12e10*/  ISETP.LT.AND P2, PT, R24, UR9, !P0 ;  /* 0x0000000918007c0c */ /* 0x000fe2000c741270 */
[C---:B-1----:R-:W-:Y:S01]  /*12e20*/  VIADD R22, R25.reuse, UR8 ;  /* 0x0000000819167c36 */ /* 0x042fe20008000000 */
[CC--:B------:R-:W-:Y:S01]  /*12e30*/  LEA R24, P6, R25.reuse, R2.reuse, 0x1 ;  /* 0x0000000219187211 */ /* 0x0c0fe200078c08ff */
[----:B------:R1:W-:Y:S01]  /*12e40*/  @P1 STG.E.U16 desc[UR6][R20.64], R23 ;  /* 0x0000001714001986 */ /* 0x0003e2000c101506 */
[----:B------:R-:W-:Y:S01]  /*12e50*/  ISETP.LT.AND P1, PT, R26, UR9, !P0 ;  /* 0x000000091a007c0c */ /* 0x000fe2000c721270 */
[----:B------:R-:W-:Y:S01]  /*12e60*/  VIADD R28, R0, 0x1c ;  /* 0x0000001c001c7836 */ /* 0x000fe20000000000 */
[----:B------:R-:W-:Y:S01]  /*12e70*/  LEA.HI.X.SX32 R25, R25, R3, 0x1, P6 ;  /* 0x0000000319197211 */ /* 0x000fe200030f0eff */
[C---:B------:R-:W-:Y:S01]  /*12e80*/  VIADD R29, R22.reuse, UR8 ;  /* 0x00000008161d7c36 */ /* 0x040fe20008000000 */
[----:B------:R-:W-:-:S02]  /*12e90*/  LEA R26, P6, R22, R2, 0x1 ;  /* 0x00000002161a7211 */ /* 0x000fc400078c08ff */
[----:B0-----:R-:W-:Y:S02]  /*12ea0*/  PRMT R30, R23, 0x7632, R30 ;  /* 0x00007632171e7816 */ /* 0x001fe4000000001e */
[-C--:B------:R-:W-:Y:S01]  /*12eb0*/  LEA.HI.X.SX32 R27, R22, R3.reuse, 0x1, P6 ;  /* 0x00000003161b7211 */ /* 0x080fe200030f0eff */
[----:B------:R-:W-:Y:S02]  /*12ec0*/  VIADD R22, R0, 0x1e ;  /* 0x0000001e00167836 */ /* 0x000fe40000000000 */
[----:B------:R0:W-:Y:S01]  /*12ed0*/  @P5 STG.E.U16 desc[UR6][R24.64], R30 ;  /* 0x0000001e18005986 */ /* 0x0001e2000c101506 */
[----:B------:R-:W-:Y:S01]  /*12ee0*/  ISETP.LT.AND P5, PT, R28, UR9, !P0 ;  /* 0x000000091c007c0c */ /* 0x000fe2000c7a1270 */
[----:B-1----:R-:W-:Y:S01]  /*12ef0*/  VIADD R20, R0, 0x1d ;  /* 0x0000001d00147836 */ /* 0x002fe20000000000 */
[C---:B------:R-:W-:Y:S01]  /*12f00*/  LEA R28, P6, R29.reuse, R2, 0x1 ;  /* 0x000000021d1c7211 */ /* 0x040fe200078c08ff */
[C---:B------:R-:W-:Y:S01]  /*12f10*/  VIADD R21, R29.reuse, UR8 ;  /* 0x000000081d157c36 */ /* 0x040fe20008000000 */
[----:B------:R1:W-:Y:S02]  /*12f20*/  @P4 STG.E.U16 desc[UR6][R26.64], R16 ;  /* 0x000000101a004986 */ /* 0x0003e4000c101506 */
[----:B------:R-:W-:Y:S01]  /*12f30*/  LEA.HI.X.SX32 R29, R29, R3, 0x1, P6 ;  /* 0x000000031d1d7211 */ /* 0x000fe200030f0eff */
[----:B------:R-:W-:Y:S01]  /*12f40*/  VIADD R23, R21, UR8 ;  /* 0x0000000815177c36 */ /* 0x000fe20008000000 */
[----:B------:R-:W-:-:S02]  /*12f50*/  ISETP.LT.AND P4, PT, R20, UR9, !P0 ;  /* 0x0000000914007c0c */ /* 0x000fc4000c781270 */
[CC--:B------:R-:W-:Y:S01]  /*12f60*/  LEA R20, P6, R21.reuse, R2.reuse, 0x1 ;  /* 0x0000000215147211 */ /* 0x0c0fe200078c08ff */
[----:B0-----:R-:W-:Y:S01]  /*12f70*/  VIADD R24, R0, 0x1f ;  /* 0x0000001f00187836 */ /* 0x001fe20000000000 */
[----:B------:R-:W-:Y:S02]  /*12f80*/  PRMT R25, R16, 0x7632, R25 ;  /* 0x0000763210197816 */ /* 0x000fe40000000019 */
[-C--:B------:R-:W-:Y:S01]  /*12f90*/  LEA.HI.X.SX32 R21, R21, R3.reuse, 0x1, P6 ;  /* 0x0000000315157211 */ /* 0x080fe200030f0eff */
[C---:B-1----:R-:W-:Y:S02]  /*12fa0*/  VIADD R16, R23.reuse, UR8 ;  /* 0x0000000817107c36 */ /* 0x042fe40008000000 */
[----:B------:R0:W-:Y:S01]  /*12fb0*/  @P3 STG.E.U16 desc[UR6][R28.64], R25 ;  /* 0x000000191c003986 */ /* 0x0001e2000c101506 */
[----:B------:R-:W-:Y:S01]  /*12fc0*/  ISETP.LT.AND P3, PT, R22, UR9, !P0 ;  /* 0x0000000916007c0c */ /* 0x000fe2000c761270 */
[----:B------:R-:W-:Y:S01]  /*12fd0*/  VIADD R26, R0, 0x20 ;  /* 0x00000020001a7836 */ /* 0x000fe20000000000 */
[C---:B------:R-:W-:Y:S01]  /*12fe0*/  LEA R22, P6, R23.reuse, R2, 0x1 ;  /* 0x0000000217167211 */ /* 0x040fe200078c08ff */
[----:B------:R1:W-:Y:S01]  /*12ff0*/  @P2 STG.E.U16 desc[UR6][R20.64], R17 ;  /* 0x0000001114002986 */ /* 0x0003e2000c101506 */
[----:B------:R-:W-:Y:S01]  /*13000*/  ISETP.LT.AND P2, PT, R24, UR9, !P0 ;  /* 0x0000000918007c0c */ /* 0x000fe2000c741270 */
[----:B------:R-:W-:Y:S01]  /*13010*/  VIADD R27, R16, UR8 ;  /* 0x00000008101b7c36 */ /* 0x000fe20008000000 */
[----:B------:R-:W-:-:S02]  /*13020*/  LEA.HI.X.SX32 R23, R23, R3, 0x1, P6 ;  /* 0x0000000317177211 */ /* 0x000fc400030f0eff */
[----:B------:R-:W-:-:S04]  /*13030*/  LEA R24, P6, R16, R2, 0x1 ;  /* 0x0000000210187211 */ /* 0x000fc800078c08ff */
[----:B0-----:R-:W-:Y:S01]  /*13040*/  LEA.HI.X.SX32 R25, R16, R3, 0x1, P6 ;  /* 0x0000000310197211 */ /* 0x001fe200030f0eff */
        /* <DEDUP_REMOVED lines=33> */
[----:B--2---:R1:W-:Y:S02]  /*13260*/  @P1 STG.E.U16 desc[UR6][R22.64], R12 ;  /* 0x0000000c16001986 */ /* 0x0043e4000c101506 */
        /* <DEDUP_REMOVED lines=51> */
[----:B----4-:R1:W-:Y:S02]  /*135a0*/  @P3 STG.E.U16 desc[UR6][R18.64], R8 ;  /* 0x0000000812003986 */ /* 0x0103e4000c101506 */
        /* <DEDUP_REMOVED lines=44> */
[----:B------:R-:W-:Y:S01]  /*13870*/  LEA.HI.X.SX32 R15, R10, R3, 0x1, P6 ;  /* 0x000000030a0f7211 */ /* 0x000fe200030f0eff */
[C---:B------:R-:W-:Y:S02]  /*13880*/  VIADD R10, R17.reuse, UR8 ;  /* 0x00000008110a7c36 */ /* 0x040fe40008000000 */
[----:B------:R-:W-:Y:S01]  /*13890*/  @P1 STG.E.U16 desc[UR6][R12.64], R18 ;  /* 0x000000120c001986 */ /* 0x000fe2000c101506 */
[----:B------:R-:W-:Y:S01]  /*138a0*/  ISETP.LT.AND P1, PT, R16, UR9, !P0 ;  /* 0x0000000910007c0c */ /* 0x000fe2000c721270 */
[C---:B-1----:R-:W-:Y:S01]  /*138b0*/  VIADD R9, R0.reuse, 0x35 ;  /* 0x0000003500097836 */ /* 0x042fe20000000000 */
[----:B------:R-:W-:Y:S01]  /*138c0*/  LEA R16, P6, R17, R2, 0x1 ;  /* 0x0000000211107211 */ /* 0x000fe200078c08ff */
[----:B------:R0:W-:Y:S01]  /*138d0*/  @P5 STG.E.U16 desc[UR6][R14.64], R4 ;  /* 0x000000040e005986 */ /* 0x0001e2000c101506 */
[----:B------:R-:W-:-:S02]  /*138e0*/  VIADD R11, R0, 0x36 ;  /* 0x00000036000b7836 */ /* 0x000fc40000000000 */
[-C--:B------:R-:W-:Y:S02]  /*138f0*/  LEA.HI.X.SX32 R17, R17, R3.reuse, 0x1, P6 ;  /* 0x0000000311117211 */ /* 0x080fe400030f0eff */
[C---:B------:R-:W-:Y:S02]  /*13900*/  LEA R8, P6, R10.reuse, R2, 0x1 ;  /* 0x000000020a087211 */ /* 0x040fe400078c08ff */
[----:B------:R-:W-:Y:S02]  /*13910*/  ISETP.LT.AND P5, PT, R9, UR9, !P0 ;  /* 0x0000000909007c0c */ /* 0x000fe4000c7a1270 */
[----:B------:R-:W-:Y:S02]  /*13920*/  LEA.HI.X.SX32 R9, R10, R3, 0x1, P6 ;  /* 0x000000030a097211 */ /* 0x000fe400030f0eff */
[----:B0-----:R-:W-:Y:S01]  /*13930*/  PRMT R15, R4, 0x7632, R15 ;  /* 0x00007632040f7816 */ /* 0x001fe2000000000f */
[----:B------:R-:W-:-:S04]  /*13940*/  VIADD R4, R10, UR8 ;  /* 0x000000080a047c36 */ /* 0x000fc80008000000 */
[----:B------:R0:W-:Y:S01]  /*13950*/  @P4 STG.E.U16 desc[UR6][R16.64], R15 ;  /* 0x0000000f10004986 */ /* 0x0001e2000c101506 */
[----:B------:R-:W-:Y:S01]  /*13960*/  ISETP.LT.AND P4, PT, R11, UR9, !P0 ;  /* 0x000000090b007c0c */ /* 0x000fe2000c781270 */
[----:B------:R-:W-:Y:S01]  /*13970*/  VIADD R11, R0, 0x37 ;  /* 0x00000037000b7836 */ /* 0x000fe20000000000 */
[CC--:B------:R-:W-:Y:S01]  /*13980*/  LEA R10, P6, R4.reuse, R2.reuse, 0x1 ;  /* 0x00000002040a7211 */ /* 0x0c0fe200078c08ff */
[C---:B------:R-:W-:Y:S01]  /*13990*/  VIADD R13, R4.reuse, UR8 ;  /* 0x00000008040d7c36 */ /* 0x040fe20008000000 */
[----:B------:R1:W-:Y:S02]  /*139a0*/  @P3 STG.E.U16 desc[UR6][R8.64], R5 ;  /* 0x0000000508003986 */ /* 0x0003e4000c101506 */
[----:B------:R-:W-:Y:S01]  /*139b0*/  ISETP.LT.AND P3, PT, R11, UR9, !P0 ;  /* 0x000000090b007c0c */ /* 0x000fe2000c761270 */
[C---:B------:R-:W-:Y:S01]  /*139c0*/  VIADD R14, R13.reuse, UR8 ;  /* 0x000000080d0e7c36 */ /* 0x040fe20008000000 */
[----:B------:R-:W-:Y:S01]  /*139d0*/  LEA.HI.X.SX32 R11, R4, R3, 0x1, P6 ;  /* 0x00000003040b7211 */ /* 0x000fe200030f0eff */
[----:B------:R-:W-:Y:S01]  /*139e0*/  VIADD R4, R0, 0x38 ;  /* 0x0000003800047836 */ /* 0x000fe20000000000 */
[----:B------:R-:W-:-:S02]  /*139f0*/  LEA R12, P6, R13, R2, 0x1 ;  /* 0x000000020d0c7211 */ /* 0x000fc400078c08ff */
[----:B0-----:R-:W-:Y:S02]  /*13a00*/  PRMT R17, R5, 0x7632, R17 ;  /* 0x0000763205117816 */ /* 0x001fe40000000011 */
[----:B------:R-:W-:Y:S01]  /*13a10*/  LEA.HI.X.SX32 R13, R13, R3, 0x1, P6 ;  /* 0x000000030d0d7211 */ /* 0x000fe200030f0eff */
[----:B-1----:R-:W-:Y:S02]  /*13a20*/  VIADD R5, R0, 0x39 ;  /* 0x0000003900057836 */ /* 0x002fe40000000000 */
[----:B------:R0:W-:Y:S01]  /*13a30*/  @P2 STG.E.U16 desc[UR6][R10.64], R17 ;  /* 0x000000110a002986 */ /* 0x0001e2000c101506 */
[----:B------:R-:W-:Y:S01]  /*13a40*/  ISETP.LT.AND P2, PT, R4, UR9, !P0 ;  /* 0x0000000904007c0c */ /* 0x000fe2000c741270 */
[C---:B------:R-:W-:Y:S01]  /*13a50*/  VIADD R9, R14.reuse, UR8 ;  /* 0x000000080e097c36 */ /* 0x040fe20008000000 */
[----:B------:R-:W-:Y:S01]  /*13a60*/  LEA R4, P6, R14, R2, 0x1 ;  /* 0x000000020e047211 */ /* 0x000fe200078c08ff */
[----:B------:R1:W-:Y:S01]  /*13a70*/  @P1 STG.E.U16 desc[UR6][R12.64], R6 ;  /* 0x000000060c001986 */ /* 0x0003e2000c101506 */
[----:B------:R-:W-:-:S02]  /*13a80*/  ISETP.LT.AND P1, PT, R5, UR9, !P0 ;  /* 0x0000000905007c0c */ /* 0x000fc4000c721270 */
[-C--:B------:R-:W-:Y:S01]  /*13a90*/  LEA.HI.X.SX32 R5, R14, R3.reuse, 0x1, P6 ;  /* 0x000000030e057211 */ /* 0x080fe200030f0eff */
[C---:B------:R-:W-:Y:S01]  /*13aa0*/  VIADD R14, R0.reuse, 0x3a ;  /* 0x0000003a000e7836 */ /* 0x040fe20000000000 */
[-C--:B------:R-:W-:Y:S02]  /*13ab0*/  LEA R8, P6, R9, R2.reuse, 0x1 ;  /* 0x0000000209087211 */ /* 0x080fe400078c08ff */
[----:B------:R-:W-:Y:S01]  /*13ac0*/  PRMT R15, R7, 0x7632, R15 ;  /* 0x00007632070f7816 */ /* 0x000fe2000000000f */
[C---:B0-----:R-:W-:Y:S01]  /*13ad0*/  VIADD R11, R9.reuse, UR8 ;  /* 0x00000008090b7c36 */ /* 0x041fe20008000000 */
[----:B------:R-:W-:Y:S01]  /*13ae0*/  LEA.HI.X.SX32 R9, R9, R3, 0x1, P6 ;  /* 0x0000000309097211 */ /* 0x000fe200030f0eff */
[----:B------:R-:W-:Y:S01]  /*13af0*/  VIADD R17, R0, 0x3e ;  /* 0x0000003e00117836 */ /* 0x000fe20000000000 */
[----:B-1----:R-:W-:Y:S01]  /*13b00*/  PRMT R13, R6, 0x7632, R13 ;  /* 0x00007632060d7816 */ /* 0x002fe2000000000d */
[C---:B------:R-:W-:Y:S01]  /*13b10*/  VIADD R6, R11.reuse, UR8 ;  /* 0x000000080b067c36 */ /* 0x040fe20008000000 */
[----:B------:R-:W-:Y:S01]  /*13b20*/  LEA R10, P6, R11, R2, 0x1 ;  /* 0x000000020b0a7211 */ /* 0x000fe200078c08ff */
[----:B------:R-:W-:-:S02]  /*13b30*/  VIADD R12, R0, 0x3b ;  /* 0x0000003b000c7836 */ /* 0x000fc40000000000 */
[----:B------:R0:W-:Y:S01]  /*13b40*/  @P5 STG.E.U16 desc[UR6][R4.64], R13 ;  /* 0x0000000d04005986 */ /* 0x0001e2000c101506 */
[-C--:B------:R-:W-:Y:S02]  /*13b50*/  LEA.HI.X.SX32 R11, R11, R3.reuse, 0x1, P6 ;  /* 0x000000030b0b7211 */ /* 0x080fe400030f0eff */
[----:B------:R-:W-:Y:S01]  /*13b60*/  ISETP.LT.AND P5, PT, R14, UR9, !P0 ;  /* 0x000000090e007c0c */ /* 0x000fe2000c7a1270 */
[----:B------:R1:W-:Y:S01]  /*13b70*/  @P4 STG.E.U16 desc[UR6][R8.64], R7 ;  /* 0x0000000708004986 */ /* 0x0003e2000c101506 */
[----:B------:R-:W-:Y:S01]  /*13b80*/  ISETP.LT.AND P4, PT, R12, UR9, !P0 ;  /* 0x000000090c007c0c */ /* 0x000fe2000c781270 */
[----:B------:R-:W-:Y:S01]  /*13b90*/  VIADD R14, R0, 0x3c ;  /* 0x0000003c000e7836 */ /* 0x000fe20000000000 */
[----:B------:R-:W-:Y:S01]  /*13ba0*/  LEA R12, P6, R6, R2, 0x1 ;  /* 0x00000002060c7211 */ /* 0x000fe200078c08ff */
[----:B------:R2:W-:Y:S03]  /*13bb0*/  @P3 STG.E.U16 desc[UR6][R10.64], R15 ;  /* 0x0000000f0a003986 */ /* 0x0005e6000c101506 */
[----:B------:R-:W-:Y:S01]  /*13bc0*/  ISETP.LT.AND P3, PT, R14, UR9, !P0 ;  /* 0x000000090e007c0c */ /* 0x000fe2000c761270 */
[C---:B0-----:R-:W-:Y:S01]  /*13bd0*/  VIADD R5, R6.reuse, UR8 ;  /* 0x0000000806057c36 */ /* 0x041fe20008000000 */
[----:B------:R-:W-:Y:S01]  /*13be0*/  LEA.HI.X.SX32 R13, R6, R3, 0x1, P6 ;  /* 0x00000003060d7211 */ /* 0x000fe200030f0eff */
[----:B------:R-:W-:-:S02]  /*13bf0*/  VIADD R6, R0, 0x3d ;  /* 0x0000003d00067836 */ /* 0x000fc40000000000 */
[C---:B-1----:R-:W-:Y:S01]  /*13c00*/  VIADD R7, R5.reuse, UR8 ;  /* 0x0000000805077c36 */ /* 0x042fe20008000000 */
[-C--:B------:R-:W-:Y:S01]  /*13c10*/  LEA R4, P6, R5, R2.reuse, 0x1 ;  /* 0x0000000205047211 */ /* 0x080fe200078c08ff */
[----:B------:R0:W-:Y:S01]  /*13c20*/  @P2 STG.E.U16 desc[UR6][R12.64], R56 ;  /* 0x000000380c002986 */ /* 0x0001e2000c101506 */
[----:B------:R-:W-:Y:S01]  /*13c30*/  ISETP.LT.AND P2, PT, R6, UR9, !P0 ;  /* 0x0000000906007c0c */ /* 0x000fe2000c741270 */
[----:B------:R-:W-:Y:S01]  /*13c40*/  VIADD R9, R7, UR8 ;  /* 0x0000000807097c36 */ /* 0x000fe20008000000 */
[----:B------:R-:W-:Y:S01]  /*13c50*/  LEA.HI.X.SX32 R5, R5, R3, 0x1, P6 ;  /* 0x0000000305057211 */ /* 0x000fe200030f0eff */
[----:B------:R-:W-:Y:S01]  /*13c60*/  VIADD R0, R0, 0x3f ;  /* 0x0000003f00007836 */ /* 0x000fe20000000000 */
[----:B------:R-:W-:Y:S01]  /*13c70*/  LEA R6, P6, R7, R2, 0x1 ;  /* 0x0000000207067211 */ /* 0x000fe200078c08ff */
[----:B--2---:R-:W-:-:S03]  /*13c80*/  VIADD R11, R9, UR8 ;  /* 0x00000008090b7c36 */ /* 0x004fc60008000000 */
[-C--:B------:R-:W-:Y:S01]  /*13c90*/  LEA.HI.X.SX32 R7, R7, R3.reuse, 0x1, P6 ;  /* 0x0000000307077211 */ /* 0x080fe200030f0eff */
[C---:B------:R-:W-:Y:S01]  /*13ca0*/  VIADD R14, R11.reuse, UR8 ;  /* 0x000000080b0e7c36 */ /* 0x040fe20008000000 */
[CC--:B------:R-:W-:Y:S02]  /*13cb0*/  LEA R10, P6, R11.reuse, R2.reuse, 0x1 ;  /* 0x000000020b0a7211 */ /* 0x0c0fe400078c08ff */
[----:B0-----:R-:W-:Y:S01]  /*13cc0*/  PRMT R13, R56, 0x7632, R13 ;  /* 0x00007632380d7816 */ /* 0x001fe2000000000d */
[C---:B------:R-:W-:Y:S01]  /*13cd0*/  VIADD R15, R14.reuse, UR8 ;  /* 0x000000080e0f7c36 */ /* 0x040fe20008000000 */
[----:B------:R-:W-:Y:S02]  /*13ce0*/  LEA.HI.X.SX32 R11, R11, R3, 0x1, P6 ;  /* 0x000000030b0b7211 */ /* 0x000fe400030f0eff */
[-C--:B------:R-:W-:Y:S01]  /*13cf0*/  LEA R12, P6, R14, R2.reuse, 0x1 ;  /* 0x000000020e0c7211 */ /* 0x080fe200078c08ff */
[----:B------:R0:W-:Y:S01]  /*13d00*/  @P1 STG.E.U16 desc[UR6][R4.64], R13 ;  /* 0x0000000d04001986 */ /* 0x0001e2000c101506 */
[----:B------:R-:W-:Y:S01]  /*13d10*/  LEA R8, P1, R9, R2, 0x1 ;  /* 0x0000000209087211 */ /* 0x000fe200078208ff */
[----:B------:R-:W-:-:S02]  /*13d20*/  VIADD R16, R15, UR8 ;  /* 0x000000080f107c36 */ /* 0x000fc40008000000 */
[----:B------:R1:W-:Y:S01]  /*13d30*/  @P5 STG.E.U16 desc[UR6][R6.64], R57 ;  /* 0x0000003906005986 */ /* 0x0003e2000c101506 */
[-C--:B------:R-:W-:Y:S02]  /*13d40*/  LEA.HI.X.SX32 R9, R9, R3.reuse, 0x1, P1 ;  /* 0x0000000309097211 */ /* 0x080fe400008f0eff */
[C---:B0-----:R-:W-:Y:S02]  /*13d50*/  LEA R4, P1, R15.reuse, R2, 0x1 ;  /* 0x000000020f047211 */ /* 0x041fe400078208ff */
[-C--:B------:R-:W-:Y:S02]  /*13d60*/  LEA.HI.X.SX32 R13, R14, R3.reuse, 0x1, P6 ;  /* 0x000000030e0d7211 */ /* 0x080fe400030f0eff */
[----:B------:R-:W-:Y:S02]  /*13d70*/  LEA.HI.X.SX32 R5, R15, R3, 0x1, P1 ;  /* 0x000000030f057211 */ /* 0x000fe400008f0eff */
[----:B------:R-:W-:Y:S02]  /*13d80*/  ISETP.LT.AND P1, PT, R17, UR9, !P0 ;  /* 0x0000000911007c0c */ /* 0x000fe4000c721270 */
[----:B------:R-:W-:-:S02]  /*13d90*/  ISETP.LT.AND P0, PT, R0, UR9, !P0 ;  /* 0x0000000900007c0c */ /* 0x000fc4000c701270 */
[----:B------:R-:W-:Y:S02]  /*13da0*/  PRMT R0, R57, 0x7632, R0 ;  /* 0x0000763239007816 */ /* 0x000fe40000000000 */
[----:B-1----:R-:W-:Y:S02]  /*13db0*/  PRMT R7, R58, 0x7632, R7 ;  /* 0x000076323a077816 */ /* 0x002fe40000000007 */
[C---:B------:R-:W-:Y:S01]  /*13dc0*/  LEA R2, P6, R16.reuse, R2, 0x1 ;  /* 0x0000000210027211 */ /* 0x040fe200078c08ff */
[----:B------:R0:W-:Y:S03]  /*13dd0*/  @P4 STG.E.U16 desc[UR6][R8.64], R0 ;  /* 0x0000000008004986 */ /* 0x0001e6000c101506 */
[----:B------:R-:W-:Y:S01]  /*13de0*/  LEA.HI.X.SX32 R3, R16, R3, 0x1, P6 ;  /* 0x0000000310037211 */ /* 0x000fe200030f0eff */
[----:B------:R0:W-:Y:S04]  /*13df0*/  @P3 STG.E.U16 desc[UR6][R10.64], R58 ;  /* 0x0000003a0a003986 */ /* 0x0001e8000c101506 */
[----:B------:R0:W-:Y:S04]  /*13e00*/  @P2 STG.E.U16 desc[UR6][R12.64], R7 ;  /* 0x000000070c002986 */ /* 0x0001e8000c101506 */
[----:B------:R0:W-:Y:S01]  /*13e10*/  @P1 STG.E.U16 desc[UR6][R4.64], R59 ;  /* 0x0000003b04001986 */ /* 0x0001e2000c101506 */
[----:B------:R-:W-:Y:S05]  /*13e20*/  @!P0 EXIT ;  /* 0x000000000000894d */ /* 0x000fea0003800000 */
[----:B0-----:R-:W-:-:S05]  /*13e30*/  PRMT R59, R59, 0x7632, R59 ;  /* 0x000076323b3b7816 */ /* 0x001fca000000003b */
[----:B------:R-:W-:Y:S01]  /*13e40*/  STG.E.U16 desc[UR6][R2.64], R59 ;  /* 0x0000003b02007986 */ /* 0x000fe2000c101506 */
[----:B------:R-:W-:Y:S05]  /*13e50*/  EXIT ;  /* 0x000000000000794d */ /* 0x000fea0003800000 */
.L_x_2:
[----:B------:R-:W-:-:S00]  /*13e60*/  BRA `(.L_x_2) ;  /* 0xfffffffc00fc7947 */ /* 0x000fc0000383ffff */
[----:B------:R-:W-:-:S00]  /*13e70*/  NOP ;  /* 0x0000000000007918 */ /* 0x000fc00000000000 */
        /* <DEDUP_REMOVED lines=8> */
.L_x_3:


//--------------------- .nv.shared.matmul_kernel  --------------------------
	.section	.nv.shared.matmul_kernel,"aw",@nobits
	.sectionflags	@""
	.align	16
	.zero		1024


//--------------------- .nv.shared.reserved.0     --------------------------
	.section	.nv.shared.reserved.0,"aw",@nobits
	.weak		__nv_reservedSMEM_offset_0_alias
	.size		__nv_reservedSMEM_offset_0_alias, 0, 0
	.other		__nv_reservedSMEM_offset_0_alias,@"STO_CUDA_RESERVED_SHARED STV_DEFAULT"
__nv_reservedSMEM_offset_0_alias:
	.zero		0


//--------------------- .nv.constant0.matmul_kernel --------------------------
	.section	.nv.constant0.matmul_kernel,"a",@progbits
	.sectionflags	@""
	.align	4
.nv.constant0.matmul_kernel:
	.zero		608


//--------------------- SYMBOLS --------------------------

	.type		.nv.reservedSmem.offset0,@object
	.size		.nv.reservedSmem.offset0,0x4
